def attn_fwd(
    Q,
    K,
    V,
    Out,
    Lse,
    sm_scale,
    stride_qz,
    stride_qh,
    stride_qm,
    stride_qk,
    stride_kz,
    stride_kh,
    stride_kn,
    stride_kk,
    stride_vz,
    stride_vh,
    stride_vn,
    stride_vk,
    stride_oz,
    stride_oh,
    stride_om,
    stride_ok,
    seqlen_q,
    seqlen_k,
    BLOCK_M: tl.constexpr,
    BLOCK_N: tl.constexpr,
    HEAD_DIM: tl.constexpr,
    CAUSAL: tl.constexpr,
):
    start_m = tl.program_id(0)
    off_hz = tl.program_id(1)
    q_off = off_hz * stride_qh
    k_off = off_hz * stride_kh
    v_off = off_hz * stride_vh
    offs_m = start_m * BLOCK_M + tl.arange(0, BLOCK_M)
    offs_d = tl.arange(0, HEAD_DIM)
    offs_n = tl.arange(0, BLOCK_N)
    q_ptrs = Q + q_off + offs_m[:, None] * stride_qm + offs_d[None, :] * stride_qk
    k_ptrs = K + k_off + offs_d[:, None] * stride_kk + offs_n[None, :] * stride_kn
    v_ptrs = V + v_off + offs_n[:, None] * stride_vn + offs_d[None, :] * stride_vk
    m_i = tl.full([BLOCK_M], float("-inf"), dtype=tl.float32)
    l_i = tl.zeros([BLOCK_M], dtype=tl.float32) + 1.0
    acc = tl.zeros([BLOCK_M, HEAD_DIM], dtype=tl.float32)
    q = tl.load(q_ptrs)
    acc, l_i, m_i = _attn_fwd_inner(
        acc,
        l_i,
        m_i,
        q,
        k_ptrs,
        v_ptrs,
        sm_scale,
        stride_kn,
        stride_vn,
        start_m,
        seqlen_k,
        BLOCK_M,
        BLOCK_N,
        HEAD_DIM,
        CAUSAL,
    )
    acc = acc / l_i[:, None]
    lse = m_i + tl.math.log2(l_i) / 1.4426950408889634
    o_ptrs = (
        Out
        + off_hz * stride_oh
        + offs_m[:, None] * stride_om
        + offs_d[None, :] * stride_ok
    )
    tl.store(o_ptrs, acc.to(Out.dtype.element_ty))
    tl.store(Lse + off_hz * seqlen_q + offs_m, lse)

# config = {"BLOCK_M": 128, "BLOCK_N": 128, "HEAD_DIM": 256, "arch": "sm_100", "causal": true, "dtype": "fp16", "num_stages": 2, "num_warps": 8}
# arch = sm_100


// ===== COMPILED SASS (sm_100a) =====

	.target	sm_100a

	.elftype	@"ET_EXEC"


//--------------------- .note.nv.tkinfo           --------------------------
	.section	.note.nv.tkinfo,"",@"SHT_NOTE"
	.sectionflags	@"SHF_NOTE_NV_TKINFO"
	.tkinfo
        /*0018*/ 	.word	0x00000081
        /*0030*/ 	.string	""
        /*0030*/ 	.string	"ptxas-blackwell"
        /*0030*/ 	.string	"Cuda compilation tools, release 12.9, V12.9.86"
        /*0030*/ 	.string	"Build cuda_12.9.r12.9/compiler.36037853_0"
        /*0030*/ 	.string	"-v  -suppress-debug-info  -lineinfo  -arch sm_100a "



//--------------------- .note.nv.cuver            --------------------------
	.section	.note.nv.cuver,"",@"SHT_NOTE"
	.sectionflags	@"SHF_NOTE_NV_CUVER"
        /*0018*/ 	.short	0x0001
        /*001a*/ 	.short	0x0064
        /*001c*/ 	.short	0x0001
        /*001e*/ 	.short	0x0000
        /*0020*/ 	.short	0x0001
        /*0022*/ 	.short	0x0000


//--------------------- .nv.info                  --------------------------
	.section	.nv.info,"",@"SHT_CUDA_INFO"
	.align	4


	//----- nvinfo : EIATTR_REGCOUNT
	.align		4
        /*0000*/ 	.byte	0x04, 0x2f
        /*0002*/ 	.short	(.L_5 - .L_4)
	.align		4
.L_4:
        /*0004*/ 	.word	index@(attn_fwd)
        /*0008*/ 	.word	0x000000ff


	//----- nvinfo : EIATTR_FRAME_SIZE
	.align		4
.L_5:
        /*000c*/ 	.byte	0x04, 0x11
        /*000e*/ 	.short	(.L_7 - .L_6)
	.align		4
.L_6:
        /*0010*/ 	.word	index@($__internal_2_$__cuda_sm10x_tcgen05_guardrail_trap_unallocated_columns_being_dealloced)
        /*0014*/ 	.word	0x00000918


	//----- nvinfo : EIATTR_FRAME_SIZE
	.align		4
.L_7:
        /*0018*/ 	.byte	0x04, 0x11
        /*001a*/ 	.short	(.L_9 - .L_8)
	.align		4
.L_8:
        /*001c*/ 	.word	index@($__internal_1_$__cuda_sm10x_tcgen05_guardrail_trap_phase_invalid_during_alloc)
        /*0020*/ 	.word	0x00000918


	//----- nvinfo : EIATTR_FRAME_SIZE
	.align		4
.L_9:
        /*0024*/ 	.byte	0x04, 0x11
        /*0026*/ 	.short	(.L_11 - .L_10)
	.align		4
.L_10:
        /*0028*/ 	.word	index@($__internal_0_$__cuda_sm10x_tcgen05_guardrail_trap_col_being_dealloced_not_returned_by_alloc)
        /*002c*/ 	.word	0x00000918


	//----- nvinfo : EIATTR_FRAME_SIZE
	.align		4
.L_11:
        /*0030*/ 	.byte	0x04, 0x11
        /*0032*/ 	.short	(.L_13 - .L_12)
	.align		4
.L_12:
        /*0034*/ 	.word	index@(attn_fwd)
        /*0038*/ 	.word	0x00000918


	//----- nvinfo : EIATTR_MIN_STACK_SIZE
	.align		4
.L_13:
        /*003c*/ 	.byte	0x04, 0x12
        /*003e*/ 	.short	(.L_15 - .L_14)
	.align		4
.L_14:
        /*0040*/ 	.word	index@(attn_fwd)
        /*0044*/ 	.word	0x00000918
.L_15:


//--------------------- .nv.info.attn_fwd         --------------------------
	.section	.nv.info.attn_fwd,"",@"SHT_CUDA_INFO"
	.sectionflags	@""
	.align	4


	//----- nvinfo : EIATTR_CUDA_API_VERSION
	.align		4
        /*0000*/ 	.byte	0x04, 0x37
        /*0002*/ 	.short	(.L_17 - .L_16)
.L_16:
        /*0004*/ 	.word	0x00000081


	//----- nvinfo : EIATTR_KPARAM_INFO
	.align		4
.L_17:
        /*0008*/ 	.byte	0x04, 0x17
        /*000a*/ 	.short	(.L_19 - .L_18)
.L_18:
        /*000c*/ 	.word	0x00000000
        /*0010*/ 	.short	0x0019
        /*0012*/ 	.short	0x0080
        /*0014*/ 	.byte	0x00, 0xf4, 0x21, 0x00


	//----- nvinfo : EIATTR_KPARAM_INFO
	.align		4
.L_19:
        /*0018*/ 	.byte	0x04, 0x17
        /*001a*/ 	.short	(.L_21 - .L_20)
.L_20:
        /*001c*/ 	.word	0x00000000
        /*0020*/ 	.short	0x0018
        /*0022*/ 	.short	0x0078
        /*0024*/ 	.byte	0x00, 0xf4, 0x21, 0x00


	//----- nvinfo : EIATTR_KPARAM_INFO
	.align		4
.L_21:
        /*0028*/ 	.byte	0x04, 0x17
        /*002a*/ 	.short	(.L_23 - .L_22)
.L_22:
        /*002c*/ 	.word	0x00000000
        /*0030*/ 	.short	0x0017
        /*0032*/ 	.short	0x0070
        /*0034*/ 	.byte	0x00, 0xf0, 0x11, 0x00


	//----- nvinfo : EIATTR_KPARAM_INFO
	.align		4
.L_23:
        /*0038*/ 	.byte	0x04, 0x17
        /*003a*/ 	.short	(.L_25 - .L_24)
.L_24:
        /*003c*/ 	.word	0x00000000
        /*0040*/ 	.short	0x0016
        /*0042*/ 	.short	0x006c
        /*0044*/ 	.byte	0x00, 0xf0, 0x11, 0x00


	//----- nvinfo : EIATTR_KPARAM_INFO
	.align		4
.L_25:
        /*0048*/ 	.byte	0x04, 0x17
        /*004a*/ 	.short	(.L_27 - .L_26)
.L_26:
        /*004c*/ 	.word	0x00000000
        /*0050*/ 	.short	0x0015
        /*0052*/ 	.short	0x0068
        /*0054*/ 	.byte	0x00, 0xf0, 0x11, 0x00


	//----- nvinfo : EIATTR_KPARAM_INFO
	.align		4
.L_27:
        /*0058*/ 	.byte	0x04, 0x17
        /*005a*/ 	.short	(.L_29 - .L_28)
.L_28:
        /*005c*/ 	.word	0x00000000
        /*0060*/ 	.short	0x0014
        /*0062*/ 	.short	0x0064
        /*0064*/ 	.byte	0x00, 0xf0, 0x11, 0x00


	//----- nvinfo : EIATTR_KPARAM_INFO
	.align		4
.L_29:
        /*0068*/ 	.byte	0x04, 0x17
        /*006a*/ 	.short	(.L_31 - .L_30)
.L_30:
        /*006c*/ 	.word	0x00000000
        /*0070*/ 	.short	0x0013
        /*0072*/ 	.short	0x0060
        /*0074*/ 	.byte	0x00, 0xf0, 0x11, 0x00


	//----- nvinfo : EIATTR_KPARAM_INFO
	.align		4
.L_31:
        /*0078*/ 	.byte	0x04, 0x17
        /*007a*/ 	.short	(.L_33 - .L_32)
.L_32:
        /*007c*/ 	.word	0x00000000
        /*0080*/ 	.short	0x0012
        /*0082*/ 	.short	0x005c
        /*0084*/ 	.byte	0x00, 0xf0, 0x11, 0x00


	//----- nvinfo : EIATTR_KPARAM_INFO
	.align		4
.L_33:
        /*0088*/ 	.byte	0x04, 0x17
        /*008a*/ 	.short	(.L_35 - .L_34)
.L_34:
        /*008c*/ 	.word	0x00000000
        /*0090*/ 	.short	0x0011
        /*0092*/ 	.short	0x0058
        /*0094*/ 	.byte	0x00, 0xf0, 0x11, 0x00


	//----- nvinfo : EIATTR_KPARAM_INFO
	.align		4
.L_35:
        /*0098*/ 	.byte	0x04, 0x17
        /*009a*/ 	.short	(.L_37 - .L_36)
.L_36:
        /*009c*/ 	.word	0x00000000
        /*00a0*/ 	.short	0x0010
        /*00a2*/ 	.short	0x0054
        /*00a4*/ 	.byte	0x00, 0xf0, 0x11, 0x00


	//----- nvinfo : EIATTR_KPARAM_INFO
	.align		4
.L_37:
        /*00a8*/ 	.byte	0x04, 0x17
        /*00aa*/ 	.short	(.L_39 - .L_38)
.L_38:
        /*00ac*/ 	.word	0x00000000
        /*00b0*/ 	.short	0x000f
        /*00b2*/ 	.short	0x0050
        /*00b4*/ 	.byte	0x00, 0xf0, 0x11, 0x00


	//----- nvinfo : EIATTR_KPARAM_INFO
	.align		4
.L_39:
        /*00b8*/ 	.byte	0x04, 0x17
        /*00ba*/ 	.short	(.L_41 - .L_40)
.L_40:
        /*00bc*/ 	.word	0x00000000
        /*00c0*/ 	.short	0x000e
        /*00c2*/ 	.short	0x004c
        /*00c4*/ 	.byte	0x00, 0xf0, 0x11, 0x00


	//----- nvinfo : EIATTR_KPARAM_INFO
	.align		4
.L_41:
        /*00c8*/ 	.byte	0x04, 0x17
        /*00ca*/ 	.short	(.L_43 - .L_42)
.L_42:
        /*00cc*/ 	.word	0x00000000
        /*00d0*/ 	.short	0x000d
        /*00d2*/ 	.short	0x0048
        /*00d4*/ 	.byte	0x00, 0xf0, 0x11, 0x00


	//----- nvinfo : EIATTR_KPARAM_INFO
	.align		4
.L_43:
        /*00d8*/ 	.byte	0x04, 0x17
        /*00da*/ 	.short	(.L_45 - .L_44)
.L_44:
        /*00dc*/ 	.word	0x00000000
        /*00e0*/ 	.short	0x000c
        /*00e2*/ 	.short	0x0044
        /*00e4*/ 	.byte	0x00, 0xf0, 0x11, 0x00


	//----- nvinfo : EIATTR_KPARAM_INFO
	.align		4
.L_45:
        /*00e8*/ 	.byte	0x04, 0x17
        /*00ea*/ 	.short	(.L_47 - .L_46)
.L_46:
        /*00ec*/ 	.word	0x00000000
        /*00f0*/ 	.short	0x000b
        /*00f2*/ 	.short	0x0040
        /*00f4*/ 	.byte	0x00, 0xf0, 0x11, 0x00


	//----- nvinfo : EIATTR_KPARAM_INFO
	.align		4
.L_47:
        /*00f8*/ 	.byte	0x04, 0x17
        /*00fa*/ 	.short	(.L_49 - .L_48)
.L_48:
        /*00fc*/ 	.word	0x00000000
        /*0100*/ 	.short	0x000a
        /*0102*/ 	.short	0x003c
        /*0104*/ 	.byte	0x00, 0xf0, 0x11, 0x00


	//----- nvinfo : EIATTR_KPARAM_INFO
	.align		4
.L_49:
        /*0108*/ 	.byte	0x04, 0x17
        /*010a*/ 	.short	(.L_51 - .L_50)
.L_50:
        /*010c*/ 	.word	0x00000000
        /*0110*/ 	.short	0x0009
        /*0112*/ 	.short	0x0038
        /*0114*/ 	.byte	0x00, 0xf0, 0x11, 0x00


	//----- nvinfo : EIATTR_KPARAM_INFO
	.align		4
.L_51:
        /*0118*/ 	.byte	0x04, 0x17
        /*011a*/ 	.short	(.L_53 - .L_52)
.L_52:
        /*011c*/ 	.word	0x00000000
        /*0120*/ 	.short	0x0008
        /*0122*/ 	.short	0x0034
        /*0124*/ 	.byte	0x00, 0xf0, 0x11, 0x00


	//----- nvinfo : EIATTR_KPARAM_INFO
	.align		4
.L_53:
        /*0128*/ 	.byte	0x04, 0x17
        /*012a*/ 	.short	(.L_55 - .L_54)
.L_54:
        /*012c*/ 	.word	0x00000000
        /*0130*/ 	.short	0x0007
        /*0132*/ 	.short	0x0030
        /*0134*/ 	.byte	0x00, 0xf0, 0x11, 0x00


	//----- nvinfo : EIATTR_KPARAM_INFO
	.align		4
.L_55:
        /*0138*/ 	.byte	0x04, 0x17
        /*013a*/ 	.short	(.L_57 - .L_56)
.L_56:
        /*013c*/ 	.word	0x00000000
        /*0140*/ 	.short	0x0006
        /*0142*/ 	.short	0x002c
        /*0144*/ 	.byte	0x00, 0xf0, 0x11, 0x00


	//----- nvinfo : EIATTR_KPARAM_INFO
	.align		4
.L_57:
        /*0148*/ 	.byte	0x04, 0x17
        /*014a*/ 	.short	(.L_59 - .L_58)
.L_58:
        /*014c*/ 	.word	0x00000000
        /*0150*/ 	.short	0x0005
        /*0152*/ 	.short	0x0028
        /*0154*/ 	.byte	0x00, 0xf0, 0x11, 0x00


	//----- nvinfo : EIATTR_KPARAM_INFO
	.align		4
.L_59:
        /*0158*/ 	.byte	0x04, 0x17
        /*015a*/ 	.short	(.L_61 - .L_60)
.L_60:
        /*015c*/ 	.word	0x00000000
        /*0160*/ 	.short	0x0004
        /*0162*/ 	.short	0x0020
        /*0164*/ 	.byte	0x00, 0xf4, 0x21, 0x00


	//----- nvinfo : EIATTR_KPARAM_INFO
	.align		4
.L_61:
        /*0168*/ 	.byte	0x04, 0x17
        /*016a*/ 	.short	(.L_63 - .L_62)
.L_62:
        /*016c*/ 	.word	0x00000000
        /*0170*/ 	.short	0x0003
        /*0172*/ 	.short	0x0018
        /*0174*/ 	.byte	0x00, 0xf4, 0x21, 0x00


	//----- nvinfo : EIATTR_KPARAM_INFO
	.align		4
.L_63:
        /*0178*/ 	.byte	0x04, 0x17
        /*017a*/ 	.short	(.L_65 - .L_64)
.L_64:
        /*017c*/ 	.word	0x00000000
        /*0180*/ 	.short	0x0002
        /*0182*/ 	.short	0x0010
        /*0184*/ 	.byte	0x00, 0xf4, 0x21, 0x00


	//----- nvinfo : EIATTR_KPARAM_INFO
	.align		4
.L_65:
        /*0188*/ 	.byte	0x04, 0x17
        /*018a*/ 	.short	(.L_67 - .L_66)
.L_66:
        /*018c*/ 	.word	0x00000000
        /*0190*/ 	.short	0x0001
        /*0192*/ 	.short	0x0008
        /*0194*/ 	.byte	0x00, 0xf4, 0x21, 0x00


	//----- nvinfo : EIATTR_KPARAM_INFO
	.align		4
.L_67:
        /*0198*/ 	.byte	0x04, 0x17
        /*019a*/ 	.short	(.L_69 - .L_68)
.L_68:
        /*019c*/ 	.word	0x00000000
        /*01a0*/ 	.short	0x0000
        /*01a2*/ 	.short	0x0000
        /*01a4*/ 	.byte	0x00, 0xf4, 0x21, 0x00


	//----- nvinfo : EIATTR_AT_ENTRY_FRAGMENTS
	.align		4
.L_69:
        /*01a8*/ 	.byte	0x04, 0x4f
        /*01aa*/ 	.short	(.L_71 - .L_70)


	//   ....[0]....
.L_70:
        /*01ac*/ 	.word	0x00000004


	//----- nvinfo : EIATTR_RESERVED_SMEM_USED
	.align		4
.L_71:
        /*01b0*/ 	.byte	0x01, 0x41
	.zero		2


	//----- nvinfo : EIATTR_SPARSE_MMA_MASK
	.align		4
        /*01b4*/ 	.byte	0x03, 0x50
        /*01b6*/ 	.short	0x0000


	//----- nvinfo : EIATTR_TCGEN05_1CTA_USED
	.align		4
        /*01b8*/ 	.byte	0x01, 0x51
	.zero		2


	//----- nvinfo : EIATTR_MAXREG_COUNT
	.align		4
        /*01bc*/ 	.byte	0x03, 0x1b
        /*01be*/ 	.short	0x00ff


	//----- nvinfo : EIATTR_NUM_BARRIERS
	.align		4
        /*01c0*/ 	.byte	0x02, 0x4c
        /*01c2*/ 	.byte	0x01
	.zero		1


	//----- nvinfo : EIATTR_ANNOTATIONS
	.align		4
        /*01c4*/ 	.byte	0x04, 0x55
        /*01c6*/ 	.short	(.L_73 - .L_72)


	//   ....[0]....
.L_72:
        /*01c8*/ 	.word	0x00000001
        /*01cc*/ 	.byte	0x70, 0x3b, 0x00, 0x00, 0x01, 0x00, 0x00, 0x00, 0xa0, 0x40, 0x00, 0x00, 0x01, 0x00, 0x00, 0x00
        /* <DEDUP_REMOVED lines=387> */
        /*1a0c*/ 	.byte	0xf0, 0x94, 0x01, 0x00


	//----- nvinfo : EIATTR_INT_WARP_WIDE_INSTR_OFFSETS
	.align		4
.L_73:
        /*1a10*/ 	.byte	0x04, 0x31
        /*1a12*/ 	.short	(.L_75 - .L_74)


	//   ....[0]....
.L_74:
        /*1a14*/ 	.word	0x000024a0


	//   ....[1]....
        /*1a18*/ 	.word	0x000024e0


	//   ....[2]....
        /*1a1c*/ 	.word	0x00007660


	//   ....[3]....
        /*1a20*/ 	.word	0x00007a30


	//   ....[4]....
        /*1a24*/ 	.word	0x00013b80


	//   ....[5]....
        /*1a28*/ 	.word	0x0001e530


	//   ....[6]....
        /*1a2c*/ 	.word	0x0001e570


	//----- nvinfo : EIATTR_COOP_GROUP_MASK_REGIDS
	.align		4
.L_75:
        /*1a30*/ 	.byte	0x04, 0x29
        /*1a32*/ 	.short	(.L_77 - .L_76)


	//   ....[0]....
.L_76:
        /*1a34*/ 	.word	0xffffffff


	//   ....[1]....
        /*1a38*/ 	.word	0xffffffff


	//   ....[2]....
        /*1a3c*/ 	.word	0xffffffff


	//   ....[3]....
        /*1a40*/ 	.word	0xffffffff


	//   ....[4]....
        /*1a44*/ 	.word	0xffffffff


	//   ....[5]....
        /*1a48*/ 	.word	0xffffffff


	//   ....[6]....
        /*1a4c*/ 	.word	0xffffffff


	//   ....[7]....
        /*1a50*/ 	.word	0xffffffff


	//----- nvinfo : EIATTR_COOP_GROUP_INSTR_OFFSETS
	.align		4
.L_77:
        /*1a54*/ 	.byte	0x04, 0x28
        /*1a56*/ 	.short	(.L_79 - .L_78)


	//   ....[0]....
.L_78:
        /*1a58*/ 	.word	0x00000060


	//   ....[1]....
        /*1a5c*/ 	.word	0x00000320


	//   ....[2]....
        /*1a60*/ 	.word	0x0000a600


	//   ....[3]....
        /*1a64*/ 	.word	0x0000ffa0


	//   ....[4]....
        /*1a68*/ 	.word	0x00015aa0


	//   ....[5]....
        /*1a6c*/ 	.word	0x00016bc0


	//   ....[6]....
        /*1a70*/ 	.word	0x0001e3b0


	//   ....[7]....
        /*1a74*/ 	.word	0x0001e620


	//----- nvinfo : EIATTR_VRC_CTA_INIT_COUNT
	.align		4
.L_79:
        /*1a78*/ 	.byte	0x02, 0x4a
        /*1a7a*/ 	.byte	0x80
	.zero		1


	//----- nvinfo : EIATTR_MBARRIER_INSTR_OFFSETS
	.align		4
        /*1a7c*/ 	.byte	0x04, 0x39
        /*1a7e*/ 	.short	(.L_81 - .L_80)


	//   ....[0]....
.L_80:
        /*1a80*/ 	.word	0x000040e0
        /*1a84*/ 	.word	0x000000ff
        /*1a88*/ 	.word	0x00000000
        /*1a8c*/ 	.short	0x0100
        /*1a8e*/ 	.byte	0x06
	.zero		1


	//   ....[1]....
        /*1a90*/ 	.word	0x00007670
        /*1a94*/ 	.word	0x000000ff
        /*1a98*/ 	.word	0x00040008
        /*1a9c*/ 	.short	0x0100
        /*1a9e*/ 	.byte	0x04
	.zero		1


	//   ....[2]....
        /*1aa0*/ 	.word	0x000081a0
        /*1aa4*/ 	.word	0x000000ff
        /*1aa8*/ 	.word	0x00020000
        /*1aac*/ 	.short	0x0100
        /*1aae*/ 	.byte	0x04
	.zero		1


	//   ....[3]....
        /*1ab0*/ 	.word	0x000088b0
        /*1ab4*/ 	.word	0x000000ff
        /*1ab8*/ 	.word	0x00020000
        /*1abc*/ 	.short	0x010a
        /*1abe*/ 	.byte	0x04
	.zero		1


	//   ....[4]....
        /*1ac0*/ 	.word	0x00008c90
        /*1ac4*/ 	.word	0x000000ff
        /*1ac8*/ 	.word	0x00020000
        /*1acc*/ 	.short	0x0108
        /*1ace*/ 	.byte	0x04
	.zero		1


	//   ....[5]....
        /*1ad0*/ 	.word	0x00013c90
        /*1ad4*/ 	.word	0x000000ff
        /*1ad8*/ 	.word	0x00040010
        /*1adc*/ 	.short	0x0100
        /*1ade*/ 	.byte	0x04
	.zero		1


	//   ....[6]....
        /*1ae0*/ 	.word	0x00014010
        /*1ae4*/ 	.word	0x000000ff
        /*1ae8*/ 	.word	0x00040010
        /*1aec*/ 	.short	0x010a
        /*1aee*/ 	.byte	0x04
	.zero		1


	//   ....[7]....
        /*1af0*/ 	.word	0x00014290
        /*1af4*/ 	.word	0x000000ff
        /*1af8*/ 	.word	0x00040010
        /*1afc*/ 	.short	0x0108
        /*1afe*/ 	.byte	0x04
	.zero		1


	//   ....[8]....
        /*1b00*/ 	.word	0x00016af0
        /*1b04*/ 	.word	0x000000ff
        /*1b08*/ 	.word	0x00000000
        /*1b0c*/ 	.short	0x010a
        /*1b0e*/ 	.byte	0x06
	.zero		1


	//   ....[9]....
        /*1b10*/ 	.word	0x00019b30
        /*1b14*/ 	.word	0x000000ff
        /*1b18*/ 	.word	0x00000000
        /*1b1c*/ 	.short	0x010a
        /*1b1e*/ 	.byte	0x06
	.zero		1


	//   ....[10]....
        /*1b20*/ 	.word	0x00019ba0
        /*1b24*/ 	.word	0x000000ff
        /*1b28*/ 	.word	0x00040000
        /*1b2c*/ 	.short	0x0108
        /*1b2e*/ 	.byte	0x04
	.zero		1


	//   ....[11]....
        /*1b30*/ 	.word	0x00019be0
        /*1b34*/ 	.word	0x000000ff
        /*1b38*/ 	.word	0x00040008
        /*1b3c*/ 	.short	0x0108
        /*1b3e*/ 	.byte	0x04
	.zero		1


	//   ....[12]....
        /*1b40*/ 	.word	0x0001e640
        /*1b44*/ 	.word	0x000000ff
        /*1b48*/ 	.word	0x00020000
        /*1b4c*/ 	.short	0x010a
        /*1b4e*/ 	.byte	0x04
	.zero		1


	//   ....[13]....
        /*1b50*/ 	.word	0x0001e670
        /*1b54*/ 	.word	0x000000ff
        /*1b58*/ 	.word	0x00040010
        /*1b5c*/ 	.short	0x010a
        /*1b5e*/ 	.byte	0x04
	.zero		1


	//   ....[14]....
        /*1b60*/ 	.word	0x0001e6a0
        /*1b64*/ 	.word	0x000000ff
        /*1b68*/ 	.word	0x00000000
        /*1b6c*/ 	.short	0x010a
        /*1b6e*/ 	.byte	0x06
	.zero		1


	//   ....[15]....
        /*1b70*/ 	.word	0x0001e6d0
        /*1b74*/ 	.word	0x000000ff
        /*1b78*/ 	.word	0x00000000
        /*1b7c*/ 	.short	0x010a
        /*1b7e*/ 	.byte	0x06
	.zero		1


	//----- nvinfo : EIATTR_NUM_MBARRIERS
	.align		4
.L_81:
        /*1b80*/ 	.byte	0x03, 0x38
        /*1b82*/ 	.short	0xffff


	//----- nvinfo : EIATTR_EXIT_INSTR_OFFSETS
	.align		4
        /*1b84*/ 	.byte	0x04, 0x1c
        /*1b86*/ 	.short	(.L_83 - .L_82)


	//   ....[0]....
.L_82:
        /*1b88*/ 	.word	0x0001e630


	//----- nvinfo : EIATTR_REQNTID
	.align		4
.L_83:
        /*1b8c*/ 	.byte	0x04, 0x10
        /*1b8e*/ 	.short	(.L_85 - .L_84)
.L_84:
        /*1b90*/ 	.word	0x00000100
        /*1b94*/ 	.word	0x00000001
        /*1b98*/ 	.word	0x00000001


	//----- nvinfo : EIATTR_CRS_STACK_SIZE
	.align		4
.L_85:
        /*1b9c*/ 	.byte	0x04, 0x1e
        /*1b9e*/ 	.short	(.L_87 - .L_86)
.L_86:
        /*1ba0*/ 	.word	0x00000000


	//----- nvinfo : EIATTR_CBANK_PARAM_SIZE
	.align		4
.L_87:
        /*1ba4*/ 	.byte	0x03, 0x19
        /*1ba6*/ 	.short	0x0088


	//----- nvinfo : EIATTR_PARAM_CBANK
	.align		4
        /*1ba8*/ 	.byte	0x04, 0x0a
        /*1baa*/ 	.short	(.L_89 - .L_88)
	.align		4
.L_88:
        /*1bac*/ 	.word	index@(.nv.constant0.attn_fwd)
        /*1bb0*/ 	.short	0x0380
        /*1bb2*/ 	.short	0x0088


	//----- nvinfo : EIATTR_SW_WAR
	.align		4
.L_89:
        /*1bb4*/ 	.byte	0x04, 0x36
        /*1bb6*/ 	.short	(.L_91 - .L_90)
.L_90:
        /*1bb8*/ 	.word	0x00000008
.L_91:


//--------------------- .nv.compat                --------------------------
	.section	.nv.compat,"",@"SHT_CUDA_COMPAT_INFO"
	.align	4
        /*0000*/ 	.byte	0x02, 0x02, 0x02, 0x00, 0x02, 0x05, 0x05, 0x00, 0x02, 0x03, 0x00, 0x00, 0x02, 0x06, 0x01, 0x00


//--------------------- .nv.callgraph             --------------------------
	.section	.nv.callgraph,"",@"SHT_CUDA_CALLGRAPH"
	.align	4
	.sectionentsize	8
	.align		4
        /*0000*/ 	.word	0x00000000
	.align		4
        /*0004*/ 	.word	0xffffffff
	.align		4
        /*0008*/ 	.word	0x00000000
	.align		4
        /*000c*/ 	.word	0xfffffffe
	.align		4
        /*0010*/ 	.word	0x00000000
	.align		4
        /*0014*/ 	.word	0xfffffffd
	.align		4
        /*0018*/ 	.word	0x00000000
	.align		4
        /*001c*/ 	.word	0xfffffffc


//--------------------- .nv.constant4             --------------------------
	.section	.nv.constant4,"a",@progbits
	.align	8
	.align		8
.nv.constant4:
        /*0000*/ 	.dword	_$_str


//--------------------- .text.attn_fwd            --------------------------
	.section	.text.attn_fwd,"ax",@progbits
	.align	128
        .global         attn_fwd
        .type           attn_fwd,@function
        .size           attn_fwd,(.L_x_28 - attn_fwd)
        .other          attn_fwd,@"STO_CUDA_ENTRY STV_DEFAULT"
attn_fwd:
.text.attn_fwd:
[----:B------:R-:W0:Y:S01]  /*0000*/  LDC R1, c[0x0][0x37c] ;  /* 0x0000df00ff017b82 */ /* 0x000e220000000800 */
[----:B------:R-:W1:Y:S01]  /*0010*/  S2R R0, SR_TID.X ;  /* 0x0000000000007919 */ /* 0x000e620000002100 */
[----:B0-----:R-:W-:Y:S01]  /*0020*/  VIADD R1, R1, 0xfffff6e8 ;  /* 0xfffff6e801017836 */ /* 0x001fe20000000000 */
[----:B-1----:R-:W-:-:S13]  /*0030*/  ISETP.GE.U32.AND P4, PT, R0, 0x20, PT ;  /* 0x000000200000780c */ /* 0x002fda0003f86070 */
[----:B------:R-:W-:Y:S05]  /*0040*/  @P4 BRA `(.L_x_0) ;  /* 0x0000000000b84947 */ /* 0x000fea0003800000 */
[----:B------:R-:W0:Y:S01]  /*0050*/  S2R R7, SR_CgaCtaId ;  /* 0x0000000000077919 */ /* 0x000e220000008800 */
[----:B------:R-:W-:Y:S01]  /*0060*/  NOP ;  /* 0x0000000000007918 */ /* 0x000fe20000000000 */
[----:B------:R-:W-:-:S04]  /*0070*/  MOV R0, 0x40 ;  /* 0x0000004000007802 */ /* 0x000fc80000000f00 */
[----:B0-----:R-:W-:Y:S02]  /*0080*/  LEA R2, R7, R0, 0x18 ;  /* 0x0000000007027211 */ /* 0x001fe400078ec0ff */
[----:B------:R-:W-:-:S04]  /*0090*/  MOV R0, 0x400 ;  /* 0x0000040000007802 */ /* 0x000fc80000000f00 */
[----:B------:R-:W0:Y:S01]  /*00a0*/  LDS.U8 R2, [R2] ;  /* 0x0000000002027984 */ /* 0x000e220000000000 */
[----:B------:R-:W-:Y:S02]  /*00b0*/  LEA R0, R7, R0, 0x18 ;  /* 0x0000000007007211 */ /* 0x000fe400078ec0ff */
[----:B0-----:R-:W-:-:S13]  /*00c0*/  ISETP.NE.AND P0, PT, R2, RZ, PT ;  /* 0x000000ff0200720c */ /* 0x001fda0003f05270 */
[----:B------:R-:W-:Y:S05]  /*00d0*/  @P0 BRA `(.L_x_1) ;  /* 0x00000000007c0947 */ /* 0x000fea0003800000 */
[----:B------:R-:W-:-:S13]  /*00e0*/  ELECT P0, URZ, PT ;  /* 0x0000000000ff782f */ /* 0x000fda0003800000 */
[----:B------:R-:W-:Y:S05]  /*00f0*/  @!P0 BRA `(.L_x_2) ;  /* 0x0000000000848947 */ /* 0x000fea0003800000 */
[----:B------:R-:W-:Y:S01]  /*0100*/  UMOV UR4, 0x10 ;  /* 0x0000001000047882 */ /* 0x000fe20000000000 */
[----:B------:R-:W-:Y:S02]  /*0110*/  IMAD.MOV.U32 R9, RZ, RZ, 0x1 ;  /* 0x00000001ff097424 */ /* 0x000fe400078e00ff */
[----:B------:R-:W-:Y:S02]  /*0120*/  IMAD.MOV.U32 R3, RZ, RZ, 0xffff ;  /* 0x0000ffffff037424 */ /* 0x000fe400078e00ff */
[----:B------:R-:W-:Y:S04]  /*0130*/  DEPBAR.LE SB0, 0x36 ;  /* 0x00008d800000791a */ /* 0x000fe80000000000 */
[----:B------:R-:W0:Y:S02]  /*0140*/  UTCATOMSWS.FIND_AND_SET.ALIGN UP0, UR4, UR4 ;  /* 0x00000004000475e3 */ /* 0x000e240008000800 */
[----:B0-----:R-:W-:-:S04]  /*0150*/  PLOP3.LUT P0, PT, PT, PT, UP0, 0x80, 0x8 ;  /* 0x000000000008781c */ /* 0x001fc80003f0f008 */
[----:B------:R-:W-:-:S04]  /*0160*/  SEL R2, RZ, 0xffffffff, !P0 ;  /* 0xffffffffff027807 */ /* 0x000fc80004000000 */
[----:B------:R-:W-:Y:S01]  /*0170*/  ISETP.NE.AND P0, PT, R2, RZ, PT ;  /* 0x000000ff0200720c */ /* 0x000fe20003f05270 */
[----:B------:R-:W-:-:S12]  /*0180*/  IMAD.U32 R2, RZ, RZ, UR4 ;  /* 0x00000004ff027e24 */ /* 0x000fd8000f8e00ff */
[----:B------:R-:W-:Y:S05]  /*0190*/  @P0 BRA `(.L_x_3) ;  /* 0x0000000000240947 */ /* 0x000fea0003800000 */
.L_x_4:
[----:B------:R-:W-:Y:S05]  /*01a0*/  NANOSLEEP 0x64 ;  /* 0x000000640000795d */ /* 0x000fea0003800000 */
[----:B------:R-:W-:-:S05]  /*01b0*/  UMOV UR4, 0x10 ;  /* 0x0000001000047882 */ /* 0x000fca0000000000 */
[----:B------:R-:W-:Y:S04]  /*01c0*/  DEPBAR.LE SB0, 0x36 ;  /* 0x00008d800000791a */ /* 0x000fe80000000000 */
[----:B------:R-:W0:Y:S02]  /*01d0*/  UTCATOMSWS.FIND_AND_SET.ALIGN UP0, UR4, UR4 ;  /* 0x00000004000475e3 */ /* 0x000e240008000800 */
[----:B0-----:R-:W-:-:S04]  /*01e0*/  PLOP3.LUT P0, PT, PT, PT, UP0, 0x80, 0x8 ;  /* 0x000000000008781c */ /* 0x001fc80003f0f008 */
[----:B------:R-:W-:-:S04]  /*01f0*/  SEL R2, RZ, 0xffffffff, !P0 ;  /* 0xffffffffff027807 */ /* 0x000fc80004000000 */
[----:B------:R-:W-:Y:S01]  /*0200*/  ISETP.NE.AND P0, PT, R2, RZ, PT ;  /* 0x000000ff0200720c */ /* 0x000fe20003f05270 */
[----:B------:R-:W-:-:S12]  /*0210*/  IMAD.U32 R2, RZ, RZ, UR4 ;  /* 0x00000004ff027e24 */ /* 0x000fd8000f8e00ff */
[----:B------:R-:W-:Y:S05]  /*0220*/  @!P0 BRA `(.L_x_4) ;  /* 0xfffffffc00dc8947 */ /* 0x000fea000383ffff */
.L_x_3:
[C---:B------:R-:W-:Y:S01]  /*0230*/  VIADD R4, R2.reuse, 0x10 ;  /* 0x0000001002047836 */ /* 0x040fe20000000000 */
[----:B------:R-:W-:Y:S02]  /*0240*/  SHF.L.U32 R3, R3, R2, RZ ;  /* 0x0000000203037219 */ /* 0x000fe400000006ff */
[----:B------:R-:W-:Y:S02]  /*0250*/  MOV R5, 0x50 ;  /* 0x0000005000057802 */ /* 0x000fe40000000f00 */
[----:B------:R-:W-:Y:S02]  /*0260*/  SHF.L.U32 R4, R9, R4, RZ ;  /* 0x0000000409047219 */ /* 0x000fe400000006ff */
[----:B------:R-:W-:Y:S01]  /*0270*/  LEA R6, R7, R5, 0x18 ;  /* 0x0000000507067211 */ /* 0x000fe200078ec0ff */
[----:B------:R-:W-:Y:S01]  /*0280*/  IMAD.SHL.U32 R5, R2, 0x20, RZ ;  /* 0x0000002002057824 */ /* 0x000fe200078e00ff */
[----:B------:R-:W-:-:S05]  /*0290*/  LOP3.LUT R3, R4, R3, RZ, 0xfc, !PT ;  /* 0x0000000304037212 */ /* 0x000fca00078efcff */
[----:B------:R0:W-:Y:S04]  /*02a0*/  ATOMS.OR RZ, [R6], R3 ;  /* 0x0000000306ff738c */ /* 0x0001e80003000000 */
[----:B------:R0:W-:Y:S01]  /*02b0*/  STS [R0], R5 ;  /* 0x0000000500007388 */ /* 0x0001e20000000800 */
[----:B------:R-:W-:Y:S05]  /*02c0*/  BRA `(.L_x_2) ;  /* 0x0000000000107947 */ /* 0x000fea0003800000 */
.L_x_1:
[----:B------:R-:W-:Y:S01]  /*02d0*/  IMAD.MOV.U32 R3, RZ, RZ, -0x1 ;  /* 0xffffffffff037424 */ /* 0x000fe200078e00ff */
[----:B------:R-:W-:-:S04]  /*02e0*/  MOV R2, 0x310 ;  /* 0x0000031000027802 */ /* 0x000fc80000000f00 */
[----:B------:R0:W-:Y:S03]  /*02f0*/  STS [R0], R3 ;  /* 0x0000000300007388 */ /* 0x0001e60000000800 */
[----:B0-----:R-:W-:Y:S05]  /*0300*/  CALL.REL.NOINC `($__internal_1_$__cuda_sm10x_tcgen05_guardrail_trap_phase_invalid_during_alloc) ;  /* 0x000001e400087944 */ /* 0x001fea0003c00000 */
.L_x_2:
[----:B------:R-:W-:Y:S05]  /*0310*/  WARPSYNC.ALL ;  /* 0x0000000000007948 */ /* 0x000fea0003800000 */
[----:B------:R-:W-:Y:S01]  /*0320*/  NOP ;  /* 0x0000000000007918 */ /* 0x000fe20000000000 */
.L_x_0:
[----:B0-----:R-:W0:Y:S01]  /*0330*/  S2R R0, SR_CTAID.X ;  /* 0x0000000000007919 */ /* 0x001e220000002500 */
[----:B------:R-:W1:Y:S01]  /*0340*/  LDC.64 R2, c[0x0][0x3b0] ;  /* 0x0000ec00ff027b82 */ /* 0x000e620000000a00 */
[----:B------:R-:W-:Y:S01]  /*0350*/  MOV R5, 0x400 ;  /* 0x0000040000057802 */ /* 0x000fe20000000f00 */
[----:B------:R-:W2:Y:S01]  /*0360*/  LDCU.64 UR8, c[0x0][0x358] ;  /* 0x00006b00ff0877ac */ /* 0x000ea20008000a00 */
[----:B------:R-:W3:Y:S02]  /*0370*/  S2R R146, SR_TID.X ;  /* 0x0000000000927919 */ /* 0x000ee40000002100 */
[----:B------:R-:W-:Y:S01]  /*0380*/  R2UR UR4, R5 ;  /* 0x00000000050472ca */ /* 0x000fe200000e0000 */
[----:B------:R-:W1:Y:S02]  /*0390*/  S2R R150, SR_CTAID.Y ;  /* 0x0000000000967919 */ /* 0x000e640000002600 */
[----:B------:R-:W4:Y:S08]  /*03a0*/  LDC.64 R6, c[0x0][0x380] ;  /* 0x0000e000ff067b82 */ /* 0x000f300000000a00 */
[----:B------:R-:W5:Y:S08]  /*03b0*/  S2UR UR5, SR_CgaCtaId ;  /* 0x00000000000579c3 */ /* 0x000f700000008800 */
[----:B------:R-:W2:Y:S01]  /*03c0*/  LDC R20, c[0x0][0x3b8] ;  /* 0x0000ee00ff147b82 */ /* 0x000ea20000000800 */
[----:B0-----:R-:W-:Y:S01]  /*03d0*/  IMAD.SHL.U32 R144, R0, 0x80, RZ ;  /* 0x0000008000907824 */ /* 0x001fe200078e00ff */
[----:B---3--:R-:W-:-:S04]  /*03e0*/  SHF.R.U32.HI R4, RZ, 0x7, R146 ;  /* 0x00000007ff047819 */ /* 0x008fc80000011692 */
[----:B------:R-:W-:Y:S01]  /*03f0*/  LOP3.LUT R8, R144, 0x7f, R146, 0xf8, !PT ;  /* 0x0000007f90087812 */ /* 0x000fe200078ef892 */
[----:B-1----:R-:W-:Y:S01]  /*0400*/  IMAD R0, R150, R2, RZ ;  /* 0x0000000296007224 */ /* 0x002fe200078e02ff */
[----:B-----5:R-:W-:Y:S01]  /*0410*/  ULEA UR4, UR5, UR4, 0x18 ;  /* 0x0000000405047291 */ /* 0x020fe2000f8ec0ff */
[----:B------:R-:W-:Y:S02]  /*0420*/  BAR.SYNC.DEFER_BLOCKING 0x0 ;  /* 0x0000000000007b1d */ /* 0x000fe40000010000 */
[----:B------:R-:W-:Y:S01]  /*0430*/  IMAD R2, R8, R3, RZ ;  /* 0x0000000308027224 */ /* 0x000fe200078e02ff */
[----:B------:R-:W-:Y:S01]  /*0440*/  SGXT.U32 R3, R4, 0x1 ;  /* 0x000000010403781a */ /* 0x000fe20000000000 */
[----:B------:R-:W-:Y:S02]  /*0450*/  IMAD.SHL.U32 R9, R0, 0x2, RZ ;  /* 0x0000000200097824 */ /* 0x000fe400078e00ff */
[----:B------:R-:W-:Y:S02]  /*0460*/  IMAD.SHL.U32 R4, R2, 0x2, RZ ;  /* 0x0000000202047824 */ /* 0x000fe400078e00ff */
[----:B------:R-:W-:-:S03]  /*0470*/  IMAD.HI R0, R0, 0x2, RZ ;  /* 0x0000000200007827 */ /* 0x000fc600078e02ff */
[----:B----4-:R-:W-:Y:S01]  /*0480*/  IADD3 R9, P0, P1, R4, R6, R9 ;  /* 0x0000000604097210 */ /* 0x010fe2000791e009 */
[----:B------:R-:W-:Y:S01]  /*0490*/  IMAD.HI R2, R2, 0x2, RZ ;  /* 0x0000000202027827 */ /* 0x000fe200078e02ff */
[----:B------:R-:W0:Y:S03]  /*04a0*/  S2R R4, SR_CgaCtaId ;  /* 0x0000000000047919 */ /* 0x000e260000008800 */
[----:B--2---:R-:W-:Y:S01]  /*04b0*/  IMAD R5, R3, R20, RZ ;  /* 0x0000001403057224 */ /* 0x004fe200078e02ff */
[----:B------:R-:W-:-:S03]  /*04c0*/  IADD3.X R0, PT, PT, R2, R7, R0, P0, P1 ;  /* 0x0000000702007210 */ /* 0x000fc600007e2400 */
[----:B------:R-:W-:Y:S01]  /*04d0*/  IMAD R11, R20, 0x2, R5 ;  /* 0x00000002140b7824 */ /* 0x000fe200078e0205 */
[----:B------:R-:W-:-:S03]  /*04e0*/  LEA R6, P0, R5, R9, 0x1 ;  /* 0x0000000905067211 */ /* 0x000fc600078008ff */
[----:B------:R-:W-:Y:S01]  /*04f0*/  IMAD R13, R20, 0x2, R11 ;  /* 0x00000002140d7824 */ /* 0x000fe200078e020b */
[----:B------:R-:W1:Y:S01]  /*0500*/  LDS R116, [UR4] ;  /* 0x00000004ff747984 */ /* 0x000e620008000800 */
[----:B------:R-:W-:Y:S01]  /*0510*/  BAR.SYNC.DEFER_BLOCKING 0x0 ;  /* 0x0000000000007b1d */ /* 0x000fe20000010000 */
[----:B------:R-:W-:Y:S02]  /*0520*/  LEA R10, P1, R11, R9, 0x1 ;  /* 0x000000090b0a7211 */ /* 0x000fe400078208ff */
[----:B------:R-:W-:-:S03]  /*0530*/  LEA.HI.X.SX32 R7, R5, R0, 0x1, P0 ;  /* 0x0000000005077211 */ /* 0x000fc600000f0eff */
[----:B------:R-:W-:Y:S08]  /*0540*/  @P4 BRA `(.L_x_5) ;  /* 0x0000000000184947 */ /* 0x000ff00003800000 */
[----:B------:R-:W-:Y:S01]  /*0550*/  ELECT P0, URZ, PT ;  /* 0x0000000000ff782f */ /* 0x000fe20003800000 */
[----:B------:R-:W-:Y:S01]  /*0560*/  IMAD.MOV.U32 R2, RZ, RZ, 0x1 ;  /* 0x00000001ff027424 */ /* 0x000fe200078e00ff */
[----:B------:R-:W-:Y:S11]  /*0570*/  UVIRTCOUNT.DEALLOC.SMPOOL 0x80 ;  /* 0x000000800000784c */ /* 0x000ff60000000000 */
[----:B------:R-:W-:-:S04]  /*0580*/  @P0 MOV R5, 0x40 ;  /* 0x0000004000050802 */ /* 0x000fc80000000f00 */
[----:B0-----:R-:W-:-:S05]  /*0590*/  @P0 LEA R5, R4, R5, 0x18 ;  /* 0x0000000504050211 */ /* 0x001fca00078ec0ff */
[----:B------:R2:W-:Y:S02]  /*05a0*/  @P0 STS.U8 [R5], R2 ;  /* 0x0000000205000388 */ /* 0x0005e40000000000 */
.L_x_5:
[C---:B------:R-:W-:Y:S01]  /*05b0*/  IMAD R15, R20.reuse, 0x2, R13 ;  /* 0x00000002140f7824 */ /* 0x040fe200078e020d */
[-C--:B------:R-:W-:Y:S01]  /*05c0*/  LEA R12, P0, R13, R9.reuse, 0x1 ;  /* 0x000000090d0c7211 */ /* 0x080fe200078008ff */
[----:B--2---:R-:W2:Y:S01]  /*05d0*/  LDG.E.U16 R5, desc[UR8][R6.64] ;  /* 0x0000000806057981 */ /* 0x004ea2000c1e1500 */
[-C--:B------:R-:W-:Y:S01]  /*05e0*/  LEA.HI.X.SX32 R11, R11, R0.reuse, 0x1, P1 ;  /* 0x000000000b0b7211 */ /* 0x080fe200008f0eff */
[----:B------:R-:W-:Y:S01]  /*05f0*/  IMAD R17, R20, 0x2, R15 ;  /* 0x0000000214117824 */ /* 0x000fe200078e020f */
[----:B------:R-:W-:Y:S01]  /*0600*/  LEA.HI.X.SX32 R13, R13, R0, 0x1, P0 ;  /* 0x000000000d0d7211 */ /* 0x000fe200000f0eff */
[C---:B------:R-:W-:Y:S02]  /*0610*/  IMAD.SHL.U32 R179, R146.reuse, 0x2, RZ ;  /* 0x0000000292b37824 */ /* 0x040fe400078e00ff */
[----:B------:R-:W-:Y:S01]  /*0620*/  IMAD.SHL.U32 R138, R146, 0x200, RZ ;  /* 0x00000200928a7824 */ /* 0x000fe200078e00ff */
[----:B------:R-:W-:Y:S01]  /*0630*/  LEA R16, P0, R17, R9, 0x1 ;  /* 0x0000000911107211 */ /* 0x000fe200078008ff */
[----:B------:R-:W-:Y:S01]  /*0640*/  IMAD R19, R20, 0x2, R17 ;  /* 0x0000000214137824 */ /* 0x000fe200078e0211 */
[----:B------:R3:W4:Y:S01]  /*0650*/  LDG.E.U16 R2, desc[UR8][R10.64] ;  /* 0x000000080a027981 */ /* 0x000722000c1e1500 */
[----:B------:R-:W-:-:S02]  /*0660*/  SHF.R.U32.HI R148, RZ, 0x5, R146 ;  /* 0x00000005ff947819 */ /* 0x000fc40000011692 */
[----:B-1----:R-:W-:Y:S01]  /*0670*/  R2UR UR5, R116 ;  /* 0x00000000740572ca */ /* 0x002fe200000e0000 */
[----:B------:R-:W-:Y:S01]  /*0680*/  IMAD R21, R20, 0x2, R19 ;  /* 0x0000000214157824 */ /* 0x000fe200078e0213 */
[-C--:B------:R-:W-:Y:S01]  /*0690*/  LEA.HI.X.SX32 R17, R17, R0.reuse, 0x1, P0 ;  /* 0x0000000011117211 */ /* 0x080fe200000f0eff */
[----:B0-----:R0:W2:Y:S01]  /*06a0*/  LDG.E.U16 R4, desc[UR8][R12.64] ;  /* 0x000000080c047981 */ /* 0x0010a2000c1e1500 */
[CC--:B------:R-:W-:Y:S02]  /*06b0*/  LEA R18, P0, R19.reuse, R9.reuse, 0x1 ;  /* 0x0000000913127211 */ /* 0x0c0fe400078008ff */
[----:B------:R-:W-:Y:S01]  /*06c0*/  LOP3.LUT P5, RZ, R146, 0xff, RZ, 0xc0, !PT ;  /* 0x000000ff92ff7812 */ /* 0x000fe200078ac0ff */
[C---:B---3--:R-:W-:Y:S01]  /*06d0*/  IMAD R11, R20.reuse, 0x2, R21 ;  /* 0x00000002140b7824 */ /* 0x048fe200078e0215 */
[-C--:B------:R-:W-:Y:S01]  /*06e0*/  LEA.HI.X.SX32 R19, R19, R0.reuse, 0x1, P0 ;  /* 0x0000000013137211 */ /* 0x080fe200000f0eff */
[----:B------:R-:W3:Y:S01]  /*06f0*/  LDG.E.U16 R7, desc[UR8][R16.64] ;  /* 0x0000000810077981 */ /* 0x000ee2000c1e1500 */
[-C--:B------:R-:W-:Y:S01]  /*0700*/  LEA R22, P0, R21, R9.reuse, 0x1 ;  /* 0x0000000915167211 */ /* 0x080fe200078008ff */
[----:B------:R-:W-:Y:S01]  /*0710*/  UMOV UR12, 0x1 ;  /* 0x00000001000c7882 */ /* 0x000fe20000000000 */
[-C--:B------:R-:W-:Y:S01]  /*0720*/  LEA R14, P1, R15, R9.reuse, 0x1 ;  /* 0x000000090f0e7211 */ /* 0x080fe200078208ff */
[----:B------:R-:W2:Y:S01]  /*0730*/  LDG.E.U16 R8, desc[UR8][R18.64] ;  /* 0x0000000812087981 */ /* 0x000ea2000c1e1500 */
[-C--:B------:R-:W-:Y:S01]  /*0740*/  LEA.HI.X.SX32 R23, R21, R0.reuse, 0x1, P0 ;  /* 0x0000000015177211 */ /* 0x080fe200000f0eff */
[C---:B------:R-:W-:Y:S01]  /*0750*/  IMAD R21, R20.reuse, 0x2, R11 ;  /* 0x0000000214157824 */ /* 0x040fe200078e020b */
[-C--:B------:R-:W-:Y:S01]  /*0760*/  LEA.HI.X.SX32 R15, R15, R0.reuse, 0x1, P1 ;  /* 0x000000000f0f7211 */ /* 0x080fe200008f0eff */
[----:B------:R-:W1:Y:S01]  /*0770*/  LDC R230, c[0x0][0x3c4] ;  /* 0x0000f100ffe67b82 */ /* 0x000e620000000800 */
[C---:B------:R-:W-:Y:S01]  /*0780*/  LEA R24, P0, R11.reuse, R9, 0x1 ;  /* 0x000000090b187211 */ /* 0x040fe200078008ff */
[----:B0-----:R-:W-:Y:S01]  /*0790*/  IMAD R13, R20, 0x2, R21 ;  /* 0x00000002140d7824 */ /* 0x001fe200078e0215 */
[----:B------:R-:W2:Y:S02]  /*07a0*/  LDG.E.U16 R10, desc[UR8][R22.64] ;  /* 0x00000008160a7981 */ /* 0x000ea4000c1e1500 */
[----:B------:R-:W-:-:S02]  /*07b0*/  LEA.HI.X.SX32 R25, R11, R0, 0x1, P0 ;  /* 0x000000000b197211 */ /* 0x000fc400000f0eff */
[----:B------:R0:W2:Y:S01]  /*07c0*/  LDG.E.U16 R6, desc[UR8][R14.64] ;  /* 0x000000080e067981 */ /* 0x0000a2000c1e1500 */
[-C--:B------:R-:W-:Y:S01]  /*07d0*/  LEA R28, P0, R13, R9.reuse, 0x1 ;  /* 0x000000090d1c7211 */ /* 0x080fe200078008ff */
[----:B------:R-:W1:Y:S01]  /*07e0*/  LDC R224, c[0x0][0x3c4] ;  /* 0x0000f100ffe07b82 */ /* 0x000e620000000800 */
[----:B------:R-:W-:Y:S01]  /*07f0*/  LEA R26, P1, R21, R9, 0x1 ;  /* 0x00000009151a7211 */ /* 0x000fe200078208ff */
[----:B------:R-:W2:Y:S01]  /*0800*/  LDG.E.U16 R11, desc[UR8][R24.64] ;  /* 0x00000008180b7981 */ /* 0x000ea2000c1e1500 */
[-C--:B------:R-:W-:Y:S01]  /*0810*/  LEA.HI.X.SX32 R29, R13, R0.reuse, 0x1, P0 ;  /* 0x000000000d1d7211 */ /* 0x080fe200000f0eff */
[----:B0-----:R-:W-:Y:S01]  /*0820*/  IMAD R15, R20, 0x2, R13 ;  /* 0x00000002140f7824 */ /* 0x001fe200078e020d */
[----:B------:R-:W-:-:S03]  /*0830*/  LEA.HI.X.SX32 R27, R21, R0, 0x1, P1 ;  /* 0x00000000151b7211 */ /* 0x000fc600008f0eff */
[----:B------:R-:W2:Y:S01]  /*0840*/  LDG.E.U16 R12, desc[UR8][R28.64] ;  /* 0x000000081c0c7981 */ /* 0x000ea2000c1e1500 */
[----:B------:R-:W0:Y:S01]  /*0850*/  LDC R220, c[0x0][0x3c4] ;  /* 0x0000f100ffdc7b82 */ /* 0x000e220000000800 */
[C---:B------:R-:W-:Y:S01]  /*0860*/  IMAD R17, R20.reuse, 0x2, R15 ;  /* 0x0000000214117824 */ /* 0x040fe200078e020f */
[CC--:B------:R-:W-:Y:S01]  /*0870*/  LEA R18, P0, R15.reuse, R9.reuse, 0x1 ;  /* 0x000000090f127211 */ /* 0x0c0fe200078008ff */
[----:B------:R1:W2:Y:S03]  /*0880*/  LDG.E.U16 R13, desc[UR8][R26.64] ;  /* 0x000000081a0d7981 */ /* 0x0002a6000c1e1500 */
[-C--:B------:R-:W-:Y:S01]  /*0890*/  LEA.HI.X.SX32 R19, R15, R0.reuse, 0x1, P0 ;  /* 0x000000000f137211 */ /* 0x080fe200000f0eff */
[C---:B------:R-:W-:Y:S01]  /*08a0*/  IMAD R15, R20.reuse, 0x2, R17 ;  /* 0x00000002140f7824 */ /* 0x040fe200078e0211 */
[CC--:B------:R-:W-:Y:S01]  /*08b0*/  LEA R22, P0, R17.reuse, R9.reuse, 0x1 ;  /* 0x0000000911167211 */ /* 0x0c0fe200078008ff */
[----:B------:R-:W0:Y:S02]  /*08c0*/  LDC R234, c[0x0][0x3c4] ;  /* 0x0000f100ffea7b82 */ /* 0x000e240000000800 */
[C---:B------:R-:W-:Y:S01]  /*08d0*/  IMAD R21, R20.reuse, 0x2, R15 ;  /* 0x0000000214157824 */ /* 0x040fe200078e020f */
[-C--:B------:R-:W-:Y:S01]  /*08e0*/  LEA.HI.X.SX32 R23, R17, R0.reuse, 0x1, P0 ;  /* 0x0000000011177211 */ /* 0x080fe200000f0eff */
[----:B------:R-:W2:Y:S02]  /*08f0*/  LDG.E.U16 R14, desc[UR8][R18.64] ;  /* 0x00000008120e7981 */ /* 0x000ea4000c1e1500 */
[C---:B-1----:R-:W-:Y:S01]  /*0900*/  IMAD R27, R20.reuse, 0x2, R21 ;  /* 0x00000002141b7824 */ /* 0x042fe200078e0215 */
[CC--:B------:R-:W-:Y:S01]  /*0910*/  LEA R24, P0, R21.reuse, R9.reuse, 0x1 ;  /* 0x0000000915187211 */ /* 0x0c0fe200078008ff */
[----:B------:R-:W1:Y:S03]  /*0920*/  LDC R186, c[0x0][0x3c4] ;  /* 0x0000f100ffba7b82 */ /* 0x000e660000000800 */
[----:B------:R-:W-:Y:S01]  /*0930*/  LEA.HI.X.SX32 R25, R21, R0, 0x1, P0 ;  /* 0x0000000015197211 */ /* 0x000fe200000f0eff */
[----:B------:R-:W-:Y:S01]  /*0940*/  IMAD R21, R20, 0x2, R27 ;  /* 0x0000000214157824 */ /* 0x000fe200078e021b */
[----:B------:R-:W-:-:S03]  /*0950*/  LEA R26, P0, R27, R9, 0x1 ;  /* 0x000000091b1a7211 */ /* 0x000fc600078008ff */
[C---:B------:R-:W-:Y:S01]  /*0960*/  IMAD R33, R20.reuse, 0x2, R21 ;  /* 0x0000000214217824 */ /* 0x040fe200078e0215 */
[-C--:B------:R-:W-:Y:S01]  /*0970*/  LEA R30, P1, R15, R9.reuse, 0x1 ;  /* 0x000000090f1e7211 */ /* 0x080fe200078208ff */
[----:B------:R-:W2:Y:S01]  /*0980*/  LDG.E.U16 R16, desc[UR8][R24.64] ;  /* 0x0000000818107981 */ /* 0x000ea2000c1e1500 */
[-C--:B------:R-:W-:Y:S01]  /*0990*/  LEA.HI.X.SX32 R27, R27, R0.reuse, 0x1, P0 ;  /* 0x000000001b1b7211 */ /* 0x080fe200000f0eff */
[----:B------:R-:W-:Y:S01]  /*09a0*/  IMAD R35, R20, 0x2, R33 ;  /* 0x0000000214237824 */ /* 0x000fe200078e0221 */
[----:B------:R-:W-:Y:S01]  /*09b0*/  LEA R28, P0, R21, R9, 0x1 ;  /* 0x00000009151c7211 */ /* 0x000fe200078008ff */
[----:B------:R-:W0:Y:S01]  /*09c0*/  LDC R217, c[0x0][0x3c4] ;  /* 0x0000f100ffd97b82 */ /* 0x000e220000000800 */
[-C--:B------:R-:W-:Y:S01]  /*09d0*/  LEA.HI.X.SX32 R31, R15, R0.reuse, 0x1, P1 ;  /* 0x000000000f1f7211 */ /* 0x080fe200008f0eff */
[----:B------:R-:W2:Y:S01]  /*09e0*/  LDG.E.U16 R18, desc[UR8][R26.64] ;  /* 0x000000081a127981 */ /* 0x000ea2000c1e1500 */
[----:B------:R-:W-:-:S03]  /*09f0*/  LEA.HI.X.SX32 R29, R21, R0, 0x1, P0 ;  /* 0x00000000151d7211 */ /* 0x000fc600000f0eff */
[----:B------:R1:W2:Y:S01]  /*0a00*/  LDG.E.U16 R15, desc[UR8][R22.64] ;  /* 0x00000008160f7981 */ /* 0x0002a2000c1e1500 */
[-C--:B------:R-:W-:Y:S01]  /*0a10*/  LEA R34, P0, R35, R9.reuse, 0x1 ;  /* 0x0000000923227211 */ /* 0x080fe200078008ff */
[----:B------:R-:W0:Y:S02]  /*0a20*/  LDC R232, c[0x0][0x3c4] ;  /* 0x0000f100ffe87b82 */ /* 0x000e240000000800 */
[----:B------:R1:W2:Y:S01]  /*0a30*/  LDG.E.U16 R17, desc[UR8][R30.64] ;  /* 0x000000081e117981 */ /* 0x0002a2000c1e1500 */
[----:B------:R-:W-:-:S03]  /*0a40*/  LEA R32, P1, R33, R9, 0x1 ;  /* 0x0000000921207211 */ /* 0x000fc600078208ff */
[----:B------:R1:W2:Y:S02]  /*0a50*/  LDG.E.U16 R19, desc[UR8][R28.64] ;  /* 0x000000081c137981 */ /* 0x0002a4000c1e1500 */
[C---:B-1----:R-:W-:Y:S01]  /*0a60*/  IMAD R23, R20.reuse, 0x2, R35 ;  /* 0x0000000214177824 */ /* 0x042fe200078e0223 */
[-C--:B------:R-:W-:Y:S01]  /*0a70*/  LEA.HI.X.SX32 R35, R35, R0.reuse, 0x1, P0 ;  /* 0x0000000023237211 */ /* 0x080fe200000f0eff */
[----:B------:R-:W1:Y:S02]  /*0a80*/  LDC R229, c[0x0][0x3c4] ;  /* 0x0000f100ffe57b82 */ /* 0x000e640000000800 */
[C---:B------:R-:W-:Y:S01]  /*0a90*/  IMAD R25, R20.reuse, 0x2, R23 ;  /* 0x0000000214197824 */ /* 0x040fe200078e0217 */
[CC--:B------:R-:W-:Y:S01]  /*0aa0*/  LEA R30, P0, R23.reuse, R9.reuse, 0x1 ;  /* 0x00000009171e7211 */ /* 0x0c0fe200078008ff */
[----:B------:R-:W2:Y:S02]  /*0ab0*/  LDG.E.U16 R22, desc[UR8][R34.64] ;  /* 0x0000000822167981 */ /* 0x000ea4000c1e1500 */
[C---:B------:R-:W-:Y:S01]  /*0ac0*/  IMAD R39, R20.reuse, 0x2, R25 ;  /* 0x0000000214277824 */ /* 0x040fe200078e0219 */
[-C--:B------:R-:W-:Y:S01]  /*0ad0*/  LEA.HI.X.SX32 R31, R23, R0.reuse, 0x1, P0 ;  /* 0x00000000171f7211 */ /* 0x080fe200000f0eff */
[----:B------:R-:W0:Y:S01]  /*0ae0*/  LDC R181, c[0x0][0x3c4] ;  /* 0x0000f100ffb57b82 */ /* 0x000e220000000800 */
[-C--:B------:R-:W-:Y:S01]  /*0af0*/  LEA R36, P0, R25, R9.reuse, 0x1 ;  /* 0x0000000919247211 */ /* 0x080fe200078008ff */
[C---:B------:R-:W-:Y:S01]  /*0b00*/  IMAD R27, R20.reuse, 0x2, R39 ;  /* 0x00000002141b7824 */ /* 0x040fe200078e0227 */
[-C--:B------:R-:W-:Y:S01]  /*0b10*/  LEA.HI.X.SX32 R33, R33, R0.reuse, 0x1, P1 ;  /* 0x0000000021217211 */ /* 0x080fe200008f0eff */
[----:B------:R-:W2:Y:S01]  /*0b20*/  LDG.E.U16 R23, desc[UR8][R30.64] ;  /* 0x000000081e177981 */ /* 0x000ea2000c1e1500 */
[-C--:B------:R-:W-:Y:S01]  /*0b30*/  LEA.HI.X.SX32 R37, R25, R0.reuse, 0x1, P0 ;  /* 0x0000000019257211 */ /* 0x080fe200000f0eff */
[C---:B------:R-:W-:Y:S01]  /*0b40*/  IMAD R29, R20.reuse, 0x2, R27 ;  /* 0x00000002141d7824 */ /* 0x040fe200078e021b */
[CC--:B------:R-:W-:Y:S01]  /*0b50*/  LEA R40, P0, R27.reuse, R9.reuse, 0x1 ;  /* 0x000000091b287211 */ /* 0x0c0fe200078008ff */
[----:B------:R1:W2:Y:S01]  /*0b60*/  LDG.E.U16 R21, desc[UR8][R32.64] ;  /* 0x0000000820157981 */ /* 0x0002a2000c1e1500 */
[----:B------:R-:W0:Y:S02]  /*0b70*/  LDC R189, c[0x0][0x3c4] ;  /* 0x0000f100ffbd7b82 */ /* 0x000e240000000800 */
[-C--:B------:R-:W-:Y:S01]  /*0b80*/  LEA.HI.X.SX32 R41, R27, R0.reuse, 0x1, P0 ;  /* 0x000000001b297211 */ /* 0x080fe200000f0eff */
[C---:B------:R-:W-:Y:S01]  /*0b90*/  IMAD R27, R20.reuse, 0x2, R29 ;  /* 0x00000002141b7824 */ /* 0x040fe200078e021d */
[-C--:B------:R-:W-:Y:S01]  /*0ba0*/  LEA R38, P1, R39, R9.reuse, 0x1 ;  /* 0x0000000927267211 */ /* 0x080fe200078208ff */
[----:B------:R-:W2:Y:S03]  /*0bb0*/  LDG.E.U16 R24, desc[UR8][R36.64] ;  /* 0x0000000824187981 */ /* 0x000ea6000c1e1500 */
[----:B------:R-:W0:Y:S01]  /*0bc0*/  LDC R228, c[0x0][0x3c4] ;  /* 0x0000f100ffe47b82 */ /* 0x000e220000000800 */
[CC--:B-1----:R-:W-:Y:S01]  /*0bd0*/  LEA R32, P0, R29.reuse, R9.reuse, 0x1 ;  /* 0x000000091d207211 */ /* 0x0c2fe200078008ff */
[----:B------:R1:W2:Y:S03]  /*0be0*/  LDG.E.U16 R26, desc[UR8][R40.64] ;  /* 0x00000008281a7981 */ /* 0x0002a6000c1e1500 */
[-C--:B------:R-:W-:Y:S01]  /*0bf0*/  LEA.HI.X.SX32 R33, R29, R0.reuse, 0x1, P0 ;  /* 0x000000001d217211 */ /* 0x080fe200000f0eff */
[C---:B------:R-:W-:Y:S01]  /*0c00*/  IMAD R29, R20.reuse, 0x2, R27 ;  /* 0x00000002141d7824 */ /* 0x040fe200078e021b */
[-C--:B------:R-:W-:Y:S01]  /*0c10*/  LEA.HI.X.SX32 R39, R39, R0.reuse, 0x1, P1 ;  /* 0x0000000027277211 */ /* 0x080fe200008f0eff */
[----:B------:R-:W0:Y:S02]  /*0c20*/  LDC R226, c[0x0][0x3c4] ;  /* 0x0000f100ffe27b82 */ /* 0x000e240000000800 */
[C---:B------:R-:W-:Y:S01]  /*0c30*/  IMAD R31, R20.reuse, 0x2, R29 ;  /* 0x00000002141f7824 */ /* 0x040fe200078e021d */
[CC--:B------:R-:W-:Y:S01]  /*0c40*/  LEA R42, P1, R29.reuse, R9.reuse, 0x1 ;  /* 0x000000091d2a7211 */ /* 0x0c0fe200078208ff */
[----:B------:R-:W2:Y:S03]  /*0c50*/  LDG.E.U16 R25, desc[UR8][R38.64] ;  /* 0x0000000826197981 */ /* 0x000ea6000c1e1500 */
[-C--:B------:R-:W-:Y:S01]  /*0c60*/  LEA.HI.X.SX32 R43, R29, R0.reuse, 0x1, P1 ;  /* 0x000000001d2b7211 */ /* 0x080fe200008f0eff */
[C---:B------:R-:W-:Y:S01]  /*0c70*/  IMAD R29, R20.reuse, 0x2, R31 ;  /* 0x00000002141d7824 */ /* 0x040fe200078e021f */
[C---:B------:R-:W-:Y:S01]  /*0c80*/  LEA R34, P0, R27.reuse, R9, 0x1 ;  /* 0x000000091b227211 */ /* 0x040fe200078008ff */
[----:B------:R-:W0:Y:S02]  /*0c90*/  LDC R223, c[0x0][0x3c4] ;  /* 0x0000f100ffdf7b82 */ /* 0x000e240000000800 */
[----:B-1----:R-:W-:Y:S01]  /*0ca0*/  IMAD R41, R20, 0x2, R29 ;  /* 0x0000000214297824 */ /* 0x002fe200078e021d */
[----:B------:R-:W-:-:S02]  /*0cb0*/  LEA.HI.X.SX32 R35, R27, R0, 0x1, P0 ;  /* 0x000000001b237211 */ /* 0x000fc400000f0eff */
[----:B------:R1:W2:Y:S01]  /*0cc0*/  LDG.E.U16 R27, desc[UR8][R32.64] ;  /* 0x00000008201b7981 */ /* 0x0002a2000c1e1500 */
[C---:B------:R-:W-:Y:S01]  /*0cd0*/  IMAD R45, R20.reuse, 0x2, R41 ;  /* 0x00000002142d7824 */ /* 0x040fe200078e0229 */
[C---:B------:R-:W-:Y:S01]  /*0ce0*/  LEA R36, P0, R31.reuse, R9, 0x1 ;  /* 0x000000091f247211 */ /* 0x040fe200078008ff */
[----:B------:R-:W0:Y:S01]  /*0cf0*/  LDC R176, c[0x0][0x3c4] ;  /* 0x0000f100ffb07b82 */ /* 0x000e220000000800 */
[----:B------:R1:W2:Y:S02]  /*0d00*/  LDG.E.U16 R28, desc[UR8][R34.64] ;  /* 0x00000008221c7981 */ /* 0x0002a4000c1e1500 */
[----:B-1----:R-:W-:Y:S01]  /*0d10*/  IMAD R33, R20, 0x2, R45 ;  /* 0x0000000214217824 */ /* 0x002fe200078e022d */
[----:B------:R-:W-:-:S04]  /*0d20*/  LEA.HI.X.SX32 R37, R31, R0, 0x1, P0 ;  /* 0x000000001f257211 */ /* 0x000fc800000f0eff */
[----:B------:R-:W1:Y:S01]  /*0d30*/  LDC R222, c[0x0][0x3c4] ;  /* 0x0000f100ffde7b82 */ /* 0x000e620000000800 */
[C---:B------:R-:W-:Y:S01]  /*0d40*/  IMAD R35, R20.reuse, 0x2, R33 ;  /* 0x0000000214237824 */ /* 0x040fe200078e0221 */
[CC--:B------:R-:W-:Y:S01]  /*0d50*/  LEA R38, P0, R29.reuse, R9.reuse, 0x1 ;  /* 0x000000091d267211 */ /* 0x0c0fe200078008ff */
[----:B------:R-:W2:Y:S02]  /*0d60*/  LDG.E.U16 R31, desc[UR8][R42.64] ;  /* 0x000000082a1f7981 */ /* 0x000ea4000c1e1500 */
[----:B------:R-:W-:Y:S01]  /*0d70*/  IMAD R49, R20, 0x2, R35 ;  /* 0x0000000214317824 */ /* 0x000fe200078e0223 */
[----:B------:R-:W-:Y:S02]  /*0d80*/  LEA.HI.X.SX32 R39, R29, R0, 0x1, P0 ;  /* 0x000000001d277211 */ /* 0x000fe400000f0eff */
[----:B------:R-:W0:Y:S01]  /*0d90*/  LDC R170, c[0x0][0x3c4] ;  /* 0x0000f100ffaa7b82 */ /* 0x000e220000000800 */
[----:B------:R1:W2:Y:S01]  /*0da0*/  LDG.E.U16 R29, desc[UR8][R36.64] ;  /* 0x00000008241d7981 */ /* 0x0002a2000c1e1500 */
[----:B------:R-:W-:-:S03]  /*0db0*/  LEA R40, P0, R41, R9, 0x1 ;  /* 0x0000000929287211 */ /* 0x000fc600078008ff */
[----:B------:R1:W2:Y:S03]  /*0dc0*/  LDG.E.U16 R30, desc[UR8][R38.64] ;  /* 0x00000008261e7981 */ /* 0x0002a6000c1e1500 */
[----:B------:R-:W0:Y:S01]  /*0dd0*/  LDC R221, c[0x0][0x3c4] ;  /* 0x0000f100ffdd7b82 */ /* 0x000e220000000800 */
[----:B-1----:R-:W-:-:S04]  /*0de0*/  IMAD R37, R20, 0x2, R49 ;  /* 0x0000000214257824 */ /* 0x002fc800078e0231 */
[C---:B------:R-:W-:Y:S01]  /*0df0*/  IMAD R39, R20.reuse, 0x2, R37 ;  /* 0x0000000214277824 */ /* 0x040fe200078e0225 */
[-C--:B------:R-:W-:Y:S02]  /*0e00*/  LEA.HI.X.SX32 R41, R41, R0.reuse, 0x1, P0 ;  /* 0x0000000029297211 */ /* 0x080fe400000f0eff */
[----:B------:R-:W1:Y:S01]  /*0e10*/  LDC R185, c[0x0][0x3c4] ;  /* 0x0000f100ffb97b82 */ /* 0x000e620000000800 */
[C---:B------:R-:W-:Y:S01]  /*0e20*/  IMAD R51, R20.reuse, 0x2, R39 ;  /* 0x0000000214337824 */ /* 0x040fe200078e0227 */
[C---:B------:R-:W-:Y:S01]  /*0e30*/  LEA R42, P0, R33.reuse, R9, 0x1 ;  /* 0x00000009212a7211 */ /* 0x040fe200078008ff */
[----:B------:R-:W2:Y:S02]  /*0e40*/  LDG.E.U16 R32, desc[UR8][R40.64] ;  /* 0x0000000828207981 */ /* 0x000ea4000c1e1500 */
[C---:B------:R-:W-:Y:S01]  /*0e50*/  IMAD R53, R20.reuse, 0x2, R51 ;  /* 0x0000000214357824 */ /* 0x040fe200078e0233 */
[----:B------:R-:W-:Y:S02]  /*0e60*/  LEA.HI.X.SX32 R43, R33, R0, 0x1, P0 ;  /* 0x00000000212b7211 */ /* 0x000fe400000f0eff */
[----:B------:R-:W0:Y:S01]  /*0e70*/  LDC R164, c[0x0][0x3c4] ;  /* 0x0000f100ffa47b82 */ /* 0x000e220000000800 */
[----:B------:R-:W-:-:S02]  /*0e80*/  IMAD R55, R20, 0x2, R53 ;  /* 0x0000000214377824 */ /* 0x000fc400078e0235 */
[----:B------:R1:W2:Y:S01]  /*0e90*/  LDG.E.U16 R34, desc[UR8][R42.64] ;  /* 0x000000082a227981 */ /* 0x0002a2000c1e1500 */
[-C--:B------:R-:W-:Y:S02]  /*0ea0*/  LEA R44, P1, R45, R9.reuse, 0x1 ;  /* 0x000000092d2c7211 */ /* 0x080fe400078208ff */
[----:B------:R-:W-:Y:S02]  /*0eb0*/  LEA R46, P0, R35, R9, 0x1 ;  /* 0x00000009232e7211 */ /* 0x000fe400078008ff */
[----:B------:R-:W0:Y:S01]  /*0ec0*/  LDC R213, c[0x0][0x3c4] ;  /* 0x0000f100ffd57b82 */ /* 0x000e220000000800 */
[----:B-1----:R-:W-:Y:S01]  /*0ed0*/  IMAD R43, R20, 0x2, R55 ;  /* 0x00000002142b7824 */ /* 0x002fe200078e0237 */
[----:B------:R-:W-:-:S06]  /*0ee0*/  LEA.HI.X.SX32 R45, R45, R0, 0x1, P1 ;  /* 0x000000002d2d7211 */ /* 0x000fcc00008f0eff */
[----:B------:R-:W1:Y:S01]  /*0ef0*/  LDC R209, c[0x0][0x3c4] ;  /* 0x0000f100ffd17b82 */ /* 0x000e620000000800 */
[C---:B------:R-:W-:Y:S01]  /*0f00*/  IMAD R57, R20.reuse, 0x2, R43 ;  /* 0x0000000214397824 */ /* 0x040fe200078e022b */
[-C--:B------:R-:W-:Y:S01]  /*0f10*/  LEA.HI.X.SX32 R47, R35, R0.reuse, 0x1, P0 ;  /* 0x00000000232f7211 */ /* 0x080fe200000f0eff */
[----:B------:R0:W2:Y:S01]  /*0f20*/  LDG.E.U16 R33, desc[UR8][R44.64] ;  /* 0x000000082c217981 */ /* 0x0000a2000c1e1500 */
[CC--:B------:R-:W-:Y:S01]  /*0f30*/  LEA R48, P0, R49.reuse, R9.reuse, 0x1 ;  /* 0x0000000931307211 */ /* 0x0c0fe200078008ff */
[C---:B------:R-:W-:Y:S02]  /*0f40*/  IMAD R59, R20.reuse, 0x2, R57 ;  /* 0x00000002143b7824 */ /* 0x040fe400078e0239 */
[----:B------:R0:W2:Y:S01]  /*0f50*/  LDG.E.U16 R35, desc[UR8][R46.64] ;  /* 0x000000082e237981 */ /* 0x0000a2000c1e1500 */
[----:B------:R-:W-:Y:S01]  /*0f60*/  LEA.HI.X.SX32 R49, R49, R0, 0x1, P0 ;  /* 0x0000000031317211 */ /* 0x000fe200000f0eff */
[----:B------:R-:W-:Y:S01]  /*0f70*/  IMAD R61, R20, 0x2, R59 ;  /* 0x00000002143d7824 */ /* 0x000fe200078e023b */
[----:B------:R-:W1:Y:S01]  /*0f80*/  LDC R156, c[0x0][0x3c4] ;  /* 0x0000f100ff9c7b82 */ /* 0x000e620000000800 */
[----:B0-----:R-:W-:-:S02]  /*0f90*/  LEA R44, P0, R39, R9, 0x1 ;  /* 0x00000009272c7211 */ /* 0x001fc400078008ff */
[C---:B------:R-:W-:Y:S01]  /*0fa0*/  IMAD R63, R20.reuse, 0x2, R61 ;  /* 0x00000002143f7824 */ /* 0x040fe200078e023d */
[-C--:B------:R-:W-:Y:S01]  /*0fb0*/  LEA R40, P1, R37, R9.reuse, 0x1 ;  /* 0x0000000925287211 */ /* 0x080fe200078208ff */
[----:B------:R0:W2:Y:S01]  /*0fc0*/  LDG.E.U16 R36, desc[UR8][R48.64] ;  /* 0x0000000830247981 */ /* 0x0000a2000c1e1500 */
[-C--:B------:R-:W-:Y:S02]  /*0fd0*/  LEA.HI.X.SX32 R45, R39, R0.reuse, 0x1, P0 ;  /* 0x00000000272d7211 */ /* 0x080fe400000f0eff */
[----:B------:R-:W1:Y:S01]  /*0fe0*/  LDC R202, c[0x0][0x3c4] ;  /* 0x0000f100ffca7b82 */ /* 0x000e620000000800 */
[-C--:B------:R-:W-:Y:S01]  /*0ff0*/  LEA R50, P0, R51, R9.reuse, 0x1 ;  /* 0x0000000933327211 */ /* 0x080fe200078008ff */
[C---:B------:R-:W-:Y:S01]  /*1000*/  IMAD R65, R20.reuse, 0x2, R63 ;  /* 0x0000000214417824 */ /* 0x040fe200078e023f */
[-C--:B------:R-:W-:Y:S01]  /*1010*/  LEA.HI.X.SX32 R41, R37, R0.reuse, 0x1, P1 ;  /* 0x0000000025297211 */ /* 0x080fe200008f0eff */
[----:B------:R-:W2:Y:S01]  /*1020*/  LDG.E.U16 R38, desc[UR8][R44.64] ;  /* 0x000000082c267981 */ /* 0x000ea2000c1e1500 */
[-C--:B------:R-:W-:Y:S01]  /*1030*/  LEA.HI.X.SX32 R51, R51, R0.reuse, 0x1, P0 ;  /* 0x0000000033337211 */ /* 0x080fe200000f0eff */
[C---:B------:R-:W-:Y:S01]  /*1040*/  IMAD R67, R20.reuse, 0x2, R65 ;  /* 0x0000000214437824 */ /* 0x040fe200078e0241 */
[CC--:B------:R-:W-:Y:S01]  /*1050*/  LEA R46, P0, R53.reuse, R9.reuse, 0x1 ;  /* 0x00000009352e7211 */ /* 0x0c0fe200078008ff */
[----:B------:R-:W2:Y:S01]  /*1060*/  LDG.E.U16 R37, desc[UR8][R40.64] ;  /* 0x0000000828257981 */ /* 0x000ea2000c1e1500 */
[----:B------:R-:W1:Y:S01]  /*1070*/  LDC R211, c[0x0][0x3c4] ;  /* 0x0000f100ffd37b82 */ /* 0x000e620000000800 */
[C---:B------:R-:W-:Y:S01]  /*1080*/  IMAD R69, R20.reuse, 0x2, R67 ;  /* 0x0000000214457824 */ /* 0x040fe200078e0243 */
[----:B------:R-:W-:Y:S01]  /*1090*/  LEA.HI.X.SX32 R47, R53, R0, 0x1, P0 ;  /* 0x00000000352f7211 */ /* 0x000fe200000f0eff */
[----:B------:R0:W2:Y:S02]  /*10a0*/  LDG.E.U16 R39, desc[UR8][R50.64] ;  /* 0x0000000832277981 */ /* 0x0000a4000c1e1500 */
[-C--:B0-----:R-:W-:Y:S01]  /*10b0*/  LEA R48, P0, R43, R9.reuse, 0x1 ;  /* 0x000000092b307211 */ /* 0x081fe200078008ff */
[----:B------:R-:W-:Y:S01]  /*10c0*/  IMAD R71, R20, 0x2, R69 ;  /* 0x0000000214477824 */ /* 0x000fe200078e0245 */
[----:B------:R-:W-:-:S02]  /*10d0*/  LEA R52, P1, R55, R9, 0x1 ;  /* 0x0000000937347211 */ /* 0x000fc400078208ff */
[-C--:B------:R-:W-:Y:S01]  /*10e0*/  LEA.HI.X.SX32 R49, R43, R0.reuse, 0x1, P0 ;  /* 0x000000002b317211 */ /* 0x080fe200000f0eff */
[----:B------:R-:W2:Y:S01]  /*10f0*/  LDG.E.U16 R40, desc[UR8][R46.64] ;  /* 0x000000082e287981 */ /* 0x000ea2000c1e1500 */
[-C--:B------:R-:W-:Y:S01]  /*1100*/  LEA R54, P0, R57, R9.reuse, 0x1 ;  /* 0x0000000939367211 */ /* 0x080fe200078008ff */
[C---:B------:R-:W-:Y:S01]  /*1110*/  IMAD R73, R20.reuse, 0x2, R71 ;  /* 0x0000000214497824 */ /* 0x040fe200078e0247 */
[-C--:B------:R-:W-:Y:S01]  /*1120*/  LEA.HI.X.SX32 R53, R55, R0.reuse, 0x1, P1 ;  /* 0x0000000037357211 */ /* 0x080fe200008f0eff */
[----:B------:R-:W2:Y:S01]  /*1130*/  LDG.E.U16 R41, desc[UR8][R48.64] ;  /* 0x0000000830297981 */ /* 0x000ea2000c1e1500 */
[-C--:B------:R-:W-:Y:S01]  /*1140*/  LEA.HI.X.SX32 R55, R57, R0.reuse, 0x1, P0 ;  /* 0x0000000039377211 */ /* 0x080fe200000f0eff */
[----:B------:R-:W0:Y:S01]  /*1150*/  LDC R203, c[0x0][0x3c4] ;  /* 0x0000f100ffcb7b82 */ /* 0x000e220000000800 */
[CC--:B------:R-:W-:Y:S01]  /*1160*/  LEA R50, P0, R59.reuse, R9.reuse, 0x1 ;  /* 0x000000093b327211 */ /* 0x0c0fe200078008ff */
[C---:B------:R-:W-:Y:S01]  /*1170*/  IMAD R75, R20.reuse, 0x2, R73 ;  /* 0x00000002144b7824 */ /* 0x040fe200078e0249 */
[----:B------:R1:W2:Y:S02]  /*1180*/  LDG.E.U16 R43, desc[UR8][R52.64] ;  /* 0x00000008342b7981 */ /* 0x0002a4000c1e1500 */
[-C--:B------:R-:W-:Y:S01]  /*1190*/  LEA.HI.X.SX32 R51, R59, R0.reuse, 0x1, P0 ;  /* 0x000000003b337211 */ /* 0x080fe200000f0eff */
[C---:B------:R-:W-:Y:S01]  /*11a0*/  IMAD R77, R20.reuse, 0x2, R75 ;  /* 0x00000002144d7824 */ /* 0x040fe200078e024b */
[-C--:B------:R-:W-:Y:S01]  /*11b0*/  LEA R56, P1, R61, R9.reuse, 0x1 ;  /* 0x000000093d387211 */ /* 0x080fe200078208ff */
[----:B------:R1:W2:Y:S01]  /*11c0*/  LDG.E.U16 R42, desc[UR8][R54.64] ;  /* 0x00000008362a7981 */ /* 0x0002a2000c1e1500 */
[----:B------:R-:W0:Y:S01]  /*11d0*/  LDC R196, c[0x0][0x3c4] ;  /* 0x0000f100ffc47b82 */ /* 0x000e220000000800 */
[C---:B-1----:R-:W-:Y:S01]  /*11e0*/  LEA R52, P0, R63.reuse, R9, 0x1 ;  /* 0x000000093f347211 */ /* 0x042fe200078008ff */
[----:B------:R-:W-:Y:S01]  /*11f0*/  IMAD R79, R20, 0x2, R77 ;  /* 0x00000002144f7824 */ /* 0x000fe200078e024d */
[----:B------:R-:W2:Y:S02]  /*1200*/  LDG.E.U16 R44, desc[UR8][R50.64] ;  /* 0x00000008322c7981 */ /* 0x000ea4000c1e1500 */
[----:B------:R-:W-:-:S03]  /*1210*/  LEA.HI.X.SX32 R53, R63, R0, 0x1, P0 ;  /* 0x000000003f357211 */ /* 0x000fc600000f0eff */
[----:B------:R-:W1:Y:S01]  /*1220*/  LDC R205, c[0x0][0x3c4] ;  /* 0x0000f100ffcd7b82 */ /* 0x000e620000000800 */
[-C--:B------:R-:W-:Y:S01]  /*1230*/  LEA R58, P0, R65, R9.reuse, 0x1 ;  /* 0x00000009413a7211 */ /* 0x080fe200078008ff */
[C---:B------:R-:W-:Y:S01]  /*1240*/  IMAD R81, R20.reuse, 0x2, R79 ;  /* 0x0000000214517824 */ /* 0x040fe200078e024f */
[-C--:B------:R-:W-:Y:S01]  /*1250*/  LEA.HI.X.SX32 R57, R61, R0.reuse, 0x1, P1 ;  /* 0x000000003d397211 */ /* 0x080fe200008f0eff */
[----:B------:R-:W2:Y:S01]  /*1260*/  LDG.E.U16 R46, desc[UR8][R52.64] ;  /* 0x00000008342e7981 */ /* 0x000ea2000c1e1500 */
[-C--:B------:R-:W-:Y:S02]  /*1270*/  LEA.HI.X.SX32 R59, R65, R0.reuse, 0x1, P0 ;  /* 0x00000000413b7211 */ /* 0x080fe400000f0eff */
[-C--:B------:R-:W-:Y:S01]  /*1280*/  LEA R54, P0, R67, R9.reuse, 0x1 ;  /* 0x0000000943367211 */ /* 0x080fe200078008ff */
[C---:B------:R-:W-:Y:S01]  /*1290*/  IMAD R83, R20.reuse, 0x2, R81 ;  /* 0x0000000214537824 */ /* 0x040fe200078e0251 */
[-C--:B------:R-:W-:Y:S01]  /*12a0*/  LEA R60, P1, R69, R9.reuse, 0x1 ;  /* 0x00000009453c7211 */ /* 0x080fe200078208ff */
[----:B------:R4:W2:Y:S01]  /*12b0*/  LDG.E.U16 R45, desc[UR8][R56.64] ;  /* 0x00000008382d7981 */ /* 0x0008a2000c1e1500 */
[-C--:B------:R-:W-:Y:S01]  /*12c0*/  LEA.HI.X.SX32 R55, R67, R0.reuse, 0x1, P0 ;  /* 0x0000000043377211 */ /* 0x080fe200000f0eff */
[----:B------:R-:W0:Y:S01]  /*12d0*/  LDC R197, c[0x0][0x3c4] ;  /* 0x0000f100ffc57b82 */ /* 0x000e220000000800 */
[----:B------:R-:W-:Y:S01]  /*12e0*/  LEA.HI.X.SX32 R61, R69, R0, 0x1, P1 ;  /* 0x00000000453d7211 */ /* 0x000fe200008f0eff */
[----:B------:R-:W-:Y:S01]  /*12f0*/  IMAD R69, R20, 0x2, R83 ;  /* 0x0000000214457824 */ /* 0x000fe200078e0253 */
[----:B------:R4:W2:Y:S02]  /*1300*/  LDG.E.U16 R47, desc[UR8][R58.64] ;  /* 0x000000083a2f7981 */ /* 0x0008a4000c1e1500 */
[----:B----4-:R-:W-:-:S02]  /*1310*/  LEA R56, P0, R71, R9, 0x1 ;  /* 0x0000000947387211 */ /* 0x010fc400078008ff */
[----:B------:R4:W2:Y:S01]  /*1320*/  LDG.E.U16 R49, desc[UR8][R60.64] ;  /* 0x000000083c317981 */ /* 0x0008a2000c1e1500 */
[----:B------:R-:W0:Y:S01]  /*1330*/  LDC R204, c[0x0][0x3c4] ;  /* 0x0000f100ffcc7b82 */ /* 0x000e220000000800 */
[-C--:B------:R-:W-:Y:S01]  /*1340*/  LEA.HI.X.SX32 R57, R71, R0.reuse, 0x1, P0 ;  /* 0x0000000047397211 */ /* 0x080fe200000f0eff */
[C---:B------:R-:W-:Y:S01]  /*1350*/  IMAD R71, R20.reuse, 0x2, R69 ;  /* 0x0000000214477824 */ /* 0x040fe200078e0245 */
[CC--:B------:R-:W-:Y:S01]  /*1360*/  LEA R62, P0, R73.reuse, R9.reuse, 0x1 ;  /* 0x00000009493e7211 */ /* 0x0c0fe200078008ff */
[----:B------:R-:W2:Y:S03]  /*1370*/  LDG.E.U16 R48, desc[UR8][R54.64] ;  /* 0x0000000836307981 */ /* 0x000ea6000c1e1500 */
[-C--:B------:R-:W-:Y:S01]  /*1380*/  LEA.HI.X.SX32 R63, R73, R0.reuse, 0x1, P0 ;  /* 0x00000000493f7211 */ /* 0x080fe200000f0eff */
[C---:B------:R-:W-:Y:S01]  /*1390*/  IMAD R73, R20.reuse, 0x2, R71 ;  /* 0x0000000214497824 */ /* 0x040fe200078e0247 */
[-C--:B------:R-:W-:Y:S01]  /*13a0*/  LEA R58, P0, R75, R9.reuse, 0x1 ;  /* 0x000000094b3a7211 */ /* 0x080fe200078008ff */
[----:B------:R-:W2:Y:S01]  /*13b0*/  LDG.E.U16 R50, desc[UR8][R56.64] ;  /* 0x0000000838327981 */ /* 0x000ea2000c1e1500 */
[----:B------:R-:W0:Y:S01]  /*13c0*/  LDC R191, c[0x0][0x3c4] ;  /* 0x0000f100ffbf7b82 */ /* 0x000e220000000800 */
[C---:B------:R-:W-:Y:S01]  /*13d0*/  IMAD R85, R20.reuse, 0x2, R73 ;  /* 0x0000000214557824 */ /* 0x040fe200078e0249 */
[----:B------:R-:W-:Y:S01]  /*13e0*/  LEA R64, P1, R77, R9, 0x1 ;  /* 0x000000094d407211 */ /* 0x000fe200078208ff */
[----:B------:R1:W2:Y:S01]  /*13f0*/  LDG.E.U16 R51, desc[UR8][R62.64] ;  /* 0x000000083e337981 */ /* 0x0002a2000c1e1500 */
[-C--:B------:R-:W-:Y:S01]  /*1400*/  LEA.HI.X.SX32 R59, R75, R0.reuse, 0x1, P0 ;  /* 0x000000004b3b7211 */ /* 0x080fe200000f0eff */
[----:B------:R-:W-:Y:S01]  /*1410*/  IMAD R75, R20, 0x2, R85 ;  /* 0x00000002144b7824 */ /* 0x000fe200078e0255 */
[----:B------:R-:W-:-:S02]  /*1420*/  LEA.HI.X.SX32 R65, R77, R0, 0x1, P1 ;  /* 0x000000004d417211 */ /* 0x000fc400008f0eff */
[CC--:B----4-:R-:W-:Y:S01]  /*1430*/  LEA R60, P0, R79.reuse, R9.reuse, 0x1 ;  /* 0x000000094f3c7211 */ /* 0x0d0fe200078008ff */
[C---:B------:R-:W-:Y:S01]  /*1440*/  IMAD R77, R20.reuse, 0x2, R75 ;  /* 0x00000002144d7824 */ /* 0x040fe200078e024b */
[----:B------:R-:W4:Y:S01]  /*1450*/  LDG.E.U16 R52, desc[UR8][R58.64] ;  /* 0x000000083a347981 */ /* 0x000f22000c1e1500 */
[----:B------:R-:W0:Y:S01]  /*1460*/  LDC R198, c[0x0][0x3c4] ;  /* 0x0000f100ffc67b82 */ /* 0x000e220000000800 */
[-C--:B------:R-:W-:Y:S01]  /*1470*/  LEA.HI.X.SX32 R61, R79, R0.reuse, 0x1, P0 ;  /* 0x000000004f3d7211 */ /* 0x080fe200000f0eff */
[C---:B------:R-:W-:Y:S01]  /*1480*/  IMAD R79, R20.reuse, 0x2, R77 ;  /* 0x00000002144f7824 */ /* 0x040fe200078e024d */
[CC--:B------:R-:W-:Y:S01]  /*1490*/  LEA R66, P0, R81.reuse, R9.reuse, 0x1 ;  /* 0x0000000951427211 */ /* 0x0c0fe200078008ff */
[----:B------:R3:W2:Y:S02]  /*14a0*/  LDG.E.U16 R53, desc[UR8][R64.64] ;  /* 0x0000000840357981 */ /* 0x0006a4000c1e1500 */
[C---:B------:R-:W-:Y:S01]  /*14b0*/  IMAD R87, R20.reuse, 0x2, R79 ;  /* 0x0000000214577824 */ /* 0x040fe200078e024f */
[-C--:B------:R-:W-:Y:S01]  /*14c0*/  LEA.HI.X.SX32 R67, R81, R0.reuse, 0x1, P0 ;  /* 0x0000000051437211 */ /* 0x080fe200000f0eff */
[----:B------:R-:W2:Y:S01]  /*14d0*/  LDG.E.U16 R54, desc[UR8][R60.64] ;  /* 0x000000083c367981 */ /* 0x000ea2000c1e1500 */
[----:B------:R-:W0:Y:S01]  /*14e0*/  LDC R183, c[0x0][0x3c4] ;  /* 0x0000f100ffb77b82 */ /* 0x000e220000000800 */
[C---:B------:R-:W-:Y:S01]  /*14f0*/  IMAD R81, R20.reuse, 0x2, R87 ;  /* 0x0000000214517824 */ /* 0x040fe200078e0257 */
[C---:B-1----:R-:W-:Y:S01]  /*1500*/  LEA R62, P0, R83.reuse, R9, 0x1 ;  /* 0x00000009533e7211 */ /* 0x042fe200078008ff */
[----:B------:R1:W2:Y:S02]  /*1510*/  LDG.E.U16 R55, desc[UR8][R66.64] ;  /* 0x0000000842377981 */ /* 0x0002a4000c1e1500 */
[----:B------:R-:W-:Y:S01]  /*1520*/  IMAD R89, R20, 0x2, R81 ;  /* 0x0000000214597824 */ /* 0x000fe200078e0251 */
[----:B------:R-:W-:-:S02]  /*1530*/  LEA.HI.X.SX32 R63, R83, R0, 0x1, P0 ;  /* 0x00000000533f7211 */ /* 0x000fc400000f0eff */
[----:B------:R-:W0:Y:S01]  /*1540*/  LDC R212, c[0x0][0x3c4] ;  /* 0x0000f100ffd47b82 */ /* 0x000e220000000800 */
[C---:B------:R-:W-:Y:S01]  /*1550*/  IMAD R83, R20.reuse, 0x2, R89 ;  /* 0x0000000214537824 */ /* 0x040fe200078e0259 */
[CC--:B---3--:R-:W-:Y:S01]  /*1560*/  LEA R64, P0, R71.reuse, R9.reuse, 0x1 ;  /* 0x0000000947407211 */ /* 0x0c8fe200078008ff */
[----:B------:R-:W3:Y:S02]  /*1570*/  LDG.E.U16 R56, desc[UR8][R62.64] ;  /* 0x000000083e387981 */ /* 0x000ee4000c1e1500 */
[C---:B------:R-:W-:Y:S01]  /*1580*/  IMAD R91, R20.reuse, 0x2, R83 ;  /* 0x00000002145b7824 */ /* 0x040fe200078e0253 */
[-C--:B------:R-:W-:Y:S02]  /*1590*/  LEA.HI.X.SX32 R65, R71, R0.reuse, 0x1, P0 ;  /* 0x0000000047417211 */ /* 0x080fe400000f0eff */
[----:B------:R-:W0:Y:S01]  /*15a0*/  LDC R199, c[0x0][0x3c4] ;  /* 0x0000f100ffc77b82 */ /* 0x000e220000000800 */
[C---:B------:R-:W-:Y:S01]  /*15b0*/  IMAD R93, R20.reuse, 0x2, R91 ;  /* 0x00000002145d7824 */ /* 0x040fe200078e025b */
[C---:B------:R-:W-:Y:S01]  /*15c0*/  LEA R70, P0, R73.reuse, R9, 0x1 ;  /* 0x0000000949467211 */ /* 0x040fe200078008ff */
[----:B------:R-:W2:Y:S02]  /*15d0*/  LDG.E.U16 R58, desc[UR8][R64.64] ;  /* 0x00000008403a7981 */ /* 0x000ea4000c1e1500 */
[----:B------:R-:W-:Y:S01]  /*15e0*/  IMAD R95, R20, 0x2, R93 ;  /* 0x00000002145f7824 */ /* 0x000fe200078e025d */
[----:B------:R-:W-:-:S02]  /*15f0*/  LEA.HI.X.SX32 R71, R73, R0, 0x1, P0 ;  /* 0x0000000049477211 */ /* 0x000fc400000f0eff */
[-C--:B-1----:R-:W-:Y:S01]  /*1600*/  LEA R66, P0, R85, R9.reuse, 0x1 ;  /* 0x0000000955427211 */ /* 0x082fe200078008ff */
[C---:B------:R-:W-:Y:S01]  /*1610*/  IMAD R97, R20.reuse, 0x2, R95 ;  /* 0x0000000214617824 */ /* 0x040fe200078e025f */
[----:B------:R-:W-:Y:S01]  /*1620*/  LEA R68, P1, R69, R9, 0x1 ;  /* 0x0000000945447211 */ /* 0x000fe200078208ff */
[----:B------:R-:W2:Y:S01]  /*1630*/  LDG.E.U16 R59, desc[UR8][R70.64] ;  /* 0x00000008463b7981 */ /* 0x000ea2000c1e1500 */
[-C--:B------:R-:W-:Y:S01]  /*1640*/  LEA.HI.X.SX32 R67, R85, R0.reuse, 0x1, P0 ;  /* 0x0000000055437211 */ /* 0x080fe200000f0eff */
[C---:B------:R-:W-:Y:S01]  /*1650*/  IMAD R85, R20.reuse, 0x2, R97 ;  /* 0x0000000214557824 */ /* 0x040fe200078e0261 */
[----:B------:R-:W1:Y:S03]  /*1660*/  LDC R207, c[0x0][0x3c4] ;  /* 0x0000f100ffcf7b82 */ /* 0x000e660000000800 */
[C---:B------:R-:W-:Y:S01]  /*1670*/  IMAD R99, R20.reuse, 0x2, R85 ;  /* 0x0000000214637824 */ /* 0x040fe200078e0255 */
[----:B------:R-:W-:Y:S01]  /*1680*/  LEA.HI.X.SX32 R69, R69, R0, 0x1, P1 ;  /* 0x0000000045457211 */ /* 0x000fe200008f0eff */
[----:B------:R-:W2:Y:S02]  /*1690*/  LDG.E.U16 R60, desc[UR8][R66.64] ;  /* 0x00000008423c7981 */ /* 0x000ea4000c1e1500 */
[C---:B------:R-:W-:Y:S01]  /*16a0*/  IMAD R101, R20.reuse, 0x2, R99 ;  /* 0x0000000214657824 */ /* 0x040fe200078e0263 */
[----:B------:R-:W0:Y:S01]  /*16b0*/  LDC R192, c[0x0][0x3c4] ;  /* 0x0000f100ffc07b82 */ /* 0x000e220000000800 */
[----:B------:R1:W2:Y:S02]  /*16c0*/  LDG.E.U16 R57, desc[UR8][R68.64] ;  /* 0x0000000844397981 */ /* 0x0002a4000c1e1500 */
[----:B------:R-:W-:-:S04]  /*16d0*/  IMAD R103, R20, 0x2, R101 ;  /* 0x0000000214677824 */ /* 0x000fc800078e0265 */
[C---:B------:R-:W-:Y:S01]  /*16e0*/  IMAD R105, R20.reuse, 0x2, R103 ;  /* 0x0000000214697824 */ /* 0x040fe200078e0267 */
[----:B------:R-:W0:Y:S01]  /*16f0*/  LDC R182, c[0x0][0x3c4] ;  /* 0x0000f100ffb67b82 */ /* 0x000e220000000800 */
[-C--:B-1----:R-:W-:Y:S02]  /*1700*/  LEA R68, P0, R77, R9.reuse, 0x1 ;  /* 0x000000094d447211 */ /* 0x082fe400078008ff */
[C---:B------:R-:W-:Y:S01]  /*1710*/  IMAD R107, R20.reuse, 0x2, R105 ;  /* 0x00000002146b7824 */ /* 0x040fe200078e0269 */
[-C--:B------:R-:W-:Y:S02]  /*1720*/  LEA R72, P1, R75, R9.reuse, 0x1 ;  /* 0x000000094b487211 */ /* 0x080fe400078208ff */
        /* <DEDUP_REMOVED lines=10> */
[----:B------:R-:W1:Y:S01]  /*17d0*/  LDC R180, c[0x0][0x3c4] ;  /* 0x0000f100ffb47b82 */ /* 0x000e620000000800 */
[C---:B------:R-:W-:Y:S01]  /*17e0*/  IMAD R113, R20.reuse, 0x2, R111 ;  /* 0x0000000214717824 */ /* 0x040fe200078e026f */
[----:B------:R-:W-:Y:S01]  /*17f0*/  LEA.HI.X.SX32 R71, R87, R0, 0x1, P0 ;  /* 0x0000000057477211 */ /* 0x000fe200000f0eff */
[----:B------:R0:W2:Y:S01]  /*1800*/  LDG.E.U16 R62, desc[UR8][R74.64] ;  /* 0x000000084a3e7981 */ /* 0x0000a2000c1e1500 */
[----:B------:R-:W-:Y:S01]  /*1810*/  LEA R76, P1, R81, R9, 0x1 ;  /* 0x00000009514c7211 */ /* 0x000fe200078208ff */
[----:B------:R-:W-:-:S02]  /*1820*/  IMAD R115, R20, 0x2, R113 ;  /* 0x0000000214737824 */ /* 0x000fc400078e0271 */
[----:B------:R-:W2:Y:S01]  /*1830*/  LDG.E.U16 R64, desc[UR8][R70.64] ;  /* 0x0000000846407981 */ /* 0x000ea2000c1e1500 */
[----:B------:R-:W1:Y:S01]  /*1840*/  LDC R200, c[0x0][0x3c4] ;  /* 0x0000f100ffc87b82 */ /* 0x000e620000000800 */
[----:B0-----:R-:W-:-:S04]  /*1850*/  LEA R72, P0, R89, R9, 0x1 ;  /* 0x0000000959487211 */ /* 0x001fc800078008ff */
[-C--:B------:R-:W-:Y:S02]  /*1860*/  LEA.HI.X.SX32 R73, R89, R0.reuse, 0x1, P0 ;  /* 0x0000000059497211 */ /* 0x080fe400000f0eff */
        /* <DEDUP_REMOVED lines=9> */
[----:B------:R-:W-:Y:S01]  /*1900*/  LEA.HI.X.SX32 R75, R91, R0, 0x1, P0 ;  /* 0x000000005b4b7211 */ /* 0x000fe200000f0eff */
[----:B------:R-:W-:Y:S01]  /*1910*/  IMAD R121, R20, 0x2, R119 ;  /* 0x0000000214797824 */ /* 0x000fe200078e0277 */
[-C--:B------:R-:W-:Y:S01]  /*1920*/  LEA R80, P1, R93, R9.reuse, 0x1 ;  /* 0x000000095d507211 */ /* 0x080fe200078208ff */
[----:B------:R1:W2:Y:S01]  /*1930*/  LDG.E.U16 R67, desc[UR8][R78.64] ;  /* 0x000000084e437981 */ /* 0x0002a2000c1e1500 */
[----:B------:R-:W0:Y:S01]  /*1940*/  LDC R175, c[0x0][0x3c4] ;  /* 0x0000f100ffaf7b82 */ /* 0x000e220000000800 */
[----:B-1----:R-:W-:-:S02]  /*1950*/  LEA R76, P0, R95, R9, 0x1 ;  /* 0x000000095f4c7211 */ /* 0x002fc400078008ff */
[----:B------:R-:W2:Y:S02]  /*1960*/  LDG.E.U16 R68, desc[UR8][R74.64] ;  /* 0x000000084a447981 */ /* 0x000ea4000c1e1500 */
[----:B------:R-:W-:Y:S01]  /*1970*/  LEA.HI.X.SX32 R77, R95, R0, 0x1, P0 ;  /* 0x000000005f4d7211 */ /* 0x000fe200000f0eff */
[C---:B------:R-:W-:Y:S02]  /*1980*/  IMAD R95, R20.reuse, 0x2, R121 ;  /* 0x00000002145f7824 */ /* 0x040fe400078e0279 */
[----:B------:R-:W1:Y:S02]  /*1990*/  LDC R201, c[0x0][0x3c4] ;  /* 0x0000f100ffc97b82 */ /* 0x000e640000000800 */
[C---:B------:R-:W-:Y:S01]  /*19a0*/  IMAD R123, R20.reuse, 0x2, R95 ;  /* 0x00000002147b7824 */ /* 0x040fe200078e025f */
[----:B------:R-:W-:Y:S01]  /*19b0*/  LEA R82, P0, R97, R9, 0x1 ;  /* 0x0000000961527211 */ /* 0x000fe200078008ff */
[----:B------:R-:W2:Y:S02]  /*19c0*/  LDG.E.U16 R70, desc[UR8][R76.64] ;  /* 0x000000084c467981 */ /* 0x000ea4000c1e1500 */
[----:B------:R-:W-:-:S02]  /*19d0*/  IMAD R125, R20, 0x2, R123 ;  /* 0x00000002147d7824 */ /* 0x000fc400078e027b */
[----:B------:R-:W0:Y:S02]  /*19e0*/  LDC R174, c[0x0][0x3c4] ;  /* 0x0000f100ffae7b82 */ /* 0x000e240000000800 */
[----:B------:R-:W-:-:S04]  /*19f0*/  IMAD R127, R20, 0x2, R125 ;  /* 0x00000002147f7824 */ /* 0x000fc800078e027d */
[C---:B------:R-:W-:Y:S01]  /*1a00*/  IMAD R129, R20.reuse, 0x2, R127 ;  /* 0x0000000214817824 */ /* 0x040fe200078e027f */
[-C--:B------:R-:W-:Y:S01]  /*1a10*/  LEA.HI.X.SX32 R83, R97, R0.reuse, 0x1, P0 ;  /* 0x0000000061537211 */ /* 0x080fe200000f0eff */
[----:B------:R-:W0:Y:S02]  /*1a20*/  LDC R194, c[0x0][0x3c4] ;  /* 0x0000f100ffc27b82 */ /* 0x000e240000000800 */
[C---:B------:R-:W-:Y:S01]  /*1a30*/  IMAD R131, R20.reuse, 0x2, R129 ;  /* 0x0000000214837824 */ /* 0x040fe200078e0281 */
[-C--:B------:R-:W-:Y:S01]  /*1a40*/  LEA.HI.X.SX32 R81, R93, R0.reuse, 0x1, P1 ;  /* 0x000000005d517211 */ /* 0x080fe200008f0eff */
[----:B------:R-:W2:Y:S01]  /*1a50*/  LDG.E.U16 R71, desc[UR8][R82.64] ;  /* 0x0000000852477981 */ /* 0x000ea2000c1e1500 */
[-C--:B------:R-:W-:Y:S01]  /*1a60*/  LEA R78, P0, R85, R9.reuse, 0x1 ;  /* 0x00000009554e7211 */ /* 0x080fe200078008ff */
[C---:B------:R-:W-:Y:S01]  /*1a70*/  IMAD R133, R20.reuse, 0x2, R131 ;  /* 0x0000000214857824 */ /* 0x040fe200078e0283 */
[----:B------:R-:W-:Y:S01]  /*1a80*/  LEA R84, P1, R99, R9, 0x1 ;  /* 0x0000000963547211 */ /* 0x000fe200078208ff */
[----:B------:R1:W2:Y:S01]  /*1a90*/  LDG.E.U16 R69, desc[UR8][R80.64] ;  /* 0x0000000850457981 */ /* 0x0002a2000c1e1500 */
[-C--:B------:R-:W-:Y:S01]  /*1aa0*/  LEA.HI.X.SX32 R79, R85, R0.reuse, 0x1, P0 ;  /* 0x00000000554f7211 */ /* 0x080fe200000f0eff */
[----:B------:R-:W0:Y:S01]  /*1ab0*/  LDC R195, c[0x0][0x3c4] ;  /* 0x0000f100ffc37b82 */ /* 0x000e220000000800 */
[----:B------:R-:W-:Y:S01]  /*1ac0*/  LEA.HI.X.SX32 R85, R99, R0, 0x1, P1 ;  /* 0x0000000063557211 */ /* 0x000fe200008f0eff */
[----:B------:R-:W-:-:S02]  /*1ad0*/  IMAD R99, R20, 0x2, R133 ;  /* 0x0000000214637824 */ /* 0x000fc400078e0285 */
[----:B------:R-:W2:Y:S02]  /*1ae0*/  LDG.E.U16 R72, desc[UR8][R78.64] ;  /* 0x000000084e487981 */ /* 0x000ea4000c1e1500 */
[C---:B------:R-:W-:Y:S01]  /*1af0*/  IMAD R135, R20.reuse, 0x2, R99 ;  /* 0x0000000214877824 */ /* 0x040fe200078e0263 */
[CC--:B-1----:R-:W-:Y:S01]  /*1b00*/  LEA R80, P0, R101.reuse, R9.reuse, 0x1 ;  /* 0x0000000965507211 */ /* 0x0c2fe200078008ff */
[----:B------:R1:W2:Y:S02]  /*1b10*/  LDG.E.U16 R73, desc[UR8][R84.64] ;  /* 0x0000000854497981 */ /* 0x0002a4000c1e1500 */
[C---:B------:R-:W-:Y:S01]  /*1b20*/  IMAD R137, R20.reuse, 0x2, R135 ;  /* 0x0000000214897824 */ /* 0x040fe200078e0287 */
[----:B------:R-:W0:Y:S01]  /*1b30*/  LDC R168, c[0x0][0x3c4] ;  /* 0x0000f100ffa87b82 */ /* 0x000e220000000800 */
[-C--:B------:R-:W-:Y:S02]  /*1b40*/  LEA.HI.X.SX32 R81, R101, R0.reuse, 0x1, P0 ;  /* 0x0000000065517211 */ /* 0x080fe400000f0eff */
[-C--:B------:R-:W-:Y:S01]  /*1b50*/  LEA R86, P0, R103, R9.reuse, 0x1 ;  /* 0x0000000967567211 */ /* 0x080fe200078008ff */
[C---:B------:R-:W-:Y:S01]  /*1b60*/  IMAD R139, R20.reuse, 0x2, R137 ;  /* 0x00000002148b7824 */ /* 0x040fe200078e0289 */
[-C--:B------:R-:W-:Y:S01]  /*1b70*/  LEA R88, P1, R107, R9.reuse, 0x1 ;  /* 0x000000096b587211 */ /* 0x080fe200078208ff */
[----:B------:R-:W2:Y:S01]  /*1b80*/  LDG.E.U16 R74, desc[UR8][R80.64] ;  /* 0x00000008504a7981 */ /* 0x000ea2000c1e1500 */
[-C--:B------:R-:W-:Y:S01]  /*1b90*/  LEA.HI.X.SX32 R87, R103, R0.reuse, 0x1, P0 ;  /* 0x0000000067577211 */ /* 0x080fe200000f0eff */
[C---:B------:R-:W-:Y:S01]  /*1ba0*/  IMAD R101, R20.reuse, 0x2, R139 ;  /* 0x0000000214657824 */ /* 0x040fe200078e028b */
[CC--:B------:R-:W-:Y:S01]  /*1bb0*/  LEA R82, P0, R105.reuse, R9.reuse, 0x1 ;  /* 0x0000000969527211 */ /* 0x0c0fe200078008ff */
[----:B------:R-:W0:Y:S02]  /*1bc0*/  LDC R246, c[0x0][0x3c4] ;  /* 0x0000f100fff67b82 */ /* 0x000e240000000800 */
[C---:B------:R-:W-:Y:S01]  /*1bd0*/  IMAD R141, R20.reuse, 0x2, R101 ;  /* 0x00000002148d7824 */ /* 0x040fe200078e0265 */
[-C--:B------:R-:W-:Y:S01]  /*1be0*/  LEA.HI.X.SX32 R83, R105, R0.reuse, 0x1, P0 ;  /* 0x0000000069537211 */ /* 0x080fe200000f0eff */
[----:B------:R1:W2:Y:S02]  /*1bf0*/  LDG.E.U16 R75, desc[UR8][R86.64] ;  /* 0x00000008564b7981 */ /* 0x0002a4000c1e1500 */
[CC--:B-1----:R-:W-:Y:S01]  /*1c00*/  LEA R84, P0, R109.reuse, R9.reuse, 0x1 ;  /* 0x000000096d547211 */ /* 0x0c2fe200078008ff */
[C---:B------:R-:W-:Y:S01]  /*1c10*/  IMAD R143, R20.reuse, 0x2, R141 ;  /* 0x00000002148f7824 */ /* 0x040fe200078e028d */
[----:B------:R1:W2:Y:S02]  /*1c20*/  LDG.E.U16 R76, desc[UR8][R82.64] ;  /* 0x00000008524c7981 */ /* 0x0002a4000c1e1500 */
[-C--:B------:R-:W-:Y:S01]  /*1c30*/  LEA.HI.X.SX32 R85, R109, R0.reuse, 0x1, P0 ;  /* 0x000000006d557211 */ /* 0x080fe200000f0eff */
[C---:B------:R-:W-:Y:S01]  /*1c40*/  IMAD R145, R20.reuse, 0x2, R143 ;  /* 0x0000000214917824 */ /* 0x040fe200078e028f */
[CC--:B------:R-:W-:Y:S01]  /*1c50*/  LEA R90, P0, R111.reuse, R9.reuse, 0x1 ;  /* 0x000000096f5a7211 */ /* 0x0c0fe200078008ff */
[----:B------:R-:W0:Y:S02]  /*1c60*/  LDC R188, c[0x0][0x3c4] ;  /* 0x0000f100ffbc7b82 */ /* 0x000e240000000800 */
[C---:B------:R-:W-:Y:S01]  /*1c70*/  IMAD R109, R20.reuse, 0x2, R145 ;  /* 0x00000002146d7824 */ /* 0x040fe200078e0291 */
[-C--:B------:R-:W-:Y:S01]  /*1c80*/  LEA.HI.X.SX32 R91, R111, R0.reuse, 0x1, P0 ;  /* 0x000000006f5b7211 */ /* 0x080fe200000f0eff */
[----:B------:R1:W2:Y:S01]  /*1c90*/  LDG.E.U16 R78, desc[UR8][R84.64] ;  /* 0x00000008544e7981 */ /* 0x0002a2000c1e1500 */
[-C--:B------:R-:W-:Y:S01]  /*1ca0*/  LEA R86, P0, R113, R9.reuse, 0x1 ;  /* 0x0000000971567211 */ /* 0x080fe200078008ff */
[C---:B------:R-:W-:Y:S01]  /*1cb0*/  IMAD R147, R20.reuse, 0x2, R109 ;  /* 0x0000000214937824 */ /* 0x040fe200078e026d */
[-C--:B------:R-:W-:Y:S01]  /*1cc0*/  LEA.HI.X.SX32 R89, R107, R0.reuse, 0x1, P1 ;  /* 0x000000006b597211 */ /* 0x080fe200008f0eff */
[----:B------:R-:W2:Y:S01]  /*1cd0*/  LDG.E.U16 R79, desc[UR8][R90.64] ;  /* 0x000000085a4f7981 */ /* 0x000ea2000c1e1500 */
[-C--:B------:R-:W-:Y:S01]  /*1ce0*/  LEA.HI.X.SX32 R87, R113, R0.reuse, 0x1, P0 ;  /* 0x0000000071577211 */ /* 0x080fe200000f0eff */
[----:B------:R-:W0:Y:S01]  /*1cf0*/  LDC R247, c[0x0][0x3c4] ;  /* 0x0000f100fff77b82 */ /* 0x000e220000000800 */
[C---:B-1----:R-:W-:Y:S01]  /*1d00*/  LEA R82, P0, R117.reuse, R9, 0x1 ;  /* 0x0000000975527211 */ /* 0x042fe200078008ff */
[----:B------:R-:W-:Y:S01]  /*1d10*/  IMAD R149, R20, 0x2, R147 ;  /* 0x0000000214957824 */ /* 0x000fe200078e0293 */
[----:B------:R1:W3:Y:S02]  /*1d20*/  LDG.E.U16 R77, desc[UR8][R88.64] ;  /* 0x00000008584d7981 */ /* 0x0002e4000c1e1500 */
[----:B------:R-:W-:-:S02]  /*1d30*/  LEA.HI.X.SX32 R83, R117, R0, 0x1, P0 ;  /* 0x0000000075537211 */ /* 0x000fc400000f0eff */
[-C--:B------:R-:W-:Y:S01]  /*1d40*/  LEA R84, P0, R119, R9.reuse, 0x1 ;  /* 0x0000000977547211 */ /* 0x080fe200078008ff */
[C---:B------:R-:W-:Y:S01]  /*1d50*/  IMAD R151, R20.reuse, 0x2, R149 ;  /* 0x0000000214977824 */ /* 0x040fe200078e0295 */
[-C--:B------:R-:W-:Y:S01]  /*1d60*/  LEA R92, P1, R115, R9.reuse, 0x1 ;  /* 0x00000009735c7211 */ /* 0x080fe200078208ff */
[----:B------:R1:W3:Y:S01]  /*1d70*/  LDG.E.U16 R96, desc[UR8][R82.64] ;  /* 0x0000000852607981 */ /* 0x0002e2000c1e1500 */
[-C--:B------:R-:W-:Y:S01]  /*1d80*/  LEA.HI.X.SX32 R85, R119, R0.reuse, 0x1, P0 ;  /* 0x0000000077557211 */ /* 0x080fe200000f0eff */
[C---:B------:R-:W-:Y:S01]  /*1d90*/  IMAD R113, R20.reuse, 0x2, R151 ;  /* 0x0000000214717824 */ /* 0x040fe200078e0297 */
[CC--:B-1----:R-:W-:Y:S01]  /*1da0*/  LEA R88, P0, R121.reuse, R9.reuse, 0x1 ;  /* 0x0000000979587211 */ /* 0x0c2fe200078008ff */
[----:B------:R1:W3:Y:S01]  /*1db0*/  LDG.E.U16 R80, desc[UR8][R86.64] ;  /* 0x0000000856507981 */ /* 0x0002e2000c1e1500 */
[----:B------:R-:W0:Y:S02]  /*1dc0*/  LDC R249, c[0x0][0x3c4] ;  /* 0x0000f100fff97b82 */ /* 0x000e240000000800 */
[-C--:B------:R-:W-:Y:S01]  /*1dd0*/  LEA.HI.X.SX32 R89, R121, R0.reuse, 0x1, P0 ;  /* 0x0000000079597211 */ /* 0x080fe200000f0eff */
[C---:B------:R-:W-:Y:S01]  /*1de0*/  IMAD R121, R20.reuse, 0x2, R113 ;  /* 0x0000000214797824 */ /* 0x040fe200078e0271 */
[-C--:B------:R-:W-:Y:S01]  /*1df0*/  LEA R90, P0, R123, R9.reuse, 0x1 ;  /* 0x000000097b5a7211 */ /* 0x080fe200078008ff */
[----:B------:R-:W3:Y:S02]  /*1e00*/  LDG.E.U16 R97, desc[UR8][R84.64] ;  /* 0x0000000854617981 */ /* 0x000ee4000c1e1500 */
[C---:B------:R-:W-:Y:S01]  /*1e10*/  IMAD R153, R20.reuse, 0x2, R121 ;  /* 0x0000000214997824 */ /* 0x040fe200078e0279 */
[-C--:B------:R-:W-:Y:S01]  /*1e20*/  LEA.HI.X.SX32 R93, R115, R0.reuse, 0x1, P1 ;  /* 0x00000000735d7211 */ /* 0x080fe200008f0eff */
[----:B------:R-:W3:Y:S01]  /*1e30*/  LDG.E.U16 R98, desc[UR8][R88.64] ;  /* 0x0000000858627981 */ /* 0x000ee2000c1e1500 */
[-C--:B------:R-:W-:Y:S01]  /*1e40*/  LEA.HI.X.SX32 R91, R123, R0.reuse, 0x1, P0 ;  /* 0x000000007b5b7211 */ /* 0x080fe200000f0eff */
[C---:B------:R-:W-:Y:S01]  /*1e50*/  IMAD R155, R20.reuse, 0x2, R153 ;  /* 0x00000002149b7824 */ /* 0x040fe200078e0299 */
[CC--:B------:R-:W-:Y:S01]  /*1e60*/  LEA R82, P0, R125.reuse, R9.reuse, 0x1 ;  /* 0x000000097d527211 */ /* 0x0c0fe200078008ff */
[----:B------:R1:W3:Y:S01]  /*1e70*/  LDG.E.U16 R81, desc[UR8][R92.64] ;  /* 0x000000085c517981 */ /* 0x0002e2000c1e1500 */
[----:B------:R-:W0:Y:S01]  /*1e80*/  LDC R252, c[0x0][0x3c4] ;  /* 0x0000f100fffc7b82 */ /* 0x000e220000000800 */
[C---:B------:R-:W-:Y:S01]  /*1e90*/  IMAD R117, R20.reuse, 0x2, R155 ;  /* 0x0000000214757824 */ /* 0x040fe200078e029b */
[----:B------:R-:W-:Y:S01]  /*1ea0*/  LEA.HI.X.SX32 R83, R125, R0, 0x1, P0 ;  /* 0x000000007d537211 */ /* 0x000fe200000f0eff */
[----:B------:R-:W3:Y:S02]  /*1eb0*/  LDG.E.U16 R100, desc[UR8][R90.64] ;  /* 0x000000085a647981 */ /* 0x000ee4000c1e1500 */
[----:B------:R-:W-:Y:S01]  /*1ec0*/  IMAD R123, R20, 0x2, R117 ;  /* 0x00000002147b7824 */ /* 0x000fe200078e0275 */
[-C--:B-1----:R-:W-:Y:S01]  /*1ed0*/  LEA R86, P1, R95, R9.reuse, 0x1 ;  /* 0x000000095f567211 */ /* 0x082fe200078208ff */
[----:B------:R-:W3:Y:S01]  /*1ee0*/  LDG.E.U16 R102, desc[UR8][R82.64] ;  /* 0x0000000852667981 */ /* 0x000ee2000c1e1500 */
[----:B------:R-:W1:Y:S01]  /*1ef0*/  LDC R162, c[0x0][0x3c4] ;  /* 0x0000f100ffa27b82 */ /* 0x000e620000000800 */
[----:B------:R-:W-:-:S04]  /*1f00*/  LEA R92, P0, R129, R9, 0x1 ;  /* 0x00000009815c7211 */ /* 0x000fc800078008ff */
[-C--:B------:R-:W-:Y:S01]  /*1f10*/  LEA.HI.X.SX32 R93, R129, R0.reuse, 0x1, P0 ;  /* 0x00000000815d7211 */ /* 0x080fe200000f0eff */
[C---:B------:R-:W-:Y:S01]  /*1f20*/  IMAD R129, R20.reuse, 0x2, R123 ;  /* 0x0000000214817824 */ /* 0x040fe200078e027b */
[-C--:B------:R-:W-:Y:S01]  /*1f30*/  LEA.HI.X.SX32 R87, R95, R0.reuse, 0x1, P1 ;  /* 0x000000005f577211 */ /* 0x080fe200008f0eff */
[----:B------:R-:W0:Y:S02]  /*1f40*/  LDC R184, c[0x0][0x3c4] ;  /* 0x0000f100ffb87b82 */ /* 0x000e240000000800 */
[C---:B------:R-:W-:Y:S01]  /*1f50*/  IMAD R157, R20.reuse, 0x2, R129 ;  /* 0x00000002149d7824 */ /* 0x040fe200078e0281 */
[CC--:B------:R-:W-:Y:S01]  /*1f60*/  LEA R84, P1, R127.reuse, R9.reuse, 0x1 ;  /* 0x000000097f547211 */ /* 0x0c0fe200078208ff */
[----:B------:R1:W3:Y:S02]  /*1f70*/  LDG.E.U16 R103, desc[UR8][R86.64] ;  /* 0x0000000856677981 */ /* 0x0002e4000c1e1500 */
[C---:B------:R-:W-:Y:S01]  /*1f80*/  IMAD R119, R20.reuse, 0x2, R157 ;  /* 0x0000000214777824 */ /* 0x040fe200078e029d */
[----:B------:R-:W-:Y:S01]  /*1f90*/  LEA.HI.X.SX32 R85, R127, R0, 0x1, P1 ;  /* 0x000000007f557211 */ /* 0x000fe200008f0eff */
[----:B------:R-:W3:Y:S01]  /*1fa0*/  LDG.E.U16 R105, desc[UR8][R92.64] ;  /* 0x000000085c697981 */ /* 0x000ee2000c1e1500 */
[----:B------:R-:W0:Y:S01]  /*1fb0*/  LDC R216, c[0x0][0x3c4] ;  /* 0x0000f100ffd87b82 */ /* 0x000e220000000800 */
[----:B------:R-:W-:Y:S01]  /*1fc0*/  IMAD R125, R20, 0x2, R119 ;  /* 0x00000002147d7824 */ /* 0x000fe200078e0277 */
[-C--:B-1----:R-:W-:Y:S01]  /*1fd0*/  LEA R86, P0, R131, R9.reuse, 0x1 ;  /* 0x0000000983567211 */ /* 0x082fe200078008ff */
[----:B------:R1:W3:Y:S01]  /*1fe0*/  LDG.E.U16 R104, desc[UR8][R84.64] ;  /* 0x0000000854687981 */ /* 0x0002e2000c1e1500 */
[----:B------:R-:W-:-:S04]  /*1ff0*/  LEA R90, P1, R133, R9, 0x1 ;  /* 0x00000009855a7211 */ /* 0x000fc800078208ff */
[----:B------:R-:W0:Y:S01]  /*2000*/  LDC R214, c[0x0][0x3c4] ;  /* 0x0000f100ffd67b82 */ /* 0x000e220000000800 */
[-C--:B------:R-:W-:Y:S01]  /*2010*/  LEA.HI.X.SX32 R87, R131, R0.reuse, 0x1, P0 ;  /* 0x0000000083577211 */ /* 0x080fe200000f0eff */
[C---:B------:R-:W-:Y:S01]  /*2020*/  IMAD R131, R20.reuse, 0x2, R125 ;  /* 0x0000000214837824 */ /* 0x040fe200078e027d */
[-C--:B------:R-:W-:Y:S02]  /*2030*/  LEA.HI.X.SX32 R91, R133, R0.reuse, 0x1, P1 ;  /* 0x00000000855b7211 */ /* 0x080fe400008f0eff */
[-C--:B------:R-:W-:Y:S01]  /*2040*/  LEA R94, P0, R135, R9.reuse, 0x1 ;  /* 0x00000009875e7211 */ /* 0x080fe200078008ff */
[C---:B------:R-:W-:Y:S01]  /*2050*/  IMAD R133, R20.reuse, 0x2, R131 ;  /* 0x0000000214857824 */ /* 0x040fe200078e0283 */
[-C--:B------:R-:W-:Y:S01]  /*2060*/  LEA R82, P1, R139, R9.reuse, 0x1 ;  /* 0x000000098b527211 */ /* 0x080fe200078208ff */
[----:B------:R1:W4:Y:S01]  /*2070*/  LDG.E.U16 R107, desc[UR8][R90.64] ;  /* 0x000000085a6b7981 */ /* 0x000322000c1e1500 */
[-C--:B------:R-:W-:Y:S01]  /*2080*/  LEA.HI.X.SX32 R95, R135, R0.reuse, 0x1, P0 ;  /* 0x00000000875f7211 */ /* 0x080fe200000f0eff */
[C---:B------:R-:W-:Y:S01]  /*2090*/  IMAD R135, R20.reuse, 0x2, R133 ;  /* 0x0000000214877824 */ /* 0x040fe200078e0285 */
[CC--:B------:R-:W-:Y:S01]  /*20a0*/  LEA R88, P0, R137.reuse, R9.reuse, 0x1 ;  /* 0x0000000989587211 */ /* 0x0c0fe200078008ff */
[----:B------:R1:W4:Y:S01]  /*20b0*/  LDG.E.U16 R106, desc[UR8][R86.64] ;  /* 0x00000008566a7981 */ /* 0x000322000c1e1500 */
[----:B------:R-:W0:Y:S01]  /*20c0*/  LDC R190, c[0x0][0x3c4] ;  /* 0x0000f100ffbe7b82 */ /* 0x000e220000000800 */
[C---:B------:R-:W-:Y:S01]  /*20d0*/  IMAD R127, R20.reuse, 0x2, R135 ;  /* 0x00000002147f7824 */ /* 0x040fe200078e0287 */
[-C--:B------:R-:W-:Y:S01]  /*20e0*/  LEA.HI.X.SX32 R89, R137, R0.reuse, 0x1, P0 ;  /* 0x0000000089597211 */ /* 0x080fe200000f0eff */
[----:B------:R-:W4:Y:S02]  /*20f0*/  LDG.E.U16 R111, desc[UR8][R94.64] ;  /* 0x000000085e6f7981 */ /* 0x000f24000c1e1500 */
[C---:B------:R-:W-:Y:S01]  /*2100*/  IMAD R137, R20.reuse, 0x2, R127 ;  /* 0x0000000214897824 */ /* 0x040fe200078e027f */
[-C--:B-1----:R-:W-:Y:S01]  /*2110*/  LEA R84, P0, R141, R9.reuse, 0x1 ;  /* 0x000000098d547211 */ /* 0x082fe200078008ff */
[----:B------:R1:W4:Y:S01]  /*2120*/  LDG.E.U16 R108, desc[UR8][R88.64] ;  /* 0x00000008586c7981 */ /* 0x000322000c1e1500 */
[-C--:B------:R-:W-:Y:S01]  /*2130*/  LEA.HI.X.SX32 R83, R139, R0.reuse, 0x1, P1 ;  /* 0x000000008b537211 */ /* 0x080fe200008f0eff */
[C---:B------:R-:W-:Y:S01]  /*2140*/  IMAD R139, R20.reuse, 0x2, R137 ;  /* 0x00000002148b7824 */ /* 0x040fe200078e0289 */
[-C--:B------:R-:W-:Y:S01]  /*2150*/  LEA.HI.X.SX32 R85, R141, R0.reuse, 0x1, P0 ;  /* 0x000000008d557211 */ /* 0x080fe200000f0eff */
[----:B------:R-:W0:Y:S01]  /*2160*/  LDC R227, c[0x0][0x3c4] ;  /* 0x0000f100ffe37b82 */ /* 0x000e220000000800 */
[-C--:B------:R-:W-:Y:S01]  /*2170*/  LEA R90, P0, R143, R9.reuse, 0x1 ;  /* 0x000000098f5a7211 */ /* 0x080fe200078008ff */
[C---:B------:R-:W-:Y:S01]  /*2180*/  IMAD R141, R20.reuse, 0x2, R139 ;  /* 0x00000002148d7824 */ /* 0x040fe200078e028b */
[-C--:B------:R-:W-:Y:S01]  /*2190*/  LEA R86, P1, R145, R9.reuse, 0x1 ;  /* 0x0000000991567211 */ /* 0x080fe200078208ff */
[----:B------:R-:W4:Y:S01]  /*21a0*/  LDG.E.U16 R115, desc[UR8][R84.64] ;  /* 0x0000000854737981 */ /* 0x000f22000c1e1500 */
[-C--:B------:R-:W-:Y:S01]  /*21b0*/  LEA.HI.X.SX32 R91, R143, R0.reuse, 0x1, P0 ;  /* 0x000000008f5b7211 */ /* 0x080fe200000f0eff */
[C---:B------:R-:W-:Y:S01]  /*21c0*/  IMAD R143, R20.reuse, 0x2, R141 ;  /* 0x00000002148f7824 */ /* 0x040fe200078e028d */
[-C--:B-1----:R-:W-:Y:S01]  /*21d0*/  LEA R88, P0, R147, R9.reuse, 0x1 ;  /* 0x0000000993587211 */ /* 0x082fe200078008ff */
[----:B------:R1:W4:Y:S01]  /*21e0*/  LDG.E.U16 R110, desc[UR8][R82.64] ;  /* 0x00000008526e7981 */ /* 0x000322000c1e1500 */
[-C--:B------:R-:W-:Y:S01]  /*21f0*/  LEA.HI.X.SX32 R87, R145, R0.reuse, 0x1, P1 ;  /* 0x0000000091577211 */ /* 0x080fe200008f0eff */
[C---:B------:R-:W-:Y:S01]  /*2200*/  IMAD R145, R20.reuse, 0x2, R143 ;  /* 0x0000000214917824 */ /* 0x040fe200078e028f */
[-C--:B------:R-:W-:Y:S01]  /*2210*/  LEA.HI.X.SX32 R89, R147, R0.reuse, 0x1, P0 ;  /* 0x0000000093597211 */ /* 0x080fe200000f0eff */
[----:B------:R1:W4:Y:S01]  /*2220*/  LDG.E.U16 R112, desc[UR8][R90.64] ;  /* 0x000000085a707981 */ /* 0x000322000c1e1500 */
[CC--:B------:R-:W-:Y:S01]  /*2230*/  LEA R92, P0, R121.reuse, R9.reuse, 0x1 ;  /* 0x00000009795c7211 */ /* 0x0c0fe200078008ff */
[C---:B------:R-:W-:Y:S01]  /*2240*/  IMAD R147, R20.reuse, 0x2, R145 ;  /* 0x0000000214937824 */ /* 0x040fe200078e0291 */
[----:B------:R-:W0:Y:S01]  /*2250*/  LDC R219, c[0x0][0x3c4] ;  /* 0x0000f100ffdb7b82 */ /* 0x000e220000000800 */
[----:B------:R-:W4:Y:S01]  /*2260*/  LDG.E.U16 R114, desc[UR8][R86.64] ;  /* 0x0000000856727981 */ /* 0x000f22000c1e1500 */
[-C--:B------:R-:W-:Y:S01]  /*2270*/  LEA.HI.X.SX32 R93, R121, R0.reuse, 0x1, P0 ;  /* 0x00000000795d7211 */ /* 0x080fe200000f0eff */
[C---:B------:R-:W-:Y:S01]  /*2280*/  IMAD R159, R20.reuse, 0x2, R147 ;  /* 0x00000002149f7824 */ /* 0x040fe200078e0293 */
[-C--:B-1----:R-:W-:Y:S01]  /*2290*/  LEA R82, P1, R123, R9.reuse, 0x1 ;  /* 0x000000097b527211 */ /* 0x082fe200078208ff */
[----:B------:R1:W4:Y:S01]  /*22a0*/  LDG.E.U16 R121, desc[UR8][R88.64] ;  /* 0x0000000858797981 */ /* 0x000322000c1e1500 */
[C---:B------:R-:W-:Y:S01]  /*22b0*/  LEA R90, P0, R125.reuse, R9, 0x1 ;  /* 0x000000097d5a7211 */ /* 0x040fe200078008ff */
[----:B------:R-:W-:Y:S01]  /*22c0*/  IMAD R85, R20, 0x2, R159 ;  /* 0x0000000214557824 */ /* 0x000fe200078e029f */
[----:B------:R-:W0:Y:S02]  /*22d0*/  LDC R152, c[0x0][0x3c4] ;  /* 0x0000f100ff987b82 */ /* 0x000e240000000800 */
[----:B------:R-:W-:-:S02]  /*22e0*/  LEA.HI.X.SX32 R91, R125, R0, 0x1, P0 ;  /* 0x000000007d5b7211 */ /* 0x000fc400000f0eff */
[----:B------:R-:W-:Y:S01]  /*22f0*/  LEA R94, P0, R127, R9, 0x1 ;  /* 0x000000097f5e7211 */ /* 0x000fe200078008ff */
[----:B------:R-:W-:-:S03]  /*2300*/  IMAD R161, R20, 0x2, R85 ;  /* 0x0000000214a17824 */ /* 0x000fc600078e0255 */
[-C--:B------:R-:W-:Y:S01]  /*2310*/  LEA.HI.X.SX32 R95, R127, R0.reuse, 0x1, P0 ;  /* 0x000000007f5f7211 */ /* 0x080fe200000f0eff */
[----:B------:R-:W0:Y:S01]  /*2320*/  LDC R231, c[0x0][0x3c4] ;  /* 0x0000f100ffe77b82 */ /* 0x000e220000000800 */
[-C--:B-1----:R-:W-:Y:S01]  /*2330*/  LEA R88, P0, R85, R9.reuse, 0x1 ;  /* 0x0000000955587211 */ /* 0x082fe200078008ff */
[C---:B------:R-:W-:Y:S01]  /*2340*/  IMAD R163, R20.reuse, 0x2, R161 ;  /* 0x0000000214a37824 */ /* 0x040fe200078e02a1 */
[-C--:B------:R-:W-:Y:S01]  /*2350*/  LEA.HI.X.SX32 R83, R123, R0.reuse, 0x1, P1 ;  /* 0x000000007b537211 */ /* 0x080fe200008f0eff */
[----:B------:R-:W4:Y:S01]  /*2360*/  LDG.E.U16 R167, desc[UR8][R94.64] ;  /* 0x000000085ea77981 */ /* 0x000f22000c1e1500 */
[-C--:B------:R-:W-:Y:S01]  /*2370*/  LEA.HI.X.SX32 R89, R85, R0.reuse, 0x1, P0 ;  /* 0x0000000055597211 */ /* 0x080fe200000f0eff */
[C---:B------:R-:W-:Y:S01]  /*2380*/  IMAD R165, R20.reuse, 0x2, R163 ;  /* 0x0000000214a57824 */ /* 0x040fe200078e02a3 */
[-C--:B------:R-:W-:Y:S01]  /*2390*/  LEA R86, P1, R143, R9.reuse, 0x1 ;  /* 0x000000098f567211 */ /* 0x080fe200078208ff */
[----:B------:R1:W4:Y:S01]  /*23a0*/  LDG.E.U16 R123, desc[UR8][R92.64] ;  /* 0x000000085c7b7981 */ /* 0x000322000c1e1500 */
[-C--:B------:R-:W-:Y:S01]  /*23b0*/  LEA R84, P0, R149, R9.reuse, 0x1 ;  /* 0x0000000995547211 */ /* 0x080fe200078008ff */
[----:B------:R-:W0:Y:S01]  /*23c0*/  LDC R218, c[0x0][0x3c4] ;  /* 0x0000f100ffda7b82 */ /* 0x000e220000000800 */
[-C--:B------:R-:W-:Y:S01]  /*23d0*/  LEA.HI.X.SX32 R87, R143, R0.reuse, 0x1, P1 ;  /* 0x000000008f577211 */ /* 0x080fe200008f0eff */
[----:B------:R-:W-:Y:S01]  /*23e0*/  IMAD R143, R20, 0x2, R165 ;  /* 0x00000002148f7824 */ /* 0x000fe200078e02a5 */
[----:B------:R-:W-:Y:S01]  /*23f0*/  LEA.HI.X.SX32 R85, R149, R0, 0x1, P0 ;  /* 0x0000000095557211 */ /* 0x000fe200000f0eff */
[----:B------:R1:W4:Y:S02]  /*2400*/  LDG.E.U16 R125, desc[UR8][R82.64] ;  /* 0x00000008527d7981 */ /* 0x000324000c1e1500 */
[----:B-1----:R-:W-:-:S02]  /*2410*/  LEA R92, P0, R153, R9, 0x1 ;  /* 0x00000009995c7211 */ /* 0x002fc400078008ff */
[----:B------:R1:W4:Y:S01]  /*2420*/  LDG.E.U16 R127, desc[UR8][R90.64] ;  /* 0x000000085a7f7981 */ /* 0x000322000c1e1500 */
[----:B------:R-:W0:Y:S01]  /*2430*/  LDC R237, c[0x0][0x3c4] ;  /* 0x0000f100ffed7b82 */ /* 0x000e220000000800 */
[-C--:B------:R-:W-:Y:S02]  /*2440*/  LEA.HI.X.SX32 R93, R153, R0.reuse, 0x1, P0 ;  /* 0x00000000995d7211 */ /* 0x080fe400000f0eff */
[----:B------:R1:W4:Y:S01]  /*2450*/  LDG.E.U16 R169, desc[UR8][R86.64] ;  /* 0x0000000856a97981 */ /* 0x000322000c1e1500 */
[-C--:B------:R-:W-:Y:S02]  /*2460*/  LEA R82, P1, R143, R9.reuse, 0x1 ;  /* 0x000000098f527211 */ /* 0x080fe400078208ff */
[-C--:B------:R-:W-:Y:S01]  /*2470*/  LEA R94, P0, R131, R9.reuse, 0x1 ;  /* 0x00000009835e7211 */ /* 0x080fe200078008ff */
[----:B------:R1:W4:Y:S01]  /*2480*/  LDG.E.U16 R171, desc[UR8][R88.64] ;  /* 0x0000000858ab7981 */ /* 0x000322000c1e1500 */
[-C--:B------:R-:W-:Y:S01]  /*2490*/  LEA.HI.X.SX32 R83, R143, R0.reuse, 0x1, P1 ;  /* 0x000000008f537211 */ /* 0x080fe200008f0eff */
[----:B------:R-:W-:Y:S01]  /*24a0*/  VOTEU.ALL UP0, P5 ;  /* 0x0000000000ff7886 */ /* 0x000fe20002800000 */
[-C--:B------:R-:W-:Y:S01]  /*24b0*/  LEA.HI.X.SX32 R95, R131, R0.reuse, 0x1, P0 ;  /* 0x00000000835f7211 */ /* 0x080fe200000f0eff */
[----:B------:R-:W4:Y:S01]  /*24c0*/  LDG.E.U16 R122, desc[UR8][R92.64] ;  /* 0x000000085c7a7981 */ /* 0x000f22000c1e1500 */
[-C--:B-1----:R-:W-:Y:S01]  /*24d0*/  LEA R90, P1, R129, R9.reuse, 0x1 ;  /* 0x00000009815a7211 */ /* 0x082fe200078208ff */
[----:B------:R-:W-:Y:S01]  /*24e0*/  VOTEU.ALL UP1, P5 ;  /* 0x0000000000ff7886 */ /* 0x000fe20002820000 */
[-C--:B------:R-:W-:Y:S01]  /*24f0*/  LEA R86, P0, R137, R9.reuse, 0x1 ;  /* 0x0000000989567211 */ /* 0x080fe200078008ff */
[----:B------:R1:W4:Y:S01]  /*2500*/  LDG.E.U16 R149, desc[UR8][R82.64] ;  /* 0x0000000852957981 */ /* 0x000322000c1e1500 */
[-C--:B------:R-:W-:Y:S01]  /*2510*/  LEA.HI.X.SX32 R91, R129, R0.reuse, 0x1, P1 ;  /* 0x00000000815b7211 */ /* 0x080fe200008f0eff */
[----:B------:R-:W0:Y:S01]  /*2520*/  LDC R160, c[0x0][0x3c4] ;  /* 0x0000f100ffa07b82 */ /* 0x000e220000000800 */
[----:B------:R-:W-:Y:S01]  /*2530*/  LEA.HI.X.SX32 R87, R137, R0, 0x1, P0 ;  /* 0x0000000089577211 */ /* 0x000fe200000f0eff */
[----:B------:R-:W-:Y:S01]  /*2540*/  IMAD R143, R20, 0x2, R143 ;  /* 0x00000002148f7824 */ /* 0x000fe200078e028f */
[-C--:B------:R-:W-:Y:S01]  /*2550*/  LEA R88, P1, R145, R9.reuse, 0x1 ;  /* 0x0000000991587211 */ /* 0x080fe200078208ff */
[----:B------:R1:W4:Y:S02]  /*2560*/  LDG.E.U16 R126, desc[UR8][R90.64] ;  /* 0x000000085a7e7981 */ /* 0x000324000c1e1500 */
[----:B-1----:R-:W-:-:S02]  /*2570*/  LEA R82, P0, R161, R9, 0x1 ;  /* 0x00000009a1527211 */ /* 0x002fc400078008ff */
[----:B------:R1:W4:Y:S01]  /*2580*/  LDG.E.U16 R118, desc[UR8][R84.64] ;  /* 0x0000000854767981 */ /* 0x000322000c1e1500 */
[----:B------:R-:W-:Y:S01]  /*2590*/  PRMT R116, RZ, 0x7610, R116 ;  /* 0x00007610ff747816 */ /* 0x000fe20000000074 */
[----:B------:R-:W-:Y:S01]  /*25a0*/  IMAD R230, R230, 0x30, RZ ;  /* 0x00000030e6e67824 */ /* 0x000fe200078e02ff */
[-C--:B------:R-:W-:Y:S01]  /*25b0*/  LEA.HI.X.SX32 R83, R161, R0.reuse, 0x1, P0 ;  /* 0x00000000a1537211 */ /* 0x080fe200000f0eff */
[----:B------:R-:W4:Y:S01]  /*25c0*/  LDG.E.U16 R129, desc[UR8][R94.64] ;  /* 0x000000085e817981 */ /* 0x000f22000c1e1500 */
[-C--:B------:R-:W-:Y:S01]  /*25d0*/  LEA R90, P0, R151, R9.reuse, 0x1 ;  /* 0x00000009975a7211 */ /* 0x080fe200078008ff */
[----:B------:R-:W-:Y:S01]  /*25e0*/  IMAD R224, R224, 0x50, RZ ;  /* 0x00000050e0e07824 */ /* 0x000fe200078e02ff */
[-C--:B------:R-:W-:Y:S01]  /*25f0*/  LEA.HI.X.SX32 R89, R145, R0.reuse, 0x1, P1 ;  /* 0x0000000091597211 */ /* 0x080fe200008f0eff */
[----:B------:R-:W4:Y:S01]  /*2600*/  LDG.E.U16 R137, desc[UR8][R82.64] ;  /* 0x0000000852897981 */ /* 0x000f22000c1e1500 */
[-C--:B------:R-:W-:Y:S01]  /*2610*/  LEA.HI.X.SX32 R91, R151, R0.reuse, 0x1, P0 ;  /* 0x00000000975b7211 */ /* 0x080fe200000f0eff */
[----:B------:R-:W-:Y:S01]  /*2620*/  IMAD R220, R220, 0x60, RZ ;  /* 0x00000060dcdc7824 */ /* 0x000fe200078e02ff */
[-C--:B------:R-:W-:Y:S01]  /*2630*/  LEA R92, P0, R155, R9.reuse, 0x1 ;  /* 0x000000099b5c7211 */ /* 0x080fe200078008ff */
[----:B------:R0:W4:Y:S01]  /*2640*/  LDG.E.U16 R136, desc[UR8][R88.64] ;  /* 0x0000000858887981 */ /* 0x000122000c1e1500 */
[----:B-1----:R-:W-:Y:S01]  /*2650*/  LEA R84, P1, R143, R9, 0x1 ;  /* 0x000000098f547211 */ /* 0x002fe200078208ff */
[----:B------:R-:W-:Y:S01]  /*2660*/  IMAD R234, R234, 0x18, RZ ;  /* 0x00000018eaea7824 */ /* 0x000fe200078e02ff */
[-C--:B------:R-:W-:Y:S01]  /*2670*/  LEA.HI.X.SX32 R93, R155, R0.reuse, 0x1, P0 ;  /* 0x000000009b5d7211 */ /* 0x080fe200000f0eff */
[----:B------:R1:W4:Y:S01]  /*2680*/  LDG.E.U16 R131, desc[UR8][R86.64] ;  /* 0x0000000856837981 */ /* 0x000322000c1e1500 */
[----:B------:R-:W-:Y:S01]  /*2690*/  LEA.HI.X.SX32 R85, R143, R0, 0x1, P1 ;  /* 0x000000008f557211 */ /* 0x000fe200008f0eff */
[----:B------:R-:W-:Y:S01]  /*26a0*/  IMAD R186, R186, 0x28, RZ ;  /* 0x00000028baba7824 */ /* 0x000fe200078e02ff */
[----:B------:R-:W-:-:S04]  /*26b0*/  @!UP0 UIADD3 UR14, UPT, UPT, -UR12, 0x100000, URZ ;  /* 0x001000000c0e8890 */ /* 0x000fc8000fffe1ff */
[----:B------:R-:W-:Y:S02]  /*26c0*/  @!UP0 USHF.L.U32 UR15, UR14, 0xb, URZ ;  /* 0x0000000b0e0f8899 */ /* 0x000fe400080006ff */
[----:B------:R-:W-:Y:S01]  /*26d0*/  @!UP0 USHF.L.U32 UR14, UR14, 0x1, URZ ;  /* 0x000000010e0e8899 */ /* 0x000fe200080006ff */
[----:B------:R-:W4:Y:S01]  /*26e0*/  LDG.E.U16 R120, desc[UR8][R90.64] ;  /* 0x000000085a787981 */ /* 0x000f22000c1e1500 */
[----:B------:R-:W-:Y:S01]  /*26f0*/  IMAD R217, R217, 0x70, RZ ;  /* 0x00000070d9d97824 */ /* 0x000fe200078e02ff */
[-C--:B0-----:R-:W-:Y:S01]  /*2700*/  LEA R88, P0, R133, R9.reuse, 0x1 ;  /* 0x0000000985587211 */ /* 0x081fe200078008ff */
[----:B------:R-:W-:Y:S01]  /*2710*/  IMAD R232, R232, 0x90, RZ ;  /* 0x00000090e8e87824 */ /* 0x000fe200078e02ff */
[-C--:B------:R-:W-:Y:S01]  /*2720*/  LEA R94, P1, R157, R9.reuse, 0x1 ;  /* 0x000000099d5e7211 */ /* 0x080fe200078208ff */
[----:B------:R0:W4:Y:S01]  /*2730*/  LDG.E.U16 R140, desc[UR8][R84.64] ;  /* 0x00000008548c7981 */ /* 0x000122000c1e1500 */
[-C--:B------:R-:W-:Y:S01]  /*2740*/  LEA.HI.X.SX32 R89, R133, R0.reuse, 0x1, P0 ;  /* 0x0000000085597211 */ /* 0x080fe200000f0eff */
[----:B------:R-:W-:Y:S01]  /*2750*/  IMAD R229, R229, 0xa0, RZ ;  /* 0x000000a0e5e57824 */ /* 0x000fe200078e02ff */
[-C--:B------:R-:W-:Y:S01]  /*2760*/  LEA R82, P0, R147, R9.reuse, 0x1 ;  /* 0x0000000993527211 */ /* 0x080fe200078008ff */
[C---:B------:R-:W-:Y:S01]  /*2770*/  IMAD R143, R20.reuse, 0x2, R143 ;  /* 0x00000002148f7824 */ /* 0x040fe200078e028f */
[-C--:B------:R-:W-:Y:S01]  /*2780*/  LEA.HI.X.SX32 R95, R157, R0.reuse, 0x1, P1 ;  /* 0x000000009d5f7211 */ /* 0x080fe200008f0eff */
[----:B------:R0:W4:Y:S01]  /*2790*/  LDG.E.U16 R124, desc[UR8][R92.64] ;  /* 0x000000085c7c7981 */ /* 0x000122000c1e1500 */
[-C--:B-1----:R-:W-:Y:S01]  /*27a0*/  LEA R86, P1, R139, R9.reuse, 0x1 ;  /* 0x000000098b567211 */ /* 0x082fe200078208ff */
[----:B------:R-:W-:Y:S01]  /*27b0*/  IMAD R181, R181, 0x38, RZ ;  /* 0x00000038b5b57824 */ /* 0x000fe200078e02ff */
[-C--:B------:R-:W-:Y:S01]  /*27c0*/  LEA.HI.X.SX32 R83, R147, R0.reuse, 0x1, P0 ;  /* 0x0000000093537211 */ /* 0x080fe200000f0eff */
[----:B------:R-:W-:Y:S01]  /*27d0*/  IMAD R20, R20, 0x2, R143 ;  /* 0x0000000214147824 */ /* 0x000fe200078e028f */
[-C--:B0-----:R-:W-:Y:S01]  /*27e0*/  LEA R84, P0, R163, R9.reuse, 0x1 ;  /* 0x00000009a3547211 */ /* 0x081fe200078008ff */
[----:B------:R0:W4:Y:S01]  /*27f0*/  LDG.E.U16 R130, desc[UR8][R88.64] ;  /* 0x0000000858827981 */ /* 0x000122000c1e1500 */
[-C--:B------:R-:W-:Y:S01]  /*2800*/  LEA.HI.X.SX32 R87, R139, R0.reuse, 0x1, P1 ;  /* 0x000000008b577211 */ /* 0x080fe200008f0eff */
[----:B------:R-:W-:Y:S01]  /*2810*/  IMAD R189, R189, 0x48, RZ ;  /* 0x00000048bdbd7824 */ /* 0x000fe200078e02ff */
[-C--:B------:R-:W-:Y:S01]  /*2820*/  LEA.HI.X.SX32 R85, R163, R0.reuse, 0x1, P0 ;  /* 0x00000000a3557211 */ /* 0x080fe200000f0eff */
[----:B------:R-:W4:Y:S01]  /*2830*/  LDG.E.U16 R128, desc[UR8][R94.64] ;  /* 0x000000085e807981 */ /* 0x000f22000c1e1500 */
[-C--:B------:R-:W-:Y:S01]  /*2840*/  LEA R90, P1, R143, R9.reuse, 0x1 ;  /* 0x000000098f5a7211 */ /* 0x080fe200078208ff */
[----:B------:R-:W-:Y:S01]  /*2850*/  IMAD R228, R228, 0xb0, RZ ;  /* 0x000000b0e4e47824 */ /* 0x000fe200078e02ff */
[-C--:B------:R-:W-:Y:S01]  /*2860*/  LEA R92, P0, R99, R9.reuse, 0x1 ;  /* 0x00000009635c7211 */ /* 0x080fe200078008ff */
[----:B------:R1:W4:Y:S01]  /*2870*/  LDG.E.U16 R132, desc[UR8][R86.64] ;  /* 0x0000000856847981 */ /* 0x000322000c1e1500 */
[-C--:B------:R-:W-:Y:S01]  /*2880*/  LEA.HI.X.SX32 R91, R143, R0.reuse, 0x1, P1 ;  /* 0x000000008f5b7211 */ /* 0x080fe200008f0eff */
[----:B------:R-:W-:Y:S01]  /*2890*/  IMAD R226, R226, 0xc0, RZ ;  /* 0x000000c0e2e27824 */ /* 0x000fe200078e02ff */
[----:B------:R-:W-:Y:S01]  /*28a0*/  LEA.HI.X.SX32 R93, R99, R0, 0x1, P0 ;  /* 0x00000000635d7211 */ /* 0x000fe200000f0eff */
[----:B------:R1:W4:Y:S01]  /*28b0*/  LDG.E.U16 R139, desc[UR8][R84.64] ;  /* 0x00000008548b7981 */ /* 0x000322000c1e1500 */
[-C--:B0-----:R-:W-:Y:S01]  /*28c0*/  LEA R88, P1, R20, R9.reuse, 0x1 ;  /* 0x0000000914587211 */ /* 0x081fe200078208ff */
[----:B------:R-:W-:Y:S01]  /*28d0*/  IMAD R223, R223, 0xd0, RZ ;  /* 0x000000d0dfdf7824 */ /* 0x000fe200078e02ff */
[----:B------:R-:W0:Y:S01]  /*28e0*/  LDC R163, c[0x0][0x3c4] ;  /* 0x0000f100ffa37b82 */ /* 0x000e220000000800 */
[----:B------:R1:W4:Y:S02]  /*28f0*/  LDG.E.U16 R133, desc[UR8][R82.64] ;  /* 0x0000000852857981 */ /* 0x000324000c1e1500 */
[----:B-1----:R-:W-:-:S02]  /*2900*/  LEA R86, P0, R101, R9, 0x1 ;  /* 0x0000000965567211 */ /* 0x002fc400078008ff */
[-C--:B------:R-:W-:Y:S01]  /*2910*/  LEA.HI.X.SX32 R89, R20, R0.reuse, 0x1, P1 ;  /* 0x0000000014597211 */ /* 0x080fe200008f0eff */
[----:B------:R1:W4:Y:S01]  /*2920*/  LDG.E.U16 R142, desc[UR8][R90.64] ;  /* 0x000000085a8e7981 */ /* 0x000322000c1e1500 */
[-C--:B------:R-:W-:Y:S01]  /*2930*/  LEA R94, P1, R109, R9.reuse, 0x1 ;  /* 0x000000096d5e7211 */ /* 0x080fe200078208ff */
[----:B------:R-:W-:Y:S01]  /*2940*/  IMAD R176, R176, 0x58, RZ ;  /* 0x00000058b0b07824 */ /* 0x000fe200078e02ff */
        /* <DEDUP_REMOVED lines=9> */
[----:B------:R-:W4:Y:S01]  /*29e0*/  LDG.E.U16 R101, desc[UR8][R86.64] ;  /* 0x0000000856657981 */ /* 0x000f22000c1e1500 */
[-C--:B-1----:R-:W-:Y:S01]  /*29f0*/  LEA R90, P0, R119, R9.reuse, 0x1 ;  /* 0x00000009775a7211 */ /* 0x082fe200078008ff */
        /* <DEDUP_REMOVED lines=11> */
[----:B------:R-:W-:Y:S01]  /*2ab0*/  LEA.HI.X.SX32 R89, R141, R0, 0x1, P0 ;  /* 0x000000008d597211 */ /* 0x000fe200000f0eff */
[----:B------:R-:W3:Y:S01]  /*2ac0*/  LDC.64 R134, c[0x0][0x388] ;  /* 0x0000e200ff867b82 */ /* 0x000ee20000000a00 */
[-C--:B-1----:R-:W-:Y:S01]  /*2ad0*/  LEA R84, P1, R165, R9.reuse, 0x1 ;  /* 0x00000009a5547211 */ /* 0x082fe200078208ff */
[----:B------:R-:W4:Y:S01]  /*2ae0*/  LDG.E.U16 R90, desc[UR8][R90.64] ;  /* 0x000000085a5a7981 */ /* 0x000f22000c1e1500 */
[----:B------:R-:W-:-:S02]  /*2af0*/  LEA R86, P0, R159, R9, 0x1 ;  /* 0x000000099f567211 */ /* 0x000fc400078008ff */
[-C--:B------:R-:W-:Y:S01]  /*2b00*/  LEA.HI.X.SX32 R85, R165, R0.reuse, 0x1, P1 ;  /* 0x00000000a5557211 */ /* 0x080fe200008f0eff */
[----:B------:R1:W4:Y:S01]  /*2b10*/  LDG.E.U16 R92, desc[UR8][R92.64] ;  /* 0x000000085c5c7981 */ /* 0x000322000c1e1500 */
[----:B------:R-:W-:Y:S01]  /*2b20*/  LEA.HI.X.SX32 R87, R159, R0, 0x1, P0 ;  /* 0x000000009f577211 */ /* 0x000fe200000f0eff */
[----:B------:R-:W3:Y:S02]  /*2b30*/  LDC R95, c[0x0][0x3c8] ;  /* 0x0000f200ff5f7b82 */ /* 0x000ee40000000800 */
[----:B------:R-:W4:Y:S04]  /*2b40*/  LDG.E.U16 R88, desc[UR8][R88.64] ;  /* 0x0000000858587981 */ /* 0x000f28000c1e1500 */
[----:B------:R0:W4:Y:S01]  /*2b50*/  LDG.E.U16 R86, desc[UR8][R86.64] ;  /* 0x0000000856567981 */ /* 0x000122000c1e1500 */
[----:B------:R-:W-:Y:S01]  /*2b60*/  SHF.R.S32.HI R20, RZ, 0x7, R146 ;  /* 0x00000007ff147819 */ /* 0x000fe20000011492 */
[----:B------:R-:W3:Y:S02]  /*2b70*/  LDC R9, c[0x0][0x3c0] ;  /* 0x0000f000ff097b82 */ /* 0x000ee40000000800 */
[----:B------:R1:W4:Y:S01]  /*2b80*/  LDG.E.U16 R85, desc[UR8][R84.64] ;  /* 0x0000000854557981 */ /* 0x000322000c1e1500 */
[----:B------:R-:W-:-:S04]  /*2b90*/  SGXT R20, R20, 0x1 ;  /* 0x000000011414781a */ /* 0x000fc80000000200 */
[----:B------:R-:W-:Y:S01]  /*2ba0*/  LOP3.LUT R20, R20, 0x90, RZ, 0xc0, !PT ;  /* 0x0000009014147812 */ /* 0x000fe200078ec0ff */
[----:B------:R-:W-:Y:S01]  /*2bb0*/  IMAD R213, R213, 0x9, RZ ;  /* 0x00000009d5d57824 */ /* 0x000fe200078e02ff */
[----:B------:R-:W-:Y:S01]  /*2bc0*/  PRMT R117, RZ, 0x7610, R117 ;  /* 0x00007610ff757816 */ /* 0x000fe20000000075 */
[----:B------:R-:W-:Y:S01]  /*2bd0*/  IMAD R209, R209, 0x19, RZ ;  /* 0x00000019d1d17824 */ /* 0x000fe200078e02ff */
[----:B0-----:R-:W-:Y:S01]  /*2be0*/  LOP3.LUT R83, R20, 0x7e, R179, 0x78, !PT ;  /* 0x0000007e14537812 */ /* 0x001fe200078e78b3 */
[----:B------:R-:W-:Y:S01]  /*2bf0*/  IMAD R156, R156, 0x62, RZ ;  /* 0x000000629c9c7824 */ /* 0x000fe200078e02ff */
[----:B-1----:R-:W-:Y:S01]  /*2c00*/  PRMT R93, RZ, 0x7610, R93 ;  /* 0x00007610ff5d7816 */ /* 0x002fe2000000005d */
[----:B------:R-:W-:Y:S01]  /*2c10*/  IMAD R202, R202, 0x31, RZ ;  /* 0x00000031caca7824 */ /* 0x000fe200078e02ff */
[----:B------:R-:W-:Y:S01]  /*2c20*/  LOP3.LUT R138, R83, 0x8000, R138, 0xf8, !PT ;  /* 0x00008000538a7812 */ /* 0x000fe200078ef88a */
[----:B------:R-:W-:Y:S01]  /*2c30*/  IMAD R211, R211, 0x11, RZ ;  /* 0x00000011d3d37824 */ /* 0x000fe200078e02ff */
[----:B------:R-:W-:Y:S01]  /*2c40*/  PRMT R91, RZ, 0x7610, R91 ;  /* 0x00007610ff5b7816 */ /* 0x000fe2000000005b */
[----:B------:R-:W-:Y:S01]  /*2c50*/  IMAD R203, R203, 0xa2, RZ ;  /* 0x000000a2cbcb7824 */ /* 0x000fe200078e02ff */
[----:B------:R-:W-:Y:S01]  /*2c60*/  LOP3.LUT R145, R138, 0x20, RZ, 0x3c, !PT ;  /* 0x000000208a917812 */ /* 0x000fe200078e3cff */
[----:B--2---:R0:W-:Y:S01]  /*2c70*/  STS.U16 [R138+UR4], R5 ;  /* 0x000000058a007988 */ /* 0x0041e20008000404 */
[----:B------:R-:W-:Y:S01]  /*2c80*/  PRMT R119, RZ, 0x7610, R119 ;  /* 0x00007610ff777816 */ /* 0x000fe20000000077 */
[----:B------:R-:W-:Y:S01]  /*2c90*/  IMAD R196, R196, 0x51, RZ ;  /* 0x00000051c4c47824 */ /* 0x000fe200078e02ff */
[----:B------:R-:W1:Y:S01]  /*2ca0*/  LDC R159, c[0x0][0x3c4] ;  /* 0x0000f100ff9f7b82 */ /* 0x000e620000000800 */
[----:B------:R-:W-:Y:S04]  /*2cb0*/  STS.U16 [R138+UR4+0x400], R7 ;  /* 0x000400078a007988 */ /* 0x000fe80008000404 */
[----:B------:R-:W-:Y:S01]  /*2cc0*/  STS.U16 [R138+UR4+0x800], R13 ;  /* 0x0008000d8a007988 */ /* 0x000fe20008000404 */
[----:B------:R-:W-:-:S02]  /*2cd0*/  IMAD R205, R205, 0x29, RZ ;  /* 0x00000029cdcd7824 */ /* 0x000fc400078e02ff */
[----:B------:R-:W-:Y:S01]  /*2ce0*/  IMAD R197, R197, 0xd2, RZ ;  /* 0x000000d2c5c57824 */ /* 0x000fe200078e02ff */
[----:B------:R-:W-:Y:S01]  /*2cf0*/  STS.U16 [R138+UR4+0xc00], R17 ;  /* 0x000c00118a007988 */ /* 0x000fe20008000404 */
[----:B------:R-:W-:Y:S01]  /*2d00*/  IMAD R204, R204, 0x92, RZ ;  /* 0x00000092cccc7824 */ /* 0x000fe200078e02ff */
[----:B------:R-:W2:Y:S02]  /*2d10*/  LDC R153, c[0x0][0x3c4] ;  /* 0x0000f100ff997b82 */ /* 0x000ea40000000800 */
[----:B------:R-:W-:Y:S04]  /*2d20*/  STS.U16 [R138+UR4+0x1000], R21 ;  /* 0x001000158a007988 */ /* 0x000fe80008000404 */
[----:B------:R-:W-:Y:S01]  /*2d30*/  STS.U16 [R138+UR4+0x1400], R25 ;  /* 0x001400198a007988 */ /* 0x000fe20008000404 */
[----:B------:R-:W-:Y:S01]  /*2d40*/  IMAD R191, R191, 0x69, RZ ;  /* 0x00000069bfbf7824 */ /* 0x000fe200078e02ff */
[----:B------:R-:W0:Y:S02]  /*2d50*/  LDC R157, c[0x0][0x3c4] ;  /* 0x0000f100ff9d7b82 */ /* 0x000e240000000800 */
        /* <DEDUP_REMOVED lines=24> */
[----:B---3--:R-:W-:Y:S04]  /*2ee0*/  STS.U16 [R138+UR4+0x4800], R77 ;  /* 0x0048004d8a007988 */ /* 0x008fe80008000404 */
[----:B------:R-:W-:Y:S01]  /*2ef0*/  STS.U16 [R138+UR4+0x4c00], R81 ;  /* 0x004c00518a007988 */ /* 0x000fe20008000404 */
[----:B------:R-:W-:Y:S01]  /*2f00*/  IMAD R182, R182, 0xc, RZ ;  /* 0x0000000cb6b67824 */ /* 0x000fe200078e02ff */
[----:B------:R-:W3:Y:S02]  /*2f10*/  LDC R248, c[0x0][0x3c4] ;  /* 0x0000f100fff87b82 */ /* 0x000ee40000000800 */
[----:B------:R-:W-:Y:S04]  /*2f20*/  STS.U16 [R138+UR4+0x5000], R103 ;  /* 0x005000678a007988 */ /* 0x000fe80008000404 */
[----:B------:R-:W-:Y:S01]  /*2f30*/  STS.U16 [R138+UR4+0x5400], R105 ;  /* 0x005400698a007988 */ /* 0x000fe20008000404 */
[----:B------:R-:W-:Y:S01]  /*2f40*/  IMAD R193, R193, 0xf2, RZ ;  /* 0x000000f2c1c17824 */ /* 0x000fe200078e02ff */
[----:B------:R-:W0:Y:S02]  /*2f50*/  LDC R161, c[0x0][0x3c4] ;  /* 0x0000f100ffa17b82 */ /* 0x000e240000000800 */
[----:B----4-:R-:W-:Y:S01]  /*2f60*/  STS.U16 [R138+UR4+0x5800], R111 ;  /* 0x0058006f8a007988 */ /* 0x010fe20008000404 */
[----:B------:R-:W-:-:S05]  /*2f70*/  IMAD R180, R180, 0x6, RZ ;  /* 0x00000006b4b47824 */ /* 0x000fca00078e02ff */
[----:B------:R-:W4:Y:S01]  /*2f80*/  LDC R240, c[0x0][0x3c4] ;  /* 0x0000f100fff07b82 */ /* 0x000f220000000800 */
[----:B------:R-:W-:Y:S02]  /*2f90*/  IMAD R200, R200, 0x39, RZ ;  /* 0x00000039c8c87824 */ /* 0x000fe400078e02ff */
[----:B------:R-:W-:Y:S02]  /*2fa0*/  IMAD R187, R187, 0x79, RZ ;  /* 0x00000079bbbb7824 */ /* 0x000fe400078e02ff */
[----:B------:R-:W-:Y:S02]  /*2fb0*/  IMAD R175, R175, 0x14, RZ ;  /* 0x00000014afaf7824 */ /* 0x000fe400078e02ff */
[----:B------:R-:W-:Y:S01]  /*2fc0*/  IMAD R201, R201, 0xb2, RZ ;  /* 0x000000b2c9c97824 */ /* 0x000fe200078e02ff */
[----:B------:R-:W0:Y:S01]  /*2fd0*/  LDC R206, c[0x0][0x3c4] ;  /* 0x0000f100ffce7b82 */ /* 0x000e220000000800 */
[----:B------:R-:W-:Y:S01]  /*2fe0*/  STS.U16 [R138+UR4+0x5c00], R115 ;  /* 0x005c00738a007988 */ /* 0x000fe20008000404 */
[----:B------:R-:W-:-:S02]  /*2ff0*/  IMAD R174, R174, 0xa, RZ ;  /* 0x0000000aaeae7824 */ /* 0x000fc400078e02ff */
[----:B------:R-:W-:Y:S02]  /*3000*/  IMAD R194, R194, 0x59, RZ ;  /* 0x00000059c2c27824 */ /* 0x000fe400078e02ff */
[----:B------:R-:W-:Y:S02]  /*3010*/  IMAD R195, R195, 0xe2, RZ ;  /* 0x000000e2c3c37824 */ /* 0x000fe400078e02ff */
[----:B------:R-:W0:Y:S01]  /*3020*/  LDC R208, c[0x0][0x3c4] ;  /* 0x0000f100ffd07b82 */ /* 0x000e220000000800 */
        /* <DEDUP_REMOVED lines=14> */
[----:B------:R-:W1:Y:S01]  /*3110*/  LDC R215, c[0x0][0x3c4] ;  /* 0x0000f100ffd77b82 */ /* 0x000e620000000800 */
[----:B------:R-:W-:Y:S04]  /*3120*/  STS.U16 [R138+UR4+0x7000], R167 ;  /* 0x007000a78a007988 */ /* 0x000fe80008000404 */
[----:B------:R-:W-:Y:S01]  /*3130*/  STS.U16 [R138+UR4+0x6400], R123 ;  /* 0x0064007b8a007988 */ /* 0x000fe20008000404 */
[----:B------:R-:W-:-:S02]  /*3140*/  IMAD R231, R231, 0x23, RZ ;  /* 0x00000023e7e77824 */ /* 0x000fc400078e02ff */
[----:B------:R-:W1:Y:S01]  /*3150*/  LDC R243, c[0x0][0x3c4] ;  /* 0x0000f100fff37b82 */ /* 0x000e620000000800 */
[----:B------:R-:W-:Y:S01]  /*3160*/  STS.U16 [R138+UR4+0x6800], R125 ;  /* 0x0068007d8a007988 */ /* 0x000fe20008000404 */
[----:B------:R-:W-:Y:S02]  /*3170*/  IMAD R218, R218, 0x17, RZ ;  /* 0x00000017dada7824 */ /* 0x000fe400078e02ff */
[----:B------:R-:W-:-:S04]  /*3180*/  IMAD R237, R237, 0x2d, RZ ;  /* 0x0000002deded7824 */ /* 0x000fc800078e02ff */
[----:B------:R-:W1:Y:S01]  /*3190*/  LDC R242, c[0x0][0x3c4] ;  /* 0x0000f100fff27b82 */ /* 0x000e620000000800 */
[----:B------:R-:W-:Y:S04]  /*31a0*/  STS.U16 [R138+UR4+0x6c00], R127 ;  /* 0x006c007f8a007988 */ /* 0x000fe80008000404 */
[----:B------:R-:W-:Y:S01]  /*31b0*/  STS.U16 [R138+UR4+0x7400], R169 ;  /* 0x007400a98a007988 */ /* 0x000fe20008000404 */
[----:B------:R-:W-:Y:S02]  /*31c0*/  IMAD R160, R160, 0x66, RZ ;  /* 0x00000066a0a07824 */ /* 0x000fe400078e02ff */
[----:B------:R-:W1:Y:S01]  /*31d0*/  LDC R225, c[0x0][0x3c4] ;  /* 0x0000f100ffe17b82 */ /* 0x000e620000000800 */
[----:B------:R-:W-:Y:S07]  /*31e0*/  STS.U16 [R138+UR4+0x7800], R171 ;  /* 0x007800ab8a007988 */ /* 0x000fee0008000404 */
[----:B------:R-:W1:Y:S01]  /*31f0*/  LDC R250, c[0x0][0x3c4] ;  /* 0x0000f100fffa7b82 */ /* 0x000e620000000800 */
[----:B------:R-:W-:Y:S04]  /*3200*/  STS.U16 [R138+UR4+0x7c00], R149 ;  /* 0x007c00958a007988 */ /* 0x000fe80008000404 */
[----:B------:R2:W-:Y:S01]  /*3210*/  STS.U16 [R145+UR4+0x100], R2 ;  /* 0x0001000291007988 */ /* 0x0005e20008000404 */
[----:B------:R-:W-:-:S02]  /*3220*/  LOP3.LUT R0, R146, 0xff, RZ, 0xc0, !PT ;  /* 0x000000ff92007812 */ /* 0x000fc400078ec0ff */
[----:B------:R-:W-:Y:S01]  /*3230*/  LOP3.LUT R141, R138, 0x40, RZ, 0x3c, !PT ;  /* 0x000000408a8d7812 */ /* 0x000fe200078e3cff */
[----:B------:R-:W-:Y:S01]  /*3240*/  STS.U16 [R145+UR4+0x500], R8 ;  /* 0x0005000891007988 */ /* 0x000fe20008000404 */
[----:B------:R-:W-:Y:S01]  /*3250*/  IMAD R9, R150, R9, RZ ;  /* 0x0000000996097224 */ /* 0x000fe200078e02ff */
[----:B------:R-:W-:Y:S01]  /*3260*/  LOP3.LUT R87, R148, 0x4, RZ, 0xc0, !PT ;  /* 0x0000000494577812 */ /* 0x000fe200078ec0ff */
[----:B------:R-:W-:Y:S01]  /*3270*/  IMAD R20, R0, R95, RZ ;  /* 0x0000005f00147224 */ /* 0x000fe200078e02ff */
[----:B------:R3:W-:Y:S01]  /*3280*/  STS.U16 [R145+UR4+0x900], R12 ;  /* 0x0009000c91007988 */ /* 0x0007e20008000404 */
[----:B0-----:R-:W-:Y:S01]  /*3290*/  LOP3.LUT R5, R138, 0x60, RZ, 0x3c, !PT ;  /* 0x000000608a057812 */ /* 0x001fe200078e3cff */
[----:B--2---:R-:W-:Y:S01]  /*32a0*/  IMAD.U32 R2, RZ, RZ, UR4 ;  /* 0x00000004ff027e24 */ /* 0x004fe2000f8e00ff */
[----:B------:R-:W0:Y:S01]  /*32b0*/  LDC R13, c[0x0][0x3c4] ;  /* 0x0000f100ff0d7b82 */ /* 0x000e220000000800 */
[----:B------:R-:W-:Y:S04]  /*32c0*/  STS.U16 [R145+UR4+0xd00], R16 ;  /* 0x000d001091007988 */ /* 0x000fe80008000404 */
[----:B------:R2:W-:Y:S01]  /*32d0*/  STS.U16 [R145+UR4+0x1100], R22 ;  /* 0x0011001691007988 */ /* 0x0005e20008000404 */
[----:B------:R-:W-:-:S02]  /*32e0*/  IMAD.SHL.U32 R0, R148, 0x200000, RZ ;  /* 0x0020000094007824 */ /* 0x000fc400078e00ff */
[C---:B------:R-:W-:Y:S01]  /*32f0*/  IMAD.SHL.U32 R82, R20.reuse, 0x2, RZ ;  /* 0x0000000214527824 */ /* 0x040fe200078e00ff */
[----:B------:R-:W-:Y:S01]  /*3300*/  STS.U16 [R145+UR4+0x1500], R26 ;  /* 0x0015001a91007988 */ /* 0x000fe20008000404 */
[----:B------:R-:W-:Y:S01]  /*3310*/  IMAD.HI R84, R20, 0x2, RZ ;  /* 0x0000000214547827 */ /* 0x000fe200078e02ff */
[----:B------:R-:W0:Y:S02]  /*3320*/  LDC R21, c[0x0][0x3c4] ;  /* 0x0000f100ff157b82 */ /* 0x000e240000000800 */
[----:B------:R-:W-:Y:S04]  /*3330*/  STS.U16 [R145+UR4+0x1900], R29 ;  /* 0x0019001d91007988 */ /* 0x000fe80008000404 */
[----:B------:R-:W-:Y:S01]  /*3340*/  STS.U16 [R145+UR4+0x1d00], R34 ;  /* 0x001d002291007988 */ /* 0x000fe20008000404 */
[----:B------:R-:W-:Y:S01]  /*3350*/  IMAD.SHL.U32 R83, R9, 0x2, RZ ;  /* 0x0000000209537824 */ /* 0x000fe200078e00ff */
[----:B------:R-:W-:Y:S01]  /*3360*/  R2UR UR10, R87 ;  /* 0x00000000570a72ca */ /* 0x000fe200000e0000 */
[----:B---3--:R-:W3:Y:S01]  /*3370*/  LDC R12, c[0x0][0x3c4] ;  /* 0x0000f100ff0c7b82 */ /* 0x008ee20000000800 */
[----:B------:R-:W-:Y:S04]  /*3380*/  STS.U16 [R145+UR4+0x2100], R38 ;  /* 0x0021002691007988 */ /* 0x000fe80008000404 */
[----:B------:R-:W-:Y:S03]  /*3390*/  STS.U16 [R145+UR4+0x2500], R41 ;  /* 0x0025002991007988 */ /* 0x000fe60008000404 */
[----:B--2---:R-:W2:Y:S01]  /*33a0*/  LDC R22, c[0x0][0x3c4] ;  /* 0x0000f100ff167b82 */ /* 0x004ea20000000800 */
[----:B------:R-:W-:Y:S04]  /*33b0*/  STS.U16 [R145+UR4+0x2900], R46 ;  /* 0x0029002e91007988 */ /* 0x000fe80008000404 */
[----:B------:R-:W-:Y:S03]  /*33c0*/  STS.U16 [R145+UR4+0x2d00], R50 ;  /* 0x002d003291007988 */ /* 0x000fe60008000404 */
[----:B------:R-:W0:Y:S01]  /*33d0*/  LDC R16, c[0x0][0x3c4] ;  /* 0x0000f100ff107b82 */ /* 0x000e220000000800 */
[----:B------:R-:W-:Y:S04]  /*33e0*/  STS.U16 [R145+UR4+0x3100], R54 ;  /* 0x0031003691007988 */ /* 0x000fe80008000404 */
[----:B------:R-:W-:Y:S01]  /*33f0*/  STS.U16 [R145+UR4+0x3500], R58 ;  /* 0x0035003a91007988 */ /* 0x000fe20008000404 */
[----:B------:R-:W-:-:S02]  /*3400*/  PRMT R111, RZ, 0x7610, R111 ;  /* 0x00007610ff6f7816 */ /* 0x000fc4000000006f */
[----:B------:R-:W-:Y:S01]  /*3410*/  PRMT R69, RZ, 0x7610, R69 ;  /* 0x00007610ff457816 */ /* 0x000fe20000000045 */
[----:B------:R-:W-:Y:S01]  /*3420*/  STS.U16 [R145+UR4+0x3900], R61 ;  /* 0x0039003d91007988 */ /* 0x000fe20008000404 */
[----:B------:R-:W-:Y:S01]  /*3430*/  PRMT R103, RZ, 0x7610, R103 ;  /* 0x00007610ff677816 */ /* 0x000fe20000000067 */
[----:B------:R-:W0:Y:S02]  /*3440*/  LDC R148, c[0x0][0x3c4] ;  /* 0x0000f100ff947b82 */ /* 0x000e240000000800 */
[----:B------:R-:W-:Y:S04]  /*3450*/  STS.U16 [R145+UR4+0x3d00], R66 ;  /* 0x003d004291007988 */ /* 0x000fe80008000404 */
        /* <DEDUP_REMOVED lines=14> */
[----:B-1----:R-:W-:Y:S01]  /*3540*/  IMAD R159, R159, 0x34, RZ ;  /* 0x000000349f9f7824 */ /* 0x002fe200078e02ff */
[----:B------:R-:W-:Y:S01]  /*3550*/  PRMT R73, RZ, 0x7610, R73 ;  /* 0x00007610ff497816 */ /* 0x000fe20000000049 */
[----:B------:R-:W-:Y:S01]  /*3560*/  STS.U16 [R145+UR4+0x5d00], R112 ;  /* 0x005d007091007988 */ /* 0x000fe20008000404 */
[----:B------:R-:W-:Y:S01]  /*3570*/  PRMT R45, RZ, 0x7610, R45 ;  /* 0x00007610ff2d7816 */ /* 0x000fe2000000002d */
[----:B------:R-:W-:Y:S01]  /*3580*/  IMAD R153, R153, 0x3c, RZ ;  /* 0x0000003c99997824 */ /* 0x000fe200078e02ff */
[----:B------:R-:W-:Y:S01]  /*3590*/  PRMT R65, RZ, 0x7610, R65 ;  /* 0x00007610ff417816 */ /* 0x000fe20000000041 */
[----:B------:R-:W-:Y:S01]  /*35a0*/  STS.U16 [R145+UR4+0x6100], R118 ;  /* 0x0061007691007988 */ /* 0x000fe20008000404 */
[----:B------:R-:W-:Y:S01]  /*35b0*/  PRMT R37, RZ, 0x7610, R37 ;  /* 0x00007610ff257816 */ /* 0x000fe20000000025 */
[----:B------:R-:W1:Y:S02]  /*35c0*/  LDC R171, c[0x0][0x3c4] ;  /* 0x0000f100ffab7b82 */ /* 0x000e640000000800 */
[----:B------:R-:W-:Y:S04]  /*35d0*/  STS.U16 [R145+UR4+0x6500], R122 ;  /* 0x0065007a91007988 */ /* 0x000fe80008000404 */
[----:B------:R-:W-:Y:S01]  /*35e0*/  STS.U16 [R145+UR4+0x6900], R126 ;  /* 0x0069007e91007988 */ /* 0x000fe20008000404 */
[----:B------:R-:W-:Y:S01]  /*35f0*/  PRMT R25, RZ, 0x7610, R25 ;  /* 0x00007610ff197816 */ /* 0x000fe20000000019 */
[----:B------:R-:W0:Y:S02]  /*3600*/  LDC R233, c[0x0][0x3c4] ;  /* 0x0000f100ffe97b82 */ /* 0x000e240000000800 */
[----:B------:R-:W-:Y:S04]  /*3610*/  STS.U16 [R145+UR4+0x6d00], R129 ;  /* 0x006d008191007988 */ /* 0x000fe80008000404 */
[----:B------:R-:W-:Y:S01]  /*3620*/  STS.U16 [R145+UR4+0x7100], R131 ;  /* 0x0071008391007988 */ /* 0x000fe20008000404 */
[----:B------:R-:W-:Y:S01]  /*3630*/  LOP3.LUT R0, R0, 0x600000, RZ, 0xc0, !PT ;  /* 0x0060000000007812 */ /* 0x000fe200078ec0ff */
[----:B------:R-:W0:Y:S02]  /*3640*/  LDC R236, c[0x0][0x3c4] ;  /* 0x0000f100ffec7b82 */ /* 0x000e240000000800 */
[----:B------:R2:W-:Y:S04]  /*3650*/  STS.U16 [R145+UR4+0x7500], R136 ;  /* 0x0075008891007988 */ /* 0x0005e80008000404 */
[----:B------:R-:W-:Y:S01]  /*3660*/  STS.U16 [R145+UR4+0x7900], R137 ;  /* 0x0079008991007988 */ /* 0x000fe20008000404 */
[----:B------:R-:W-:Y:S01]  /*3670*/  PRMT R105, RZ, 0x7610, R105 ;  /* 0x00007610ff697816 */ /* 0x000fe20000000069 */
[----:B------:R-:W0:Y:S02]  /*3680*/  LDC R158, c[0x0][0x3c4] ;  /* 0x0000f100ff9e7b82 */ /* 0x000e240000000800 */
[----:B------:R-:W-:Y:S04]  /*3690*/  STS.U16 [R145+UR4+0x7d00], R140 ;  /* 0x007d008c91007988 */ /* 0x000fe80008000404 */
[----:B------:R3:W-:Y:S01]  /*36a0*/  STS.U16 [R141+UR4+0x200], R4 ;  /* 0x000200048d007988 */ /* 0x0007e20008000404 */
[----:B------:R-:W-:Y:S01]  /*36b0*/  IMAD.HI R20, R9, 0x2, RZ ;  /* 0x0000000209147827 */ /* 0x000fe200078e02ff */
[----:B------:R-:W-:Y:S01]  /*36c0*/  PRMT R77, RZ, 0x7610, R77 ;  /* 0x00007610ff4d7816 */ /* 0x000fe2000000004d */
[----:B--2---:R-:W2:Y:S01]  /*36d0*/  LDC R136, c[0x0][0x3c4] ;  /* 0x0000f100ff887b82 */ /* 0x004ea20000000800 */
[----:B------:R-:W-:Y:S01]  /*36e0*/  STS.U16 [R141+UR4+0x600], R10 ;  /* 0x0006000a8d007988 */ /* 0x000fe20008000404 */
[----:B------:R-:W-:-:S03]  /*36f0*/  VIADD R9, R0, UR5 ;  /* 0x0000000500097c36 */ /* 0x000fc60008000000 */
[----:B------:R1:W-:Y:S01]  /*3700*/  STS.U16 [R141+UR4+0xa00], R14 ;  /* 0x000a000e8d007988 */ /* 0x0003e20008000404 */
[----:B------:R-:W-:Y:S02]  /*3710*/  PRMT R63, RZ, 0x7610, R63 ;  /* 0x00007610ff3f7816 */ /* 0x000fe4000000003f */
[----:B------:R-:W-:Y:S01]  /*3720*/  PRMT R57, RZ, 0x7610, R57 ;  /* 0x00007610ff397816 */ /* 0x000fe20000000039 */
[----:B------:R-:W-:Y:S01]  /*3730*/  STS.U16 [R141+UR4+0xe00], R18 ;  /* 0x000e00128d007988 */ /* 0x000fe20008000404 */
[----:B------:R-:W-:Y:S01]  /*3740*/  PRMT R43, RZ, 0x7610, R43 ;  /* 0x00007610ff2b7816 */ /* 0x000fe2000000002b */
[----:B---3--:R-:W3:Y:S02]  /*3750*/  LDC R4, c[0x0][0x3c4] ;  /* 0x0000f100ff047b82 */ /* 0x008ee40000000800 */
[----:B------:R0:W-:Y:S04]  /*3760*/  STS.U16 [R141+UR4+0x1200], R23 ;  /* 0x001200178d007988 */ /* 0x0001e80008000404 */
[----:B------:R-:W-:Y:S01]  /*3770*/  STS.U16 [R141+UR4+0x1600], R27 ;  /* 0x0016001b8d007988 */ /* 0x000fe20008000404 */
[----:B------:R-:W-:Y:S01]  /*3780*/  R2UR UR7, R9 ;  /* 0x00000000090772ca */ /* 0x000fe200000e0000 */
[----:B-1----:R-:W1:Y:S02]  /*3790*/  LDC R14, c[0x0][0x3c4] ;  /* 0x0000f100ff0e7b82 */ /* 0x002e640000000800 */
[----:B------:R-:W-:Y:S04]  /*37a0*/  STS.U16 [R141+UR4+0x1a00], R30 ;  /* 0x001a001e8d007988 */ /* 0x000fe80008000404 */
[----:B------:R-:W-:Y:S01]  /*37b0*/  STS.U16 [R141+UR4+0x1e00], R35 ;  /* 0x001e00238d007988 */ /* 0x000fe20008000404 */
[----:B------:R-:W-:Y:S01]  /*37c0*/  PRMT R127, RZ, 0x7610, R127 ;  /* 0x00007610ff7f7816 */ /* 0x000fe2000000007f */
[----:B------:R-:W1:Y:S02]  /*37d0*/  LDC R9, c[0x0][0x3c4] ;  /* 0x0000f100ff097b82 */ /* 0x000e640000000800 */
[----:B------:R-:W-:Y:S04]  /*37e0*/  STS.U16 [R141+UR4+0x2200], R39 ;  /* 0x002200278d007988 */ /* 0x000fe80008000404 */
[----:B------:R-:W-:Y:S01]  /*37f0*/  STS.U16 [R141+UR4+0x2600], R42 ;  /* 0x0026002a8d007988 */ /* 0x000fe20008000404 */
[----:B------:R-:W-:Y:S01]  /*3800*/  PRMT R125, RZ, 0x7610, R125 ;  /* 0x00007610ff7d7816 */ /* 0x000fe2000000007d */
[----:B------:R-:W1:Y:S02]  /*3810*/  LDC R10, c[0x0][0x3c4] ;  /* 0x0000f100ff0a7b82 */ /* 0x000e640000000800 */
[----:B------:R-:W-:Y:S04]  /*3820*/  STS.U16 [R141+UR4+0x2a00], R47 ;  /* 0x002a002f8d007988 */ /* 0x000fe80008000404 */
[----:B------:R-:W-:Y:S01]  /*3830*/  STS.U16 [R141+UR4+0x2e00], R51 ;  /* 0x002e00338d007988 */ /* 0x000fe20008000404 */
[----:B------:R-:W-:Y:S01]  /*3840*/  PRMT R123, RZ, 0x7610, R123 ;  /* 0x00007610ff7b7816 */ /* 0x000fe2000000007b */
[----:B0-----:R-:W0:Y:S02]  /*3850*/  LDC R23, c[0x0][0x3c4] ;  /* 0x0000f100ff177b82 */ /* 0x001e240000000800 */
        /* <DEDUP_REMOVED lines=11> */
[----:B------:R-:W-:Y:S01]  /*3910*/  IMAD R157, R157, 0x1a, RZ ;  /* 0x0000001a9d9d7824 */ /* 0x000fe200078e02ff */
[----:B------:R-:W0:Y:S01]  /*3920*/  LDC R150, c[0x0][0x3c4] ;  /* 0x0000f100ff967b82 */ /* 0x000e220000000800 */
[----:B------:R-:W-:Y:S04]  /*3930*/  STS.U16 [R141+UR4+0x4a00], R79 ;  /* 0x004a004f8d007988 */ /* 0x000fe80008000404 */
[----:B------:R-:W-:Y:S01]  /*3940*/  STS.U16 [R141+UR4+0x4e00], R97 ;  /* 0x004e00618d007988 */ /* 0x000fe20008000404 */
[----:B------:R-:W-:Y:S01]  /*3950*/  ULEA UR7, UR10, UR7, 0x5 ;  /* 0x000000070a077291 */ /* 0x000fe2000f8e28ff */
[----:B------:R-:W-:Y:S01]  /*3960*/  IMAD R151, R151, 0x1e, RZ ;  /* 0x0000001e97977824 */ /* 0x000fe200078e02ff */
[----:B------:R-:W0:Y:S01]  /*3970*/  LDC R241, c[0x0][0x3c4] ;  /* 0x0000f100fff17b82 */ /* 0x000e220000000800 */
[----:B------:R-:W-:Y:S04]  /*3980*/  STS.U16 [R141+UR4+0x5200], R102 ;  /* 0x005200668d007988 */ /* 0x000fe80008000404 */
[----:B------:R-:W-:Y:S01]  /*3990*/  STS.U16 [R141+UR4+0x5600], R107 ;  /* 0x0056006b8d007988 */ /* 0x000fe20008000404 */
[----:B------:R-:W-:-:S02]  /*39a0*/  IMAD R239, R239, 0x33, RZ ;  /* 0x00000033efef7824 */ /* 0x000fc400078e02ff */
[----:B------:R-:W-:Y:S01]  /*39b0*/  IMAD R147, R147, 0x4e, RZ ;  /* 0x0000004e93937824 */ /* 0x000fe200078e02ff */
        /* <DEDUP_REMOVED lines=8> */
[----:B------:R-:W-:Y:S02]  /*3a40*/  STS.U16 [R141+UR4+0x6a00], R128 ;  /* 0x006a00808d007988 */ /* 0x000fe40008000404 */
        /* <DEDUP_REMOVED lines=9> */
[----:B------:R-:W1:Y:S02]  /*3ae0*/  LDC R173, c[0x0][0x3c4] ;  /* 0x0000f100ffad7b82 */ /* 0x000e640000000800 */
[----:B------:R-:W-:Y:S04]  /*3af0*/  STS.U16 [R5+UR4+0x700], R11 ;  /* 0x0007000b05007988 */ /* 0x000fe80008000404 */
[----:B------:R2:W-:Y:S02]  /*3b00*/  STS.U16 [R5+UR4+0xb00], R15 ;  /* 0x000b000f05007988 */ /* 0x0005e40008000404 */
[----:B------:R-:W1:Y:S02]  /*3b10*/  LDC R245, c[0x0][0x3c4] ;  /* 0x0000f100fff57b82 */ /* 0x000e640000000800 */
[----:B------:R0:W-:Y:S04]  /*3b20*/  STS.U16 [R5+UR4+0xf00], R19 ;  /* 0x000f001305007988 */ /* 0x0001e80008000404 */
[----:B------:R-:W-:Y:S02]  /*3b30*/  STS.U16 [R5+UR4+0x1300], R24 ;  /* 0x0013001805007988 */ /* 0x000fe40008000404 */
[----:B------:R-:W1:Y:S02]  /*3b40*/  LDC R244, c[0x0][0x3c4] ;  /* 0x0000f100fff47b82 */ /* 0x000e640000000800 */
[----:B------:R-:W-:Y:S04]  /*3b50*/  STS.U16 [R5+UR4+0x1700], R28 ;  /* 0x0017001c05007988 */ /* 0x000fe80008000404 */
[----:B------:R-:W-:Y:S04]  /*3b60*/  STS.U16 [R5+UR4+0x7f00], R143 ;  /* 0x007f008f05007988 */ /* 0x000fe80008000404 */
[----:B------:R0:W-:Y:S01]  /*3b70*/  STL [R1+0x71c], R2 ;  /* 0x00071c0201007387 */ /* 0x0001e20000100800 */
[----:B------:R-:W-:Y:S01]  /*3b80*/  IADD3 R134, P0, P1, R82, R134, R83 ;  /* 0x0000008652867210 */ /* 0x000fe2000791e053 */
[----:B---3--:R-:W-:Y:S01]  /*3b90*/  IMAD.SHL.U32 R7, R4, 0x2, RZ ;  /* 0x0000000204077824 */ /* 0x008fe200078e00ff */
[----:B--2---:R-:W2:Y:S01]  /*3ba0*/  LDC R15, c[0x0][0x3c4] ;  /* 0x0000f100ff0f7b82 */ /* 0x004ea20000000800 */
[----:B------:R-:W-:Y:S04]  /*3bb0*/  STS.U16 [R5+UR4+0x1b00], R32 ;  /* 0x001b002005007988 */ /* 0x000fe80008000404 */
[----:B------:R-:W-:Y:S01]  /*3bc0*/  STS.U16 [R5+UR4+0x1f00], R36 ;  /* 0x001f002405007988 */ /* 0x000fe20008000404 */
[----:B------:R-:W-:-:S02]  /*3bd0*/  PRMT R61, RZ, 0x7610, R61 ;  /* 0x00007610ff3d7816 */ /* 0x000fc4000000003d */
[----:B------:R-:W-:Y:S01]  /*3be0*/  PRMT R118, RZ, 0x7610, R118 ;  /* 0x00007610ff767816 */ /* 0x000fe20000000076 */
[----:B------:R-:W-:Y:S01]  /*3bf0*/  STS.U16 [R5+UR4+0x2300], R40 ;  /* 0x0023002805007988 */ /* 0x000fe20008000404 */
[----:B------:R-:W-:Y:S01]  /*3c00*/  PRMT R54, RZ, 0x7610, R54 ;  /* 0x00007610ff367816 */ /* 0x000fe20000000036 */
[----:B0-----:R-:W-:Y:S01]  /*3c10*/  IMAD R23, R23, 0x82, RZ ;  /* 0x0000008217177824 */ /* 0x001fe200078e02ff */
[----:B------:R-:W0:Y:S01]  /*3c20*/  LDC R19, c[0x0][0x3c4] ;  /* 0x0000f100ff137b82 */ /* 0x000e220000000800 */
[----:B------:R-:W-:Y:S04]  /*3c30*/  STS.U16 [R5+UR4+0x2700], R44 ;  /* 0x0027002c05007988 */ /* 0x000fe80008000404 */
[----:B------:R-:W-:Y:S01]  /*3c40*/  STS.U16 [R5+UR4+0x2b00], R48 ;  /* 0x002b003005007988 */ /* 0x000fe20008000404 */
[----:B------:R-:W-:-:S02]  /*3c50*/  PRMT R41, RZ, 0x7610, R41 ;  /* 0x00007610ff297816 */ /* 0x000fc40000000029 */
[----:B------:R-:W-:Y:S01]  /*3c60*/  PRMT R74, RZ, 0x7610, R74 ;  /* 0x00007610ff4a7816 */ /* 0x000fe2000000004a */
[----:B------:R-:W-:Y:S01]  /*3c70*/  STS.U16 [R5+UR4+0x2f00], R52 ;  /* 0x002f003405007988 */ /* 0x000fe20008000404 */
[----:B------:R-:W-:Y:S01]  /*3c80*/  PRMT R46, RZ, 0x7610, R46 ;  /* 0x00007610ff2e7816 */ /* 0x000fe2000000002e */
[----:B------:R-:W3:Y:S02]  /*3c90*/  LDC R139, c[0x0][0x3c4] ;  /* 0x0000f100ff8b7b82 */ /* 0x000ee40000000800 */
[----:B------:R-:W-:Y:S04]  /*3ca0*/  STS.U16 [R5+UR4+0x3300], R56 ;  /* 0x0033003805007988 */ /* 0x000fe80008000404 */
[----:B------:R0:W-:Y:S01]  /*3cb0*/  STS.U16 [R5+UR4+0x3700], R60 ;  /* 0x0037003c05007988 */ /* 0x0001e20008000404 */
[----:B------:R-:W-:Y:S01]  /*3cc0*/  PRMT R108, RZ, 0x7610, R108 ;  /* 0x00007610ff6c7816 */ /* 0x000fe2000000006c */
[----:B------:R-:W0:Y:S02]  /*3cd0*/  LDC R133, c[0x0][0x3c4] ;  /* 0x0000f100ff857b82 */ /* 0x000e240000000800 */
[----:B------:R-:W-:Y:S04]  /*3ce0*/  STS.U16 [R5+UR4+0x3b00], R64 ;  /* 0x003b004005007988 */ /* 0x000fe80008000404 */
[----:B------:R-:W-:Y:S01]  /*3cf0*/  STS.U16 [R5+UR4+0x3f00], R68 ;  /* 0x003f004405007988 */ /* 0x000fe20008000404 */
[----:B------:R-:W-:-:S02]  /*3d00*/  PRMT R95, RZ, 0x7610, R95 ;  /* 0x00007610ff5f7816 */ /* 0x000fc4000000005f */
[----:B------:R-:W-:Y:S01]  /*3d10*/  PRMT R66, RZ, 0x7610, R66 ;  /* 0x00007610ff427816 */ /* 0x000fe20000000042 */
[----:B------:R-:W-:Y:S01]  /*3d20*/  STS.U16 [R5+UR4+0x4300], R72 ;  /* 0x0043004805007988 */ /* 0x000fe20008000404 */
[----:B------:R-:W-:Y:S02]  /*3d30*/  PRMT R38, RZ, 0x7610, R38 ;  /* 0x00007610ff267816 */ /* 0x000fe40000000026 */
[----:B------:R-:W-:Y:S01]  /*3d40*/  PRMT R87, RZ, 0x7610, R87 ;  /* 0x00007610ff577816 */ /* 0x000fe20000000057 */
[----:B------:R-:W-:Y:S01]  /*3d50*/  STS.U16 [R5+UR4+0x4700], R76 ;  /* 0x0047004c05007988 */ /* 0x000fe20008000404 */
[----:B------:R-:W-:Y:S02]  /*3d60*/  PRMT R100, RZ, 0x7610, R100 ;  /* 0x00007610ff647816 */ /* 0x000fe40000000064 */
[----:B------:R-:W-:Y:S01]  /*3d70*/  PRMT R58, RZ, 0x7610, R58 ;  /* 0x00007610ff3a7816 */ /* 0x000fe2000000003a */
[----:B------:R-:W-:Y:S01]  /*3d80*/  STS.U16 [R5+UR4+0x4b00], R80 ;  /* 0x004b005005007988 */ /* 0x000fe20008000404 */
[----:B------:R-:W-:-:S02]  /*3d90*/  PRMT R106, RZ, 0x7610, R106 ;  /* 0x00007610ff6a7816 */ /* 0x000fc4000000006a */
[----:B------:R-:W-:Y:S01]  /*3da0*/  PRMT R50, RZ, 0x7610, R50 ;  /* 0x00007610ff327816 */ /* 0x000fe20000000032 */
[----:B------:R-:W-:Y:S01]  /*3db0*/  STS.U16 [R5+UR4+0x4f00], R98 ;  /* 0x004f006205007988 */ /* 0x000fe20008000404 */
[----:B------:R-:W-:Y:S02]  /*3dc0*/  PRMT R78, RZ, 0x7610, R78 ;  /* 0x00007610ff4e7816 */ /* 0x000fe4000000004e */
[----:B------:R-:W-:Y:S01]  /*3dd0*/  PRMT R70, RZ, 0x7610, R70 ;  /* 0x00007610ff467816 */ /* 0x000fe20000000046 */
[----:B------:R0:W-:Y:S01]  /*3de0*/  STS.U16 [R5+UR4+0x5300], R104 ;  /* 0x0053006805007988 */ /* 0x0001e20008000404 */
[----:B------:R-:W-:Y:S02]  /*3df0*/  PRMT R112, RZ, 0x7610, R112 ;  /* 0x00007610ff707816 */ /* 0x000fe40000000070 */
[----:B------:R-:W-:Y:S01]  /*3e00*/  PRMT R26, RZ, 0x7610, R26 ;  /* 0x00007610ff1a7816 */ /* 0x000fe2000000001a */
[----:B------:R-:W-:Y:S01]  /*3e10*/  STS.U16 [R5+UR4+0x5700], R99 ;  /* 0x0057006305007988 */ /* 0x000fe20008000404 */
[----:B------:R-:W-:Y:S01]  /*3e20*/  PRMT R29, RZ, 0x7610, R29 ;  /* 0x00007610ff1d7816 */ /* 0x000fe2000000001d */
[----:B------:R-:W-:Y:S01]  /*3e30*/  IMAD R148, R148, 0x52, RZ ;  /* 0x0000005294947824 */ /* 0x000fe200078e02ff */
[----:B------:R-:W0:Y:S01]  /*3e40*/  LDC R11, c[0x0][0x3c4] ;  /* 0x0000f100ff0b7b82 */ /* 0x000e220000000800 */
[----:B------:R-:W-:Y:S04]  /*3e50*/  STS.U16 [R5+UR4+0x5b00], R101 ;  /* 0x005b006505007988 */ /* 0x000fe80008000404 */
[----:B------:R-:W-:Y:S01]  /*3e60*/  STS.U16 [R5+UR4+0x5f00], R94 ;  /* 0x005f005e05007988 */ /* 0x000fe20008000404 */
[----:B------:R-:W-:-:S02]  /*3e70*/  PRMT R131, RZ, 0x7610, R131 ;  /* 0x00007610ff837816 */ /* 0x000fc40000000083 */
[----:B------:R-:W-:Y:S01]  /*3e80*/  PRMT R129, RZ, 0x7610, R129 ;  /* 0x00007610ff817816 */ /* 0x000fe20000000081 */
[----:B------:R-:W-:Y:S01]  /*3e90*/  STS.U16 [R5+UR4+0x6300], R109 ;  /* 0x0063006d05007988 */ /* 0x000fe20008000404 */
[----:B------:R-:W-:Y:S01]  /*3ea0*/  PRMT R126, RZ, 0x7610, R126 ;  /* 0x00007610ff7e7816 */ /* 0x000fe2000000007e */
[----:B------:R-:W-:Y:S01]  /*3eb0*/  IMAD R167, R167, 0x72, RZ ;  /* 0x00000072a7a77824 */ /* 0x000fe200078e02ff */
[----:B------:R-:W-:Y:S01]  /*3ec0*/  PRMT R122, RZ, 0x7610, R122 ;  /* 0x00007610ff7a7816 */ /* 0x000fe2000000007a */
[----:B------:R-:W-:Y:S01]  /*3ed0*/  STS.U16 [R5+UR4+0x6700], R113 ;  /* 0x0067007105007988 */ /* 0x000fe20008000404 */
[----:B------:R-:W1:Y:S03]  /*3ee0*/  LDC R140, c[0x0][0x3c4] ;  /* 0x0000f100ff8c7b82 */ /* 0x000e660000000800 */
[----:B------:R0:W-:Y:S04]  /*3ef0*/  STS.U16 [R5+UR4+0x6b00], R90 ;  /* 0x006b005a05007988 */ /* 0x0001e80008000404 */
[----:B------:R-:W-:Y:S01]  /*3f00*/  STS.U16 [R5+UR4+0x6f00], R92 ;  /* 0x006f005c05007988 */ /* 0x000fe20008000404 */
[----:B------:R-:W-:Y:S01]  /*3f10*/  IMAD R169, R169, 0x1c, RZ ;  /* 0x0000001ca9a97824 */ /* 0x000fe200078e02ff */
[----:B------:R-:W1:Y:S02]  /*3f20*/  LDC R137, c[0x0][0x3c4] ;  /* 0x0000f100ff897b82 */ /* 0x000e640000000800 */
[----:B------:R-:W-:Y:S04]  /*3f30*/  STS.U16 [R5+UR4+0x7300], R88 ;  /* 0x0073005805007988 */ /* 0x000fe80008000404 */
[----:B------:R-:W-:Y:S01]  /*3f40*/  STS.U16 [R5+UR4+0x7700], R86 ;  /* 0x0077005605007988 */ /* 0x000fe20008000404 */
[----:B------:R-:W-:Y:S01]  /*3f50*/  IMAD R146, R146, 0x4c, RZ ;  /* 0x0000004c92927824 */ /* 0x000fe200078e02ff */
[----:B------:R-:W1:Y:S02]  /*3f60*/  LDC R145, c[0x0][0x3c4] ;  /* 0x0000f100ff917b82 */ /* 0x000e640000000800 */
[----:B------:R1:W-:Y:S01]  /*3f70*/  STS.U16 [R5+UR4+0x7b00], R85 ;  /* 0x007b005505007988 */ /* 0x0003e20008000404 */
[----:B------:R-:W-:Y:S01]  /*3f80*/  STTM.x128 tmem[UR7], RZ ;  /* 0x000000ff000079ed */ /* 0x000fe200083c0007 */
[----:B------:R-:W0:Y:S01]  /*3f90*/  FENCE.VIEW.ASYNC.T ;  /* 0x00000000000073c6 */ /* 0x000e220000000200 */
[----:B------:R-:W-:Y:S01]  /*3fa0*/  VIADD R2, R2, 0x40000 ;  /* 0x0004000002027836 */ /* 0x000fe20000000000 */
[----:B------:R-:W-:Y:S01]  /*3fb0*/  PRMT R114, RZ, 0x7610, R114 ;  /* 0x00007610ff727816 */ /* 0x000fe20000000072 */
[----:B------:R-:W-:Y:S01]  /*3fc0*/  VIADD R6, R144, 0x80 ;  /* 0x0000008090067836 */ /* 0x000fe20000000000 */
[----:B------:R-:W-:Y:S01]  /*3fd0*/  IADD3.X R135, PT, PT, R84, R135, R20, P0, P1 ;  /* 0x0000008754877210 */ /* 0x000fe200007e2414 */
[----:B------:R-:W1:Y:S01]  /*3fe0*/  LDC R142, c[0x0][0x3c4] ;  /* 0x0000f100ff8e7b82 */ /* 0x000e620000000800 */
[----:B------:R-:W-:-:S07]  /*3ff0*/  R2UR UR6, R2 ;  /* 0x00000000020672ca */ /* 0x000fce00000e0000 */
[----:B0-----:R-:W-:Y:S01]  /*4000*/  BAR.SYNC.DEFER_BLOCKING 0x0 ;  /* 0x0000000000007b1d */ /* 0x001fe20000010000 */
[----:B------:R-:W-:-:S07]  /*4010*/  ISETP.GT.AND P0, PT, R6, RZ, PT ;  /* 0x000000ff0600720c */ /* 0x000fce0003f04270 */
[----:B------:R-:W0:Y:S01]  /*4020*/  LDC R6, c[0x0][0x3c4] ;  /* 0x0000f100ff067b82 */ /* 0x000e220000000800 */
[-C--:B------:R-:W-:Y:S02]  /*4030*/  IADD3 R4, P1, PT, R7, R134.reuse, RZ ;  /* 0x0000008607047210 */ /* 0x080fe40007f3e0ff */
[----:B------:R-:W-:Y:S02]  /*4040*/  LEA R8, P3, R21, R134, 0x3 ;  /* 0x0000008615087211 */ /* 0x000fe400078618ff */
[----:B------:R-:W-:-:S03]  /*4050*/  PRMT R60, RZ, 0x7610, R60 ;  /* 0x00007610ff3c7816 */ /* 0x000fc6000000003c */
[----:B------:R-:W2:Y:S01]  /*4060*/  LDC R20, c[0x0][0x3c4] ;  /* 0x0000f100ff147b82 */ /* 0x000ea20000000800 */
[----:B------:R-:W-:Y:S02]  /*4070*/  PRMT R104, RZ, 0x7610, R104 ;  /* 0x00007610ff687816 */ /* 0x000fe40000000068 */
[----:B------:R-:W-:Y:S02]  /*4080*/  PRMT R90, RZ, 0x7610, R90 ;  /* 0x00007610ff5a7816 */ /* 0x000fe4000000005a */
[----:B------:R-:W-:Y:S01]  /*4090*/  PRMT R62, RZ, 0x7610, R62 ;  /* 0x00007610ff3e7816 */ /* 0x000fe2000000003e */
[----:B------:R0:W-:Y:S01]  /*40a0*/  STL.64 [R1+0x728], R2 ;  /* 0x0007280201007387 */ /* 0x0001e20000100a00 */
[----:B------:R-:W-:Y:S01]  /*40b0*/  PRMT R110, RZ, 0x7610, R110 ;  /* 0x00007610ff6e7816 */ /* 0x000fe2000000006e */
[----:B------:R-:W2:Y:S02]  /*40c0*/  LDC R21, c[0x0][0x3c4] ;  /* 0x0000f100ff157b82 */ /* 0x000ea40000000800 */
[----:B------:R-:W1:Y:S02]  /*40d0*/  FENCE.VIEW.ASYNC.S ;  /* 0x00000000000073c6 */ /* 0x000e640000000000 */
[----:B-1----:R1:W1:Y:S04]  /*40e0*/  @!UP1 SYNCS.EXCH.64 URZ, [UR6], UR14 ;  /* 0x0000000e06ff95b2 */ /* 0x0022680008000100 */
[----:B-1----:R-:W-:Y:S01]  /*40f0*/  BAR.SYNC.DEFER_BLOCKING 0x0 ;  /* 0x0000000000007b1d */ /* 0x002fe20000010000 */
[----:B0-----:R-:W-:Y:S01]  /*4100*/  IMAD.SHL.U32 R17, R6, 0x4, RZ ;  /* 0x0000000406117824 */ /* 0x001fe200078e00ff */
[----:B------:R-:W-:-:S02]  /*4110*/  LEA R6, P2, R13, R134, 0x2 ;  /* 0x000000860d067211 */ /* 0x000fc400078410ff */
[-C--:B------:R-:W-:Y:S02]  /*4120*/  LEA.HI.X.SX32 R5, R9, R135.reuse, 0x1, P1 ;  /* 0x0000008709057211 */ /* 0x080fe400008f0eff */
[-C--:B------:R-:W-:Y:S02]  /*4130*/  LEA.HI.X.SX32 R7, R7, R135.reuse, 0x1, P2 ;  /* 0x0000008707077211 */ /* 0x080fe400010f0eff */
[----:B------:R-:W-:Y:S01]  /*4140*/  LEA.HI.X.SX32 R9, R17, R135, 0x1, P3 ;  /* 0x0000008711097211 */ /* 0x000fe200018f0eff */
[----:B------:R-:W-:Y:S02]  /*4150*/  IMAD.SHL.U32 R13, R12, 0x8, RZ ;  /* 0x000000080c0d7824 */ /* 0x000fe400078e00ff */
[----:B------:R-:W-:Y:S01]  /*4160*/  IMAD.SHL.U32 R17, R14, 0x10, RZ ;  /* 0x000000100e117824 */ /* 0x000fe200078e00ff */
[----:B------:R-:W-:Y:S02]  /*4170*/  PRMT R83, RZ, 0x7610, R83 ;  /* 0x00007610ff537816 */ /* 0x000fe40000000053 */
[----:B------:R-:W-:Y:S01]  /*4180*/  PRMT R82, RZ, 0x7610, R82 ;  /* 0x00007610ff527816 */ /* 0x000fe20000000052 */
[----:B------:R-:W0:Y:S01]  /*4190*/  LDC R2, c[0x0][0x3c4] ;  /* 0x0000f100ff027b82 */ /* 0x000e220000000800 */
[----:B------:R-:W-:-:S02]  /*41a0*/  PRMT R68, RZ, 0x7610, R68 ;  /* 0x00007610ff447816 */ /* 0x000fc40000000044 */
[----:B------:R-:W-:Y:S02]  /*41b0*/  PRMT R55, RZ, 0x7610, R55 ;  /* 0x00007610ff377816 */ /* 0x000fe40000000037 */
[----:B------:R-:W-:Y:S02]  /*41c0*/  PRMT R40, RZ, 0x7610, R40 ;  /* 0x00007610ff287816 */ /* 0x000fe40000000028 */
[----:B------:R-:W-:Y:S01]  /*41d0*/  PRMT R102, RZ, 0x7610, R102 ;  /* 0x00007610ff667816 */ /* 0x000fe20000000066 */
[----:B------:R-:W1:Y:S01]  /*41e0*/  LDC R3, c[0x0][0x3c4] ;  /* 0x0000f100ff037b82 */ /* 0x000e620000000800 */
[----:B------:R2:W4:Y:S04]  /*41f0*/  @P0 LDG.E.U16 R116, desc[UR8][R6.64] ;  /* 0x0000000806740981 */ /* 0x000528000c1e1500 */
[----:B------:R3:W4:Y:S01]  /*4200*/  @P0 LDG.E.U16 R114, desc[UR8][R8.64] ;  /* 0x0000000808720981 */ /* 0x000722000c1e1500 */
[----:B------:R-:W-:-:S02]  /*4210*/  PRMT R88, RZ, 0x7610, R88 ;  /* 0x00007610ff587816 */ /* 0x000fc40000000058 */
[----:B------:R-:W-:Y:S01]  /*4220*/  PRMT R75, RZ, 0x7610, R75 ;  /* 0x00007610ff4b7816 */ /* 0x000fe2000000004b */
[----:B------:R3:W4:Y:S01]  /*4230*/  @P0 LDG.E.U16 R117, desc[UR8][R4.64] ;  /* 0x0000000804750981 */ /* 0x000722000c1e1500 */
[----:B------:R-:W-:Y:S01]  /*4240*/  PRMT R47, RZ, 0x7610, R47 ;  /* 0x00007610ff2f7816 */ /* 0x000fe2000000002f */
[----:B------:R-:W0:Y:S01]  /*4250*/  LDC R132, c[0x0][0x3c4] ;  /* 0x0000f100ff847b82 */ /* 0x000e220000000800 */
[-C--:B--2---:R-:W-:Y:S01]  /*4260*/  LEA R6, P2, R15, R134.reuse, 0x4 ;  /* 0x000000860f067211 */ /* 0x084fe200078420ff */
[----:B------:R-:W2:Y:S01]  /*4270*/  @P0 LDG.E.U16 R118, desc[UR8][R134.64] ;  /* 0x0000000886760981 */ /* 0x000ea2000c1e1500 */
[-C--:B---3--:R-:W-:Y:S02]  /*4280*/  LEA R8, P3, R19, R134.reuse, 0x5 ;  /* 0x0000008613087211 */ /* 0x088fe400078628ff */
[-C--:B------:R-:W-:Y:S01]  /*4290*/  LEA.HI.X.SX32 R7, R13, R135.reuse, 0x1, P2 ;  /* 0x000000870d077211 */ /* 0x080fe200010f0eff */
[----:B------:R-:W-:Y:S01]  /*42a0*/  IMAD.SHL.U32 R5, R10, 0x20, RZ ;  /* 0x000000200a057824 */ /* 0x000fe200078e00ff */
[-C--:B------:R-:W-:Y:S01]  /*42b0*/  LEA.HI.X.SX32 R9, R17, R135.reuse, 0x1, P3 ;  /* 0x0000008711097211 */ /* 0x080fe200018f0eff */
[----:B------:R-:W-:Y:S01]  /*42c0*/  IMAD R17, R18, 0x84, RZ ;  /* 0x0000008412117824 */ /* 0x000fe200078e02ff */
[-C--:B------:R-:W-:Y:S01]  /*42d0*/  LEA R4, P1, R11, R134.reuse, 0x6 ;  /* 0x000000860b047211 */ /* 0x080fe200078230ff */
[----:B------:R3:W2:Y:S01]  /*42e0*/  @P0 LDG.E.U16 R111, desc[UR8][R6.64] ;  /* 0x00000008066f0981 */ /* 0x0006a2000c1e1500 */
[----:B------:R-:W-:Y:S01]  /*42f0*/  IMAD R13, R22, 0x41, RZ ;  /* 0x00000041160d7824 */ /* 0x000fe200078e02ff */
[-C--:B------:R-:W-:Y:S01]  /*4300*/  IADD3 R12, P3, PT, R23, R134.reuse, RZ ;  /* 0x00000086170c7210 */ /* 0x080fe20007f7e0ff */
[----:B------:R-:W-:Y:S01]  /*4310*/  IMAD R15, R16, 0x42, RZ ;  /* 0x00000042100f7824 */ /* 0x000fe200078e02ff */
[-C--:B------:R-:W-:Y:S01]  /*4320*/  LEA.HI.X.SX32 R5, R5, R135.reuse, 0x1, P1 ;  /* 0x0000008705057211 */ /* 0x080fe200008f0eff */
[----:B------:R-:W2:Y:S01]  /*4330*/  @P0 LDG.E.U16 R104, desc[UR8][R8.64] ;  /* 0x0000000808680981 */ /* 0x000ea2000c1e1500 */
[-C--:B------:R-:W-:Y:S01]  /*4340*/  LEA.HI.X.SX32 R13, R13, R135.reuse, 0x1, P3 ;  /* 0x000000870d0d7211 */ /* 0x080fe200018f0eff */
[----:B------:R-:W-:Y:S01]  /*4350*/  IMAD.SHL.U32 R11, R20, 0x40, RZ ;  /* 0x00000040140b7824 */ /* 0x000fe200078e00ff */
[-C--:B------:R-:W-:Y:S01]  /*4360*/  LEA R10, P2, R21, R134.reuse, 0x7 ;  /* 0x00000086150a7211 */ /* 0x080fe200078438ff */
[----:B------:R1:W2:Y:S01]  /*4370*/  @P0 LDG.E.U16 R90, desc[UR8][R4.64] ;  /* 0x00000008045a0981 */ /* 0x0002a2000c1e1500 */
[----:B---3--:R-:W-:Y:S01]  /*4380*/  IADD3 R6, P1, PT, R17, R134, RZ ;  /* 0x0000008611067210 */ /* 0x008fe20007f3e0ff */
[----:B------:R-:W3:Y:S02]  /*4390*/  LDC R143, c[0x0][0x3c4] ;  /* 0x0000f100ff8f7b82 */ /* 0x000ee40000000800 */
[----:B------:R-:W2:Y:S01]  /*43a0*/  @P0 LDG.E.U16 R61, desc[UR8][R12.64] ;  /* 0x000000080c3d0981 */ /* 0x000ea2000c1e1500 */
[----:B------:R-:W-:-:S05]  /*43b0*/  LEA.HI.X.SX32 R7, R15, R135, 0x1, P1 ;  /* 0x000000870f077211 */ /* 0x000fca00008f0eff */
[----:B------:R1:W2:Y:S01]  /*43c0*/  @P0 LDG.E.U16 R60, desc[UR8][R6.64] ;  /* 0x00000008063c0981 */ /* 0x0002a2000c1e1500 */
[----:B------:R-:W-:Y:S01]  /*43d0*/  LEA.HI.X.SX32 R11, R11, R135, 0x1, P2 ;  /* 0x000000870b0b7211 */ /* 0x000fe200010f0eff */
[----:B------:R-:W-:Y:S01]  /*43e0*/  IMAD R136, R136, 0x2a, RZ ;  /* 0x0000002a88887824 */ /* 0x000fe200078e02ff */
[----:B------:R-:W-:Y:S01]  /*43f0*/  PRMT R109, RZ, 0x7610, R109 ;  /* 0x00007610ff6d7816 */ /* 0x000fe2000000006d */
[----:B------:R-:W0:Y:S02]  /*4400*/  LDC R141, c[0x0][0x3c4] ;  /* 0x0000f100ff8d7b82 */ /* 0x000e240000000800 */
[----:B------:R0:W2:Y:S01]  /*4410*/  @P0 LDG.E.U16 R62, desc[UR8][R10.64] ;  /* 0x000000080a3e0981 */ /* 0x0000a2000c1e1500 */
[----:B-1----:R-:W-:Y:S02]  /*4420*/  PRMT R4, RZ, 0x7610, R4 ;  /* 0x00007610ff047816 */ /* 0x002fe40000000004 */
[----:B------:R-:W-:Y:S02]  /*4430*/  PRMT R5, RZ, 0x7610, R5 ;  /* 0x00007610ff057816 */ /* 0x000fe40000000005 */
[----:B------:R-:W-:-:S02]  /*4440*/  PRMT R6, RZ, 0x7610, R6 ;  /* 0x00007610ff067816 */ /* 0x000fc40000000006 */
[----:B------:R-:W-:Y:S02]  /*4450*/  PRMT R67, RZ, 0x7610, R67 ;  /* 0x00007610ff437816 */ /* 0x000fe40000000043 */
[----:B------:R-:W-:Y:S02]  /*4460*/  PRMT R52, RZ, 0x7610, R52 ;  /* 0x00007610ff347816 */ /* 0x000fe40000000034 */
[----:B------:R-:W-:Y:S02]  /*4470*/  PRMT R39, RZ, 0x7610, R39 ;  /* 0x00007610ff277816 */ /* 0x000fe40000000027 */
[----:B------:R-:W-:Y:S02]  /*4480*/  PRMT R59, RZ, 0x7610, R59 ;  /* 0x00007610ff3b7816 */ /* 0x000fe4000000003b */
        /* <DEDUP_REMOVED lines=16> */
[----:B------:R-:W-:Y:S01]  /*4590*/  PRMT R32, RZ, 0x7610, R32 ;  /* 0x00007610ff207816 */ /* 0x000fe20000000020 */
[----:B------:R-:W-:Y:S01]  /*45a0*/  IMAD R139, R139, 0x32, RZ ;  /* 0x000000328b8b7824 */ /* 0x000fe200078e02ff */
[----:B------:R-:W-:Y:S01]  /*45b0*/  PRMT R7, RZ, 0x7610, R7 ;  /* 0x00007610ff077816 */ /* 0x000fe20000000007 */
[----:B------:R-:W-:Y:S01]  /*45c0*/  IMAD R133, R133, 0x22, RZ ;  /* 0x0000002285857824 */ /* 0x000fe200078e02ff */
[----:B------:R-:W-:Y:S01]  /*45d0*/  PRMT R8, RZ, 0x7610, R8 ;  /* 0x00007610ff087816 */ /* 0x000fe20000000008 */
[----:B------:R-:W1:Y:S01]  /*45e0*/  LDC R144, c[0x0][0x3c4] ;  /* 0x0000f100ff907b82 */ /* 0x000e620000000800 */
[----:B------:R-:W-:-:S02]  /*45f0*/  PRMT R9, RZ, 0x7610, R9 ;  /* 0x00007610ff097816 */ /* 0x000fc40000000009 */
[----:B0-----:R-:W-:Y:S02]  /*4600*/  PRMT R10, RZ, 0x7610, R10 ;  /* 0x00007610ff0a7816 */ /* 0x001fe4000000000a */
        /* <DEDUP_REMOVED lines=26> */
[----:B------:R-:W-:Y:S02]  /*47b0*/  IMAD R142, R142, 0x3e, RZ ;  /* 0x0000003e8e8e7824 */ /* 0x000fe400078e02ff */
[----:B------:R-:W-:Y:S02]  /*47c0*/  IMAD R140, R140, 0x36, RZ ;  /* 0x000000368c8c7824 */ /* 0x000fe400078e02ff */
[----:B------:R-:W-:Y:S02]  /*47d0*/  IMAD R132, R132, 0x26, RZ ;  /* 0x0000002684847824 */ /* 0x000fe400078e02ff */
[----:B-1----:R-:W-:-:S02]  /*47e0*/  IMAD R144, R144, 0x46, RZ ;  /* 0x0000004690907824 */ /* 0x002fc400078e02ff */
[----:B------:R-:W-:Y:S02]  /*47f0*/  IMAD R137, R137, 0x2e, RZ ;  /* 0x0000002e89897824 */ /* 0x000fe400078e02ff */
[----:B---3--:R-:W-:Y:S02]  /*4800*/  IMAD R143, R143, 0x44, RZ ;  /* 0x000000448f8f7824 */ /* 0x008fe400078e02ff */
[----:B------:R-:W-:Y:S01]  /*4810*/  IMAD R171, R171, 0x74, RZ ;  /* 0x00000074abab7824 */ /* 0x000fe200078e02ff */
[----:B----4-:R0:W-:Y:S02]  /*4820*/  STL.64 [R1+0x730], R116 ;  /* 0x0007307401007387 */ /* 0x0101e40000100a00 */
[----:B0-----:R-:W0:Y:S08]  /*4830*/  LDC R116, c[0x0][0x3c4] ;  /* 0x0000f100ff747b82 */ /* 0x001e300000000800 */
[----:B------:R-:W1:Y:S01]  /*4840*/  LDC R117, c[0x0][0x3c4] ;  /* 0x0000f100ff757b82 */ /* 0x000e620000000800 */
[----:B--2---:R-:W-:Y:S04]  /*4850*/  STL.64 [R1+0x738], R60 ;  /* 0x0007383c01007387 */ /* 0x004fe80000100a00 */
[----:B------:R2:W-:Y:S04]  /*4860*/  STL.64 [R1+0x8d8], R4 ;  /* 0x0008d80401007387 */ /* 0x0005e80000100a00 */
[----:B------:R-:W-:Y:S04]  /*4870*/  STL.64 [R1+0x8c0], R110 ;  /* 0x0008c06e01007387 */ /* 0x000fe80000100a00 */
[----:B------:R-:W-:Y:S04]  /*4880*/  STL.64 [R1+0x910], R82 ;  /* 0x0009105201007387 */ /* 0x000fe80000100a00 */
[----:B------:R-:W-:Y:S01]  /*4890*/  STL.64 [R1+0x900], R68 ;  /* 0x0009004401007387 */ /* 0x000fe20000100a00 */
[----:B--2---:R-:W2:Y:S03]  /*48a0*/  LDC R4, c[0x0][0x3c4] ;  /* 0x0000f100ff047b82 */ /* 0x004ea60000000800 */
[----:B------:R3:W-:Y:S04]  /*48b0*/  STL.64 [R1+0x8f8], R54 ;  /* 0x0008f83601007387 */ /* 0x0007e80000100a00 */
[----:B------:R4:W-:Y:S01]  /*48c0*/  STL.64 [R1+0x8e8], R40 ;  /* 0x0008e82801007387 */ /* 0x0009e20000100a00 */
[----:B------:R-:W0:Y:S03]  /*48d0*/  LDC R5, c[0x0][0x3c4] ;  /* 0x0000f100ff057b82 */ /* 0x000e260000000800 */
[----:B------:R1:W-:Y:S04]  /*48e0*/  STL.64 [R1+0x8c8], R6 ;  /* 0x0008c80601007387 */ /* 0x0003e80000100a00 */
[----:B------:R0:W-:Y:S01]  /*48f0*/  STL.64 [R1+0x8a0], R8 ;  /* 0x0008a00801007387 */ /* 0x0001e20000100a00 */
[----:B---3--:R-:W3:Y:S03]  /*4900*/  LDC R54, c[0x0][0x3c4] ;  /* 0x0000f100ff367b82 */ /* 0x008ee60000000800 */
[----:B------:R-:W-:Y:S04]  /*4910*/  STL.64 [R1+0x8d0], R102 ;  /* 0x0008d06601007387 */ /* 0x000fe80000100a00 */
[----:B------:R-:W-:Y:S01]  /*4920*/  STL.64 [R1+0x8e0], R88 ;  /* 0x0008e05801007387 */ /* 0x000fe20000100a00 */
[----:B----4-:R-:W4:Y:S03]  /*4930*/  LDC R40, c[0x0][0x3c4] ;  /* 0x0000f100ff287b82 */ /* 0x010f260000000800 */
[----:B------:R-:W-:Y:S04]  /*4940*/  STL.64 [R1+0x8f0], R74 ;  /* 0x0008f04a01007387 */ /* 0x000fe80000100a00 */
[----:B------:R-:W-:Y:S01]  /*4950*/  STL.64 [R1+0x8b8], R46 ;  /* 0x0008b82e01007387 */ /* 0x000fe20000100a00 */
[----:B------:R-:W2:Y:S03]  /*4960*/  LDC R55, c[0x0][0x3c4] ;  /* 0x0000f100ff377b82 */ /* 0x000ea60000000800 */
[----:B------:R-:W-:Y:S04]  /*4970*/  STL.64 [R1+0x890], R10 ;  /* 0x0008900a01007387 */ /* 0x000fe80000100a00 */
[----:B------:R-:W-:Y:S01]  /*4980*/  STL.64 [R1+0x830], R12 ;  /* 0x0008300c01007387 */ /* 0x000fe20000100a00 */
[----:B------:R-:W2:Y:S03]  /*4990*/  LDC R41, c[0x0][0x3c4] ;  /* 0x0000f100ff297b82 */ /* 0x000ea60000000800 */
[----:B------:R-:W-:Y:S04]  /*49a0*/  STL.64 [R1+0x820], R114 ;  /* 0x0008207201007387 */ /* 0x000fe80000100a00 */
[----:B------:R-:W-:Y:S01]  /*49b0*/  STL.64 [R1+0x888], R108 ;  /* 0x0008886c01007387 */ /* 0x000fe20000100a00 */
[----:B-1----:R-:W1:Y:S03]  /*49c0*/  LDC R6, c[0x0][0x3c4] ;  /* 0x0000f100ff067b82 */ /* 0x002e660000000800 */
[----:B------:R-:W-:Y:S04]  /*49d0*/  STL.64 [R1+0x878], R94 ;  /* 0x0008785e01007387 */ /* 0x000fe80000100a00 */
[----:B------:R-:W-:Y:S01]  /*49e0*/  STL.64 [R1+0x868], R80 ;  /* 0x0008685001007387 */ /* 0x000fe20000100a00 */
[----:B0-----:R-:W0:Y:S03]  /*49f0*/  LDC R8, c[0x0][0x3c4] ;  /* 0x0000f100ff087b82 */ /* 0x001e260000000800 */
[----:B------:R-:W-:Y:S04]  /*4a00*/  STL.64 [R1+0x858], R66 ;  /* 0x0008584201007387 */ /* 0x000fe80000100a00 */
[----:B------:R-:W-:Y:S01]  /*4a10*/  STL.64 [R1+0x850], R52 ;  /* 0x0008503401007387 */ /* 0x000fe20000100a00 */
[----:B------:R-:W0:Y:S03]  /*4a20*/  LDC R7, c[0x0][0x3c4] ;  /* 0x0000f100ff077b82 */ /* 0x000e260000000800 */
[----:B------:R-:W-:Y:S04]  /*4a30*/  STL.64 [R1+0x840], R38 ;  /* 0x0008402601007387 */ /* 0x000fe80000100a00 */
[----:B------:R-:W-:Y:S01]  /*4a40*/  STL.64 [R1+0x828], R14 ;  /* 0x0008280e01007387 */ /* 0x000fe20000100a00 */
[----:B------:R-:W0:Y:S03]  /*4a50*/  LDC R9, c[0x0][0x3c4] ;  /* 0x0000f100ff097b82 */ /* 0x000e260000000800 */
[----:B------:R-:W-:Y:S04]  /*4a60*/  STL.64 [R1+0x7c0], R16 ;  /* 0x0007c01001007387 */ /* 0x000fe80000100a00 */
[----:B------:R-:W-:Y:S04]  /*4a70*/  STL.64 [R1+0x810], R100 ;  /* 0x0008106401007387 */ /* 0x000fe80000100a00 */
[----:B------:R2:W-:Y:S04]  /*4a80*/  STL.64 [R1+0x800], R86 ;  /* 0x0008005601007387 */ /* 0x0005e80000100a00 */
[----:B------:R-:W-:Y:S04]  /*4a90*/  STL.64 [R1+0x7f0], R72 ;  /* 0x0007f04801007387 */ /* 0x000fe80000100a00 */
[----:B------:R-:W-:Y:S04]  /*4aa0*/  STL.64 [R1+0x7e0], R58 ;  /* 0x0007e03a01007387 */ /* 0x000fe80000100a00 */
[----:B------:R-:W-:Y:S04]  /*4ab0*/  STL.64 [R1+0x7d0], R44 ;  /* 0x0007d02c01007387 */ /* 0x000fe80000100a00 */
[----:B------:R-:W-:Y:S04]  /*4ac0*/  STL.64 [R1+0x7b8], R18 ;  /* 0x0007b81201007387 */ /* 0x000fe80000100a00 */
[----:B------:R-:W-:Y:S04]  /*4ad0*/  STL.64 [R1+0x780], R20 ;  /* 0x0007801401007387 */ /* 0x000fe80000100a00 */
[----:B------:R-:W-:Y:S04]  /*4ae0*/  STL.64 [R1+0x7c8], R106 ;  /* 0x0007c86a01007387 */ /* 0x000fe80000100a00 */
[----:B------:R0:W-:Y:S04]  /*4af0*/  STL.64 [R1+0x7a8], R92 ;  /* 0x0007a85c01007387 */ /* 0x0001e80000100a00 */
[----:B------:R-:W-:Y:S04]  /*4b00*/  STL.64 [R1+0x7a0], R78 ;  /* 0x0007a04e01007387 */ /* 0x000fe80000100a00 */
[----:B------:R-:W-:Y:S04]  /*4b10*/  STL.64 [R1+0x798], R64 ;  /* 0x0007984001007387 */ /* 0x000fe80000100a00 */
[----:B------:R-:W-:Y:S01]  /*4b20*/  STL.64 [R1+0x790], R50 ;  /* 0x0007903201007387 */ /* 0x000fe20000100a00 */
[----:B------:R-:W-:-:S02]  /*4b30*/  IADD3 R82, P2, PT, R230, R134, RZ ;  /* 0x00000086e6527210 */ /* 0x000fc40007f5e0ff */
[-C--:B------:R-:W-:Y:S01]  /*4b40*/  IADD3 R68, P1, PT, R220, R134.reuse, RZ ;  /* 0x00000086dc447210 */ /* 0x080fe20007f3e0ff */
[----:B------:R-:W-:Y:S01]  /*4b50*/  STL.64 [R1+0x788], R36 ;  /* 0x0007882401007387 */ /* 0x000fe20000100a00 */
[----:B--2---:R-:W-:Y:S01]  /*4b60*/  IMAD R86, R4, 0xd4, RZ ;  /* 0x000000d404567824 */ /* 0x004fe200078e02ff */
[----:B0-----:R-:W0:Y:S02]  /*4b70*/  LDC R93, c[0x0][0x3c4] ;  /* 0x0000f100ff5d7b82 */ /* 0x001e240000000800 */
[----:B------:R-:W-:Y:S04]  /*4b80*/  STL.64 [R1+0x778], R22 ;  /* 0x0007781601007387 */ /* 0x000fe80000100a00 */
        /* <DEDUP_REMOVED lines=10> */
[----:B--2---:R-:W-:-:S03]  /*4c30*/  IADD3 R76, P6, PT, R224, R134, RZ ;  /* 0x00000086e04c7210 */ /* 0x004fc60007fde0ff */
[----:B------:R-:W-:Y:S01]  /*4c40*/  STL.64 [R1+0x7e8], R42 ;  /* 0x0007e82a01007387 */ /* 0x000fe20000100a00 */
[----:B------:R-:W-:-:S03]  /*4c50*/  LEA.HI.X.SX32 R83, R234, R135, 0x1, P2 ;  /* 0x00000087ea537211 */ /* 0x000fc600010f0eff */
[----:B------:R-:W-:Y:S01]  /*4c60*/  STL.64 [R1+0x7f8], R118 ;  /* 0x0007f87601007387 */ /* 0x000fe20000100a00 */
[----:B------:R-:W-:-:S03]  /*4c70*/  LEA.HI.X.SX32 R77, R186, R135, 0x1, P6 ;  /* 0x00000087ba4d7211 */ /* 0x000fc600030f0eff */
[----:B------:R-:W-:Y:S01]  /*4c80*/  STL.64 [R1+0x808], R26 ;  /* 0x0008081a01007387 */ /* 0x000fe20000100a00 */
[----:B----4-:R-:W-:-:S03]  /*4c90*/  IMAD R78, R40, 0xa6, RZ ;  /* 0x000000a6284e7824 */ /* 0x010fc600078e02ff */
[----:B------:R3:W-:Y:S01]  /*4ca0*/  STL.64 [R1+0x818], R28 ;  /* 0x0008181c01007387 */ /* 0x0007e20000100a00 */
[-C--:B------:R-:W-:Y:S02]  /*4cb0*/  IADD3 R74, P6, PT, R232, R134.reuse, RZ ;  /* 0x00000086e84a7210 */ /* 0x080fe40007fde0ff */
[-C--:B------:R-:W-:Y:S01]  /*4cc0*/  LEA.HI.X.SX32 R69, R230, R135.reuse, 0x1, P1 ;  /* 0x00000087e6457211 */ /* 0x080fe200008f0eff */
[----:B------:R-:W-:Y:S01]  /*4cd0*/  STL.64 [R1+0x838], R130 ;  /* 0x0008388201007387 */ /* 0x000fe20000100a00 */
[-C--:B------:R-:W-:Y:S01]  /*4ce0*/  IADD3 R40, P1, PT, R229, R134.reuse, RZ ;  /* 0x00000086e5287210 */ /* 0x080fe20007f3e0ff */
[----:B------:R-:W-:Y:S02]  /*4cf0*/  IMAD R79, R55, 0x4d, RZ ;  /* 0x0000004d374f7824 */ /* 0x000fe400078e02ff */
[----:B------:R-:W-:Y:S02]  /*4d00*/  IMAD R87, R5, 0xce, RZ ;  /* 0x000000ce05577824 */ /* 0x000fe400078e02ff */
[----:B---3--:R-:W-:Y:S01]  /*4d10*/  IMAD R29, R54, 0x9e, RZ ;  /* 0x0000009e361d7824 */ /* 0x008fe200078e02ff */
[-C--:B------:R-:W-:Y:S01]  /*4d20*/  IADD3 R54, P2, PT, R217, R134.reuse, RZ ;  /* 0x00000086d9367210 */ /* 0x080fe20007f5e0ff */
[----:B------:R-:W-:Y:S01]  /*4d30*/  STL.64 [R1+0x848], R128 ;  /* 0x0008488001007387 */ /* 0x000fe20000100a00 */
[----:B------:R-:W-:Y:S01]  /*4d40*/  IMAD R28, R41, 0xa4, RZ ;  /* 0x000000a4291c7824 */ /* 0x000fe200078e02ff */
[-C--:B------:R-:W-:Y:S01]  /*4d50*/  LEA.HI.X.SX32 R75, R189, R135.reuse, 0x1, P6 ;  /* 0x00000087bd4b7211 */ /* 0x080fe200030f0eff */
[----:B-1----:R-:W-:Y:S01]  /*4d60*/  IMAD R26, R6, 0xc4, RZ ;  /* 0x000000c4061a7824 */ /* 0x002fe200078e02ff */
[----:B------:R-:W-:Y:S01]  /*4d70*/  STL.64 [R1+0x860], R126 ;  /* 0x0008607e01007387 */ /* 0x000fe20000100a00 */
[-C--:B------:R-:W-:Y:S01]  /*4d80*/  LEA.HI.X.SX32 R55, R181, R135.reuse, 0x1, P2 ;  /* 0x00000087b5377211 */ /* 0x080fe200010f0eff */
[----:B------:R-:W-:Y:S01]  /*4d90*/  IMAD R100, R8, 0xb4, RZ ;  /* 0x000000b408647824 */ /* 0x000fe200078e02ff */
[-C--:B------:R-:W-:Y:S01]  /*4da0*/  IADD3 R88, P2, PT, R228, R134.reuse, RZ ;  /* 0x00000086e4587210 */ /* 0x080fe20007f5e0ff */
[----:B------:R-:W-:Y:S01]  /*4db0*/  STL.64 [R1+0x870], R124 ;  /* 0x0008707c01007387 */ /* 0x000fe20000100a00 */
[-C--:B------:R-:W-:Y:S01]  /*4dc0*/  IADD3 R4, P6, PT, R226, R134.reuse, RZ ;  /* 0x00000086e2047210 */ /* 0x080fe20007fde0ff */
[----:B------:R-:W-:Y:S01]  /*4dd0*/  IMAD R27, R7, 0xbe, RZ ;  /* 0x000000be071b7824 */ /* 0x000fe200078e02ff */
[----:B------:R-:W-:Y:S01]  /*4de0*/  LEA.HI.X.SX32 R41, R224, R135, 0x1, P1 ;  /* 0x00000087e0297211 */ /* 0x000fe200008f0eff */
[----:B------:R-:W-:Y:S01]  /*4df0*/  STL.64 [R1+0x880], R122 ;  /* 0x0008807a01007387 */ /* 0x000fe20000100a00 */
[----:B------:R-:W-:Y:S01]  /*4e00*/  IADD3 R102, P1, PT, R223, R134, RZ ;  /* 0x00000086df667210 */ /* 0x000fe20007f3e0ff */
[----:B------:R-:W-:-:S02]  /*4e10*/  IMAD R101, R9, 0xae, RZ ;  /* 0x000000ae09657824 */ /* 0x000fc400078e02ff */
[----:B------:R-:W-:Y:S01]  /*4e20*/  IMAD R92, R246, 0x45, RZ ;  /* 0x00000045f65c7824 */ /* 0x000fe200078e02ff */
[----:B------:R-:W-:Y:S01]  /*4e30*/  STL.64 [R1+0x898], R120 ;  /* 0x0008987801007387 */ /* 0x000fe20000100a00 */
[-C--:B------:R-:W-:Y:S01]  /*4e40*/  LEA.HI.X.SX32 R89, R176, R135.reuse, 0x1, P2 ;  /* 0x00000087b0597211 */ /* 0x080fe200010f0eff */
[----:B------:R-:W-:Y:S02]  /*4e50*/  IMAD R118, R2, 0xe4, RZ ;  /* 0x000000e402767824 */ /* 0x000fe400078e02ff */
[----:B------:R-:W-:Y:S01]  /*4e60*/  IMAD R251, R116, 0x94, RZ ;  /* 0x0000009474fb7824 */ /* 0x000fe200078e02ff */
[----:B------:R1:W-:Y:S01]  /*4e70*/  STL.64 [R1+0x8a8], R30 ;  /* 0x0008a81e01007387 */ /* 0x0003e20000100a00 */
[-C--:B------:R-:W-:Y:S01]  /*4e80*/  IADD3 R6, P2, PT, R222, R134.reuse, RZ ;  /* 0x00000086de067210 */ /* 0x080fe20007f5e0ff */
[----:B------:R-:W-:Y:S01]  /*4e90*/  IMAD R119, R3, 0xde, RZ ;  /* 0x000000de03777824 */ /* 0x000fe200078e02ff */
[-C--:B------:R-:W-:Y:S01]  /*4ea0*/  LEA.HI.X.SX32 R5, R220, R135.reuse, 0x1, P6 ;  /* 0x00000087dc057211 */ /* 0x080fe200030f0eff */
[----:B------:R-:W-:Y:S01]  /*4eb0*/  STL.64 [R1+0x8b0], R32 ;  /* 0x0008b02001007387 */ /* 0x000fe20000100a00 */
[-C--:B------:R-:W-:Y:S01]  /*4ec0*/  IADD3 R110, P6, PT, R221, R134.reuse, RZ ;  /* 0x00000086dd6e7210 */ /* 0x080fe20007fde0ff */
[----:B------:R-:W-:Y:S01]  /*4ed0*/  IMAD R141, R141, 0x3a, RZ ;  /* 0x0000003a8d8d7824 */ /* 0x000fe200078e02ff */
[-C--:B------:R-:W-:Y:S01]  /*4ee0*/  LEA.HI.X.SX32 R103, R170, R135.reuse, 0x1, P1 ;  /* 0x00000087aa677211 */ /* 0x080fe200008f0eff */
[----:B------:R-:W-:Y:S01]  /*4ef0*/  STL.64 [R1+0x580], R82 ;  /* 0x0005805201007387 */ /* 0x000fe20000100a00 */
[-C--:B------:R-:W-:Y:S01]  /*4f00*/  IADD3 R8, P1, PT, R185, R134.reuse, RZ ;  /* 0x00000086b9087210 */ /* 0x080fe20007f3e0ff */
[----:B------:R-:W-:Y:S01]  /*4f10*/  IMAD R177, R177, 0x7e, RZ ;  /* 0x0000007eb1b17824 */ /* 0x000fe200078e02ff */
[----:B------:R-:W-:Y:S01]  /*4f20*/  IADD3 R64, P3, PT, R234, R134, RZ ;  /* 0x00000086ea407210 */ /* 0x000fe20007f7e0ff */
[----:B------:R-:W-:Y:S01]  /*4f30*/  STL.64 [R1+0x508], R76 ;  /* 0x0005084c01007387 */ /* 0x000fe20000100a00 */
[-C--:B------:R-:W-:Y:S01]  /*4f40*/  LEA.HI.X.SX32 R7, R217, R135.reuse, 0x1, P2 ;  /* 0x00000087d9077211 */ /* 0x080fe200010f0eff */
[----:B------:R-:W-:Y:S01]  /*4f50*/  IMAD R248, R248, 0x3f, RZ ;  /* 0x0000003ff8f87824 */ /* 0x000fe200078e02ff */
[----:B------:R-:W2:Y:S01]  /*4f60*/  LDC R232, c[0x0][0x3c4] ;  /* 0x0000f100ffe87b82 */ /* 0x000ea20000000800 */
[----:B------:R-:W-:Y:S01]  /*4f70*/  STL.64 [R1+0x4c8], R68 ;  /* 0x0004c84401007387 */ /* 0x000fe20000100a00 */
[----:B------:R-:W-:-:S03]  /*4f80*/  LEA.HI.X.SX32 R111, R164, R135, 0x1, P6 ;  /* 0x00000087a46f7211 */ /* 0x000fc600030f0eff */
[----:B------:R-:W-:Y:S01]  /*4f90*/  STL.64 [R1+0x488], R54 ;  /* 0x0004883601007387 */ /* 0x000fe20000100a00 */
[----:B------:R-:W-:-:S03]  /*4fa0*/  LEA.HI.X.SX32 R9, R213, R135, 0x1, P1 ;  /* 0x00000087d5097211 */ /* 0x000fc600008f0eff */
[----:B------:R-:W-:Y:S01]  /*4fb0*/  STL.64 [R1+0x420], R74 ;  /* 0x0004204a01007387 */ /* 0x000fe20000100a00 */
[----:B------:R-:W-:-:S03]  /*4fc0*/  IADD3 R46, P6, PT, R139, R134, RZ ;  /* 0x000000868b2e7210 */ /* 0x000fc60007fde0ff */
[----:B------:R-:W-:Y:S04]  /*4fd0*/  STL.64 [R1+0x3e0], R40 ;  /* 0x0003e02801007387 */ /* 0x000fe80000100a00 */
[----:B------:R-:W-:Y:S04]  /*4fe0*/  STL.64 [R1+0x3a0], R88 ;  /* 0x0003a05801007387 */ /* 0x000fe80000100a00 */
[----:B------:R-:W-:Y:S01]  /*4ff0*/  STL.64 [R1+0x360], R4 ;  /* 0x0003600401007387 */ /* 0x000fe20000100a00 */
[----:B------:R-:W-:-:S03]  /*5000*/  LEA.HI.X.SX32 R47, R209, R135, 0x1, P6 ;  /* 0x00000087d12f7211 */ /* 0x000fc600030f0eff */
[----:B------:R-:W-:Y:S04]  /*5010*/  STL.64 [R1+0x320], R102 ;  /* 0x0003206601007387 */ /* 0x000fe80000100a00 */
[----:B------:R-:W-:Y:S01]  /*5020*/  STL.64 [R1+0x2e0], R6 ;  /* 0x0002e00601007387 */ /* 0x000fe20000100a00 */
[----:B------:R-:W-:-:S03]  /*5030*/  IADD3 R2, P2, PT, R133, R134, RZ ;  /* 0x0000008685027210 */ /* 0x000fc60007f5e0ff */
[----:B------:R-:W-:Y:S04]  /*5040*/  STL.64 [R1+0x2a0], R110 ;  /* 0x0002a06e01007387 */ /* 0x000fe80000100a00 */
[----:B------:R3:W-:Y:S01]  /*5050*/  STL.64 [R1+0x5f0], R8 ;  /* 0x0005f00801007387 */ /* 0x0007e20000100a00 */
[----:B------:R-:W-:Y:S02]  /*5060*/  LEA.HI.X.SX32 R3, R211, R135, 0x1, P2 ;  /* 0x00000087d3037211 */ /* 0x000fe400010f0eff */
[-C--:B-1----:R-:W-:Y:S02]  /*5070*/  IADD3 R30, P2, PT, R148, R134.reuse, RZ ;  /* 0x00000086941e7210 */ /* 0x082fe40007f5e0ff */
[----:B---3--:R-:W-:-:S04]  /*5080*/  IADD3 R8, P6, PT, R156, R134, RZ ;  /* 0x000000869c087210 */ /* 0x008fc80007fde0ff */
[-C--:B------:R-:W-:Y:S02]  /*5090*/  LEA.HI.X.SX32 R9, R202, R135.reuse, 0x1, P6 ;  /* 0x00000087ca097211 */ /* 0x080fe400030f0eff */
[-C--:B------:R-:W-:Y:S02]  /*50a0*/  IADD3 R108, P6, PT, R203, R134.reuse, RZ ;  /* 0x00000086cb6c7210 */ /* 0x080fe40007fde0ff */
[-C--:B------:R-:W-:Y:S02]  /*50b0*/  LEA.HI.X.SX32 R31, R205, R135.reuse, 0x1, P2 ;  /* 0x00000087cd1f7211 */ /* 0x080fe400010f0eff */
[----:B------:R-:W-:Y:S02]  /*50c0*/  LEA.HI.X.SX32 R109, R196, R135, 0x1, P6 ;  /* 0x00000087c46d7211 */ /* 0x000fe400030f0eff */
[-C--:B------:R-:W-:Y:S02]  /*50d0*/  IADD3 R124, P6, PT, R197, R134.reuse, RZ ;  /* 0x00000086c57c7210 */ /* 0x080fe40007fde0ff */
[----:B------:R-:W-:-:S02]  /*50e0*/  IADD3 R10, P2, PT, R204, R134, RZ ;  /* 0x00000086cc0a7210 */ /* 0x000fc40007f5e0ff */
[-C--:B------:R-:W-:Y:S02]  /*50f0*/  LEA.HI.X.SX32 R125, R191, R135.reuse, 0x1, P6 ;  /* 0x00000087bf7d7211 */ /* 0x080fe400030f0eff */
[-C--:B------:R-:W-:Y:S02]  /*5100*/  LEA.HI.X.SX32 R11, R198, R135.reuse, 0x1, P2 ;  /* 0x00000087c60b7211 */ /* 0x080fe400010f0eff */
[-C--:B------:R-:W-:Y:S02]  /*5110*/  IADD3 R52, P6, PT, R183, R134.reuse, RZ ;  /* 0x00000086b7347210 */ /* 0x080fe40007fde0ff */
[-C--:B------:R-:W-:Y:S02]  /*5120*/  IADD3 R32, P1, PT, R212, R134.reuse, RZ ;  /* 0x00000086d4207210 */ /* 0x080fe40007f3e0ff */
[----:B------:R-:W-:Y:S02]  /*5130*/  IADD3 R94, P2, PT, R199, R134, RZ ;  /* 0x00000086c75e7210 */ /* 0x000fe40007f5e0ff */
[----:B------:R-:W-:-:S02]  /*5140*/  LEA.HI.X.SX32 R53, R185, R135, 0x1, P6 ;  /* 0x00000087b9357211 */ /* 0x000fc400030f0eff */
[-C--:B------:R-:W-:Y:S02]  /*5150*/  LEA.HI.X.SX32 R33, R207, R135.reuse, 0x1, P1 ;  /* 0x00000087cf217211 */ /* 0x080fe400008f0eff */
[-C--:B------:R-:W-:Y:S01]  /*5160*/  LEA.HI.X.SX32 R95, R192, R135.reuse, 0x1, P2 ;  /* 0x00000087c05f7211 */ /* 0x080fe200010f0eff */
[----:B------:R-:W-:Y:S01]  /*5170*/  IMAD R246, R247, 0x8a, RZ ;  /* 0x0000008af7f67824 */ /* 0x000fe200078e02ff */
[CC--:B------:R-:W-:Y:S01]  /*5180*/  IADD3 R60, P6, PT, R182.reuse, R134.reuse, RZ ;  /* 0x00000086b63c7210 */ /* 0x0c0fe20007fde0ff */
[----:B------:R1:W-:Y:S01]  /*5190*/  STL.64 [R1+0x5b8], R2 ;  /* 0x0005b80201007387 */ /* 0x0003e20000100a00 */
[-C--:B------:R-:W-:Y:S02]  /*51a0*/  IADD3 R120, P1, PT, R167, R134.reuse, RZ ;  /* 0x00000086a7787210 */ /* 0x080fe40007f3e0ff */
[-C--:B------:R-:W-:Y:S01]  /*51b0*/  LEA.HI.X.SX32 R65, R182, R135.reuse, 0x1, P3 ;  /* 0x00000087b6417211 */ /* 0x080fe200018f0eff */
[----:B------:R-:W-:Y:S01]  /*51c0*/  IMAD R161, R161, 0x6a, RZ ;  /* 0x0000006aa1a17824 */ /* 0x000fe200078e02ff */
[-C--:B------:R-:W-:Y:S01]  /*51d0*/  IADD3 R126, P2, PT, R193, R134.reuse, RZ ;  /* 0x00000086c17e7210 */ /* 0x080fe20007f5e0ff */
[----:B------:R-:W-:Y:S01]  /*51e0*/  IMAD R240, R240, 0x35, RZ ;  /* 0x00000035f0f07824 */ /* 0x000fe200078e02ff */
[-C--:B------:R-:W-:Y:S01]  /*51f0*/  LEA.HI.X.SX32 R61, R180, R135.reuse, 0x1, P6 ;  /* 0x00000087b43d7211 */ /* 0x080fe200030f0eff */
[----:B0-----:R-:W-:Y:S01]  /*5200*/  IMAD R234, R93, 0x98, RZ ;  /* 0x000000985dea7824 */ /* 0x001fe200078e02ff */
[-C--:B------:R-:W-:Y:S01]  /*5210*/  LEA.HI.X.SX32 R121, R200, R135.reuse, 0x1, P1 ;  /* 0x00000087c8797211 */ /* 0x080fe200008f0eff */
[----:B------:R-:W-:Y:S01]  /*5220*/  IMAD R206, R206, 0x7, RZ ;  /* 0x00000007cece7824 */ /* 0x000fe200078e02ff */
[-C--:B------:R-:W-:Y:S01]  /*5230*/  LEA.HI.X.SX32 R127, R187, R135.reuse, 0x1, P2 ;  /* 0x00000087bb7f7211 */ /* 0x080fe200010f0eff */
[----:B------:R-:W-:Y:S01]  /*5240*/  IMAD R208, R208, 0xb, RZ ;  /* 0x0000000bd0d07824 */ /* 0x000fe200078e02ff */
[-C--:B------:R-:W-:Y:S01]  /*5250*/  IADD3 R66, P6, PT, R175, R134.reuse, RZ ;  /* 0x00000086af427210 */ /* 0x080fe20007fde0ff */
[----:B------:R-:W-:Y:S01]  /*5260*/  IMAD R210, R210, 0xd, RZ ;  /* 0x0000000dd2d27824 */ /* 0x000fe200078e02ff */
[-C--:B------:R-:W-:Y:S01]  /*5270*/  IADD3 R122, P1, PT, R201, R134.reuse, RZ ;  /* 0x00000086c97a7210 */ /* 0x080fe20007f3e0ff */
[----:B------:R-:W-:Y:S01]  /*5280*/  IMAD R172, R172, 0x76, RZ ;  /* 0x00000076acac7824 */ /* 0x000fe200078e02ff */
[-C--:B------:R-:W-:Y:S01]  /*5290*/  IADD3 R50, P2, PT, R186, R134.reuse, RZ ;  /* 0x00000086ba327210 */ /* 0x080fe20007f5e0ff */
[----:B------:R-:W-:Y:S01]  /*52a0*/  IMAD R215, R215, 0x13, RZ ;  /* 0x00000013d7d77824 */ /* 0x000fe200078e02ff */
[-C--:B------:R-:W-:Y:S01]  /*52b0*/  LEA.HI.X.SX32 R67, R174, R135.reuse, 0x1, P6 ;  /* 0x00000087ae437211 */ /* 0x080fe200030f0eff */
[----:B------:R-:W-:Y:S01]  /*52c0*/  IMAD R247, R249, 0x8c, RZ ;  /* 0x0000008cf9f77824 */ /* 0x000fe200078e02ff */
        /* <DEDUP_REMOVED lines=14> */
[-C--:B-1----:R-:W-:Y:S01]  /*53b0*/  IADD3 R2, P6, PT, R163, R134.reuse, RZ ;  /* 0x00000086a3027210 */ /* 0x082fe20007fde0ff */
[----:B------:R-:W-:Y:S01]  /*53c0*/  IMAD R233, R233, 0x25, RZ ;  /* 0x00000025e9e97824 */ /* 0x000fe200078e02ff */
[-C--:B------:R-:W-:Y:S01]  /*53d0*/  LEA.HI.X.SX32 R23, R163, R135.reuse, 0x1, P2 ;  /* 0x00000087a3177211 */ /* 0x080fe200010f0eff */
        /* <DEDUP_REMOVED lines=9> */
[-C--:B------:R-:W-:Y:S01]  /*5470*/  IADD3 R128, P6, PT, R159, R134.reuse, RZ ;  /* 0x000000869f807210 */ /* 0x080fe20007fde0ff */
[----:B------:R-:W-:Y:S01]  /*5480*/  IMAD R178, R178, 0x7c, RZ ;  /* 0x0000007cb2b27824 */ /* 0x000fe200078e02ff */
[-C--:B------:R-:W-:Y:S01]  /*5490*/  LEA.HI.X.SX32 R99, R153, R135.reuse, 0x1, P2 ;  /* 0x0000008799637211 */ /* 0x080fe200010f0eff */
[----:B------:R-:W-:Y:S01]  /*54a0*/  IMAD R149, R149, 0x54, RZ ;  /* 0x0000005495957824 */ /* 0x000fe200078e02ff */
[-C--:B------:R-:W-:Y:S01]  /*54b0*/  IADD3 R72, P1, PT, R180, R134.reuse, RZ ;  /* 0x00000086b4487210 */ /* 0x080fe20007f3e0ff */
[----:B------:R-:W-:Y:S01]  /*54c0*/  IMAD R155, R155, 0x5e, RZ ;  /* 0x0000005e9b9b7824 */ /* 0x000fe200078e02ff */
[-C--:B------:R-:W-:Y:S01]  /*54d0*/  IADD3 R36, P3, PT, R181, R134.reuse, RZ ;  /* 0x00000086b5247210 */ /* 0x080fe20007f7e0ff */
[----:B--2---:R-:W-:Y:S01]  /*54e0*/  IMAD R217, R232, 0x9a, RZ ;  /* 0x0000009ae8d97824 */ /* 0x004fe200078e02ff */
[----:B------:R-:W-:Y:S01]  /*54f0*/  IADD3 R90, P2, PT, R136, R134, RZ ;  /* 0x00000086885a7210 */ /* 0x000fe20007f5e0ff */
[----:B------:R-:W0:Y:S01]  /*5500*/  LDC R232, c[0x0][0x3c4] ;  /* 0x0000f100ffe87b82 */ /* 0x000e220000000800 */
[----:B------:R-:W-:-:S02]  /*5510*/  LEA.HI.X.SX32 R129, R157, R135, 0x1, P6 ;  /* 0x000000879d817211 */ /* 0x000fc400030f0eff */
[-C--:B------:R-:W-:Y:S02]  /*5520*/  LEA.HI.X.SX32 R73, R184, R135.reuse, 0x1, P1 ;  /* 0x00000087b8497211 */ /* 0x080fe400008f0eff */
[-C--:B------:R-:W-:Y:S02]  /*5530*/  LEA.HI.X.SX32 R37, R169, R135.reuse, 0x1, P3 ;  /* 0x00000087a9257211 */ /* 0x080fe400018f0eff */
[-C--:B------:R-:W-:Y:S01]  /*5540*/  IADD3 R198, P6, PT, R151, R134.reuse, RZ ;  /* 0x0000008697c67210 */ /* 0x080fe20007fde0ff */
[----:B------:R-:W-:Y:S01]  /*5550*/  IMAD R238, R238, 0x2f, RZ ;  /* 0x0000002feeee7824 */ /* 0x000fe200078e02ff */
[-C--:B------:R-:W-:Y:S01]  /*5560*/  LEA.HI.X.SX32 R91, R216, R135.reuse, 0x1, P2 ;  /* 0x00000087d85b7211 */ /* 0x080fe200010f0eff */
[----:B------:R-:W-:Y:S01]  /*5570*/  IMAD R165, R165, 0x6c, RZ ;  /* 0x0000006ca5a57824 */ /* 0x000fe200078e02ff */
[-C--:B------:R-:W-:Y:S01]  /*5580*/  IADD3 R56, P1, PT, R174, R134.reuse, RZ ;  /* 0x00000086ae387210 */ /* 0x080fe20007f3e0ff */
[----:B------:R-:W-:Y:S01]  /*5590*/  IMAD R173, R173, 0x7a, RZ ;  /* 0x0000007aadad7824 */ /* 0x000fe200078e02ff */
[-C--:B------:R-:W-:Y:S01]  /*55a0*/  IADD3 R112, P3, PT, R170, R134.reuse, RZ ;  /* 0x00000086aa707210 */ /* 0x080fe20007f7e0ff */
[----:B------:R-:W-:Y:S01]  /*55b0*/  IMAD R245, R245, 0x3d, RZ ;  /* 0x0000003df5f57824 */ /* 0x000fe200078e02ff */
[----:B------:R-:W-:Y:S01]  /*55c0*/  IADD3 R202, P2, PT, R142, R134, RZ ;  /* 0x000000868eca7210 */ /* 0x000fe20007f5e0ff */
[----:B------:R-:W-:Y:S01]  /*55d0*/  IMAD R244, R244, 0x88, RZ ;  /* 0x00000088f4f47824 */ /* 0x000fe200078e02ff */
[-C--:B------:R-:W-:Y:S01]  /*55e0*/  LEA.HI.X.SX32 R199, R214, R135.reuse, 0x1, P6 ;  /* 0x00000087d6c77211 */ /* 0x080fe200030f0eff */
[----:B------:R-:W1:Y:S01]  /*55f0*/  LDC R207, c[0x0][0x3c4] ;  /* 0x0000f100ffcf7b82 */ /* 0x000e620000000800 */
[----:B------:R-:W-:-:S02]  /*5600*/  LEA.HI.X.SX32 R57, R190, R135, 0x1, P1 ;  /* 0x00000087be397211 */ /* 0x000fc400008f0eff */
[-C--:B------:R-:W-:Y:S02]  /*5610*/  LEA.HI.X.SX32 R113, R159, R135.reuse, 0x1, P3 ;  /* 0x000000879f717211 */ /* 0x080fe400018f0eff */
[-C--:B------:R-:W-:Y:S02]  /*5620*/  IADD3 R70, P6, PT, R140, R134.reuse, RZ ;  /* 0x000000868c467210 */ /* 0x080fe40007fde0ff */
[-C--:B------:R-:W-:Y:S01]  /*5630*/  LEA.HI.X.SX32 R203, R227, R135.reuse, 0x1, P2 ;  /* 0x00000087e3cb7211 */ /* 0x080fe200010f0eff */
[----:B0-----:R-:W-:Y:S01]  /*5640*/  IMAD R232, R232, 0x9c, RZ ;  /* 0x0000009ce8e87824 */ /* 0x001fe200078e02ff */
[-C--:B------:R-:W-:Y:S01]  /*5650*/  IADD3 R190, P3, PT, R153, R134.reuse, RZ ;  /* 0x0000008699be7210 */ /* 0x080fe20007f7e0ff */
[----:B------:R-:W0:Y:S01]  /*5660*/  LDC R170, c[0x0][0x3c4] ;  /* 0x0000f100ffaa7b82 */ /* 0x000e220000000800 */
[----:B------:R-:W-:Y:S02]  /*5670*/  IADD3 R184, P2, PT, R146, R134, RZ ;  /* 0x0000008692b87210 */ /* 0x000fe40007f5e0ff */
[----:B------:R-:W-:-:S02]  /*5680*/  LEA.HI.X.SX32 R71, R219, R135, 0x1, P6 ;  /* 0x00000087db477211 */ /* 0x000fc400030f0eff */
[-C--:B------:R-:W-:Y:S02]  /*5690*/  LEA.HI.X.SX32 R191, R151, R135.reuse, 0x1, P3 ;  /* 0x0000008797bf7211 */ /* 0x080fe400018f0eff */
[-C--:B------:R-:W-:Y:S02]  /*56a0*/  IADD3 R44, P6, PT, R144, R134.reuse, RZ ;  /* 0x00000086902c7210 */ /* 0x080fe40007fde0ff */
[-C--:B------:R-:W-:Y:S02]  /*56b0*/  LEA.HI.X.SX32 R185, R132, R135.reuse, 0x1, P2 ;  /* 0x0000008784b97211 */ /* 0x080fe400010f0eff */
[-C--:B------:R-:W-:Y:S02]  /*56c0*/  IADD3 R200, P3, PT, R137, R134.reuse, RZ ;  /* 0x0000008689c87210 */ /* 0x080fe40007f7e0ff */
[----:B------:R-:W-:Y:S02]  /*56d0*/  IADD3 R230, P2, PT, R152, R134, RZ ;  /* 0x0000008698e67210 */ /* 0x000fe40007f5e0ff */
[----:B------:R-:W-:-:S02]  /*56e0*/  LEA.HI.X.SX32 R45, R231, R135, 0x1, P6 ;  /* 0x00000087e72d7211 */ /* 0x000fc400030f0eff */
[-C--:B------:R-:W-:Y:S02]  /*56f0*/  LEA.HI.X.SX32 R201, R218, R135.reuse, 0x1, P3 ;  /* 0x00000087dac97211 */ /* 0x080fe400018f0eff */
[-C--:B------:R-:W-:Y:S02]  /*5700*/  LEA.HI.X.SX32 R231, R237, R135.reuse, 0x1, P2 ;  /* 0x00000087ede77211 */ /* 0x080fe400010f0eff */
[-C--:B------:R-:W-:Y:S02]  /*5710*/  IADD3 R38, P3, PT, R143, R134.reuse, RZ ;  /* 0x000000868f267210 */ /* 0x080fe40007f7e0ff */
[----:B------:R-:W-:Y:S02]  /*5720*/  IADD3 R16, P2, PT, R160, R134, RZ ;  /* 0x00000086a0107210 */ /* 0x000fe40007f5e0ff */
[-C--:B------:R-:W-:Y:S02]  /*5730*/  LEA.HI.X.SX32 R39, R133, R135.reuse, 0x1, P3 ;  /* 0x0000008785277211 */ /* 0x080fe400018f0eff */
[----:B------:R-:W-:-:S02]  /*5740*/  LEA.HI.X.SX32 R17, R239, R135, 0x1, P2 ;  /* 0x00000087ef117211 */ /* 0x000fc400010f0eff */
[-C--:B------:R-:W-:Y:S02]  /*5750*/  IADD3 R204, P3, PT, R147, R134.reuse, RZ ;  /* 0x0000008693cc7210 */ /* 0x080fe40007f7e0ff */
        /* <DEDUP_REMOVED lines=8> */
[----:B------:R-:W-:Y:S02]  /*57e0*/  IADD3 R194, P2, PT, R247, R134, RZ ;  /* 0x00000086f7c27210 */ /* 0x000fe40007f5e0ff */
[-C--:B------:R-:W-:Y:S02]  /*57f0*/  LEA.HI.X.SX32 R227, R240, R135.reuse, 0x1, P3 ;  /* 0x00000087f0e37211 */ /* 0x080fe400018f0eff */
[----:B------:R-:W-:-:S02]  /*5800*/  LEA.HI.X.SX32 R195, R144, R135, 0x1, P2 ;  /* 0x0000008790c37211 */ /* 0x000fc400010f0eff */
[-C--:B------:R-:W-:Y:S02]  /*5810*/  IADD3 R240, P2, PT, R234, R134.reuse, RZ ;  /* 0x00000086eaf07210 */ /* 0x080fe40007f5e0ff */
[-C--:B------:R-:W-:Y:S01]  /*5820*/  IADD3 R196, P1, PT, R168, R134.reuse, RZ ;  /* 0x00000086a8c47210 */ /* 0x080fe20007f3e0ff */
[----:B------:R-:W2:Y:S03]  /*5830*/  LDC R234, c[0x0][0x3c4] ;  /* 0x0000f100ffea7b82 */ /* 0x000ea60000000800 */
[----:B------:R-:W-:Y:S02]  /*5840*/  LEA.HI.X.SX32 R197, R206, R135, 0x1, P1 ;  /* 0x00000087cec57211 */ /* 0x000fe400008f0eff */
[----:B------:R-:W-:-:S04]  /*5850*/  IADD3 R42, P1, PT, R162, R134, RZ ;  /* 0x00000086a22a7210 */ /* 0x000fc80007f3e0ff */
[-C--:B------:R-:W-:Y:S02]  /*5860*/  LEA.HI.X.SX32 R43, R208, R135.reuse, 0x1, P1 ;  /* 0x00000087d02b7211 */ /* 0x080fe400008f0eff */
[-C--:B------:R-:W-:Y:S02]  /*5870*/  IADD3 R62, P1, PT, R157, R134.reuse, RZ ;  /* 0x000000869d3e7210 */ /* 0x080fe40007f3e0ff */
[-C--:B------:R-:W-:Y:S02]  /*5880*/  IADD3 R18, P3, PT, R172, R134.reuse, RZ ;  /* 0x00000086ac127210 */ /* 0x080fe40007f7e0ff */
[-C--:B------:R-:W-:Y:S02]  /*5890*/  LEA.HI.X.SX32 R63, R210, R135.reuse, 0x1, P1 ;  /* 0x00000087d23f7211 */ /* 0x080fe400008f0eff */
[----:B------:R-:W-:Y:S02]  /*58a0*/  IADD3 R58, P1, PT, R132, R134, RZ ;  /* 0x00000086843a7210 */ /* 0x000fe40007f3e0ff */
[----:B------:R-:W-:-:S02]  /*58b0*/  LEA.HI.X.SX32 R19, R243, R135, 0x1, P3 ;  /* 0x00000087f3137211 */ /* 0x000fc400018f0eff */
[-C--:B------:R-:W-:Y:S02]  /*58c0*/  LEA.HI.X.SX32 R59, R215, R135.reuse, 0x1, P1 ;  /* 0x00000087d73b7211 */ /* 0x080fe400008f0eff */
[-C--:B------:R-:W-:Y:S02]  /*58d0*/  IADD3 R24, P1, PT, R141, R134.reuse, RZ ;  /* 0x000000868d187210 */ /* 0x080fe40007f3e0ff */
[-C--:B------:R-:W-:Y:S01]  /*58e0*/  IADD3 R84, P3, PT, R242, R134.reuse, RZ ;  /* 0x00000086f2547210 */ /* 0x080fe20007f7e0ff */
[----:B--2---:R-:W-:Y:S01]  /*58f0*/  IMAD R234, R234, 0x47, RZ ;  /* 0x00000047eaea7824 */ /* 0x004fe200078e02ff */
[-C--:B------:R-:W-:Y:S02]  /*5900*/  LEA.HI.X.SX32 R25, R225, R135.reuse, 0x1, P1 ;  /* 0x00000087e1197211 */ /* 0x080fe400008f0eff */
[----:B------:R-:W-:Y:S02]  /*5910*/  LEA.HI.X.SX32 R85, R250, R135, 0x1, P3 ;  /* 0x00000087fa557211 */ /* 0x000fe400018f0eff */
[----:B------:R-:W-:-:S02]  /*5920*/  IADD3 R104, P1, PT, R145, R134, RZ ;  /* 0x0000008691687210 */ /* 0x000fc40007f3e0ff */
[-C--:B------:R-:W-:Y:S02]  /*5930*/  IADD3 R228, P3, PT, R249, R134.reuse, RZ ;  /* 0x00000086f9e47210 */ /* 0x080fe40007f7e0ff */
[-C--:B------:R-:W-:Y:S02]  /*5940*/  LEA.HI.X.SX32 R105, R233, R135.reuse, 0x1, P1 ;  /* 0x00000087e9697211 */ /* 0x080fe400008f0eff */
[-C--:B------:R-:W-:Y:S02]  /*5950*/  LEA.HI.X.SX32 R229, R234, R135.reuse, 0x1, P3 ;  /* 0x00000087eae57211 */ /* 0x080fe400018f0eff */
[----:B------:R-:W-:Y:S01]  /*5960*/  IADD3 R106, P1, PT, R150, R134, RZ ;  /* 0x00000086966a7210 */ /* 0x000fe20007f3e0ff */
[----:B------:R-:W2:Y:S03]  /*5970*/  LDC R234, c[0x0][0x3c4] ;  /* 0x0000f100ffea7b82 */ /* 0x000ea60000000800 */
[----:B------:R-:W-:-:S02]  /*5980*/  LEA.HI.X.SX32 R107, R236, R135, 0x1, P1 ;  /* 0x00000087ec6b7211 */ /* 0x000fc400008f0eff */
[----:B------:R-:W-:-:S04]  /*5990*/  IADD3 R12, P1, PT, R158, R134, RZ ;  /* 0x000000869e0c7210 */ /* 0x000fc80007f3e0ff */
[----:B------:R-:W-:Y:S02]  /*59a0*/  LEA.HI.X.SX32 R13, R139, R135, 0x1, P1 ;  /* 0x000000878b0d7211 */ /* 0x000fe400008f0eff */
[----:B------:R-:W-:-:S04]  /*59b0*/  IADD3 R220, P1, PT, R166, R134, RZ ;  /* 0x00000086a6dc7210 */ /* 0x000fc80007f3e0ff */
[----:B------:R-:W-:Y:S02]  /*59c0*/  LEA.HI.X.SX32 R221, R241, R135, 0x1, P1 ;  /* 0x00000087f1dd7211 */ /* 0x000fe400008f0eff */
[----:B------:R-:W-:-:S04]  /*59d0*/  IADD3 R192, P1, PT, R178, R134, RZ ;  /* 0x00000086b2c07210 */ /* 0x000fc80007f3e0ff */
[----:B------:R-:W-:Y:S02]  /*59e0*/  LEA.HI.X.SX32 R193, R142, R135, 0x1, P1 ;  /* 0x000000878ec17211 */ /* 0x000fe400008f0eff */
[----:B------:R-:W-:Y:S01]  /*59f0*/  IADD3 R218, P1, PT, R246, R134, RZ ;  /* 0x00000086f6da7210 */ /* 0x000fe20007f3e0ff */
[----:B--2---:R-:W-:-:S03]  /*5a00*/  IMAD R234, R234, 0x4b, RZ ;  /* 0x0000004beaea7824 */ /* 0x004fc600078e02ff */
[-C--:B------:R-:W-:Y:S02]  /*5a10*/  LEA.HI.X.SX32 R219, R92, R135.reuse, 0x1, P1 ;  /* 0x000000875cdb7211 */ /* 0x080fe400008f0eff */
[-C--:B------:R-:W-:Y:S02]  /*5a20*/  IADD3 R92, P1, PT, R252, R134.reuse, RZ ;  /* 0x00000086fc5c7210 */ /* 0x080fe40007f3e0ff */
[-C--:B------:R-:W-:Y:S02]  /*5a30*/  IADD3 R130, P6, PT, R149, R134.reuse, RZ ;  /* 0x0000008695827210 */ /* 0x080fe40007fde0ff */
[-C--:B------:R-:W-:Y:S02]  /*5a40*/  LEA.HI.X.SX32 R93, R234, R135.reuse, 0x1, P1 ;  /* 0x00000087ea5d7211 */ /* 0x080fe400008f0eff */
[----:B------:R-:W2:Y:S01]  /*5a50*/  LDC R234, c[0x0][0x3c4] ;  /* 0x0000f100ffea7b82 */ /* 0x000ea20000000800 */
[----:B------:R-:W-:Y:S02]  /*5a60*/  LEA.HI.X.SX32 R131, R136, R135, 0x1, P6 ;  /* 0x0000008788837211 */ /* 0x000fe400030f0eff */
[----:B------:R-:W-:-:S04]  /*5a70*/  IADD3 R212, P6, PT, R155, R134, RZ ;  /* 0x000000869bd47210 */ /* 0x000fc80007fde0ff */
[----:B------:R-:W-:Y:S02]  /*5a80*/  LEA.HI.X.SX32 R213, R238, R135, 0x1, P6 ;  /* 0x00000087eed57211 */ /* 0x000fe400030f0eff */
[----:B------:R-:W-:-:S04]  /*5a90*/  IADD3 R188, P6, PT, R165, R134, RZ ;  /* 0x00000086a5bc7210 */ /* 0x000fc80007fde0ff */
[----:B------:R-:W-:Y:S02]  /*5aa0*/  LEA.HI.X.SX32 R189, R140, R135, 0x1, P6 ;  /* 0x000000878cbd7211 */ /* 0x000fe400030f0eff */
[----:B------:R-:W-:-:S04]  /*5ab0*/  IADD3 R224, P6, PT, R173, R134, RZ ;  /* 0x00000086ade07210 */ /* 0x000fc80007fde0ff */
[----:B------:R-:W-:Y:S02]  /*5ac0*/  LEA.HI.X.SX32 R225, R245, R135, 0x1, P6 ;  /* 0x00000087f5e17211 */ /* 0x000fe400030f0eff */
[----:B------:R-:W-:-:S04]  /*5ad0*/  IADD3 R242, P6, PT, R244, R134, RZ ;  /* 0x00000086f4f27210 */ /* 0x000fc80007fde0ff */
[-C--:B------:R-:W-:Y:S01]  /*5ae0*/  LEA.HI.X.SX32 R243, R143, R135.reuse, 0x1, P6 ;  /* 0x000000878ff37211 */ /* 0x080fe200030f0eff */
[----:B--2---:R-:W-:Y:S01]  /*5af0*/  IMAD R211, R234, 0xa8, RZ ;  /* 0x000000a8ead37824 */ /* 0x004fe200078e02ff */
[-C--:B------:R-:W-:Y:S01]  /*5b00*/  IADD3 R114, P6, PT, R251, R134.reuse, RZ ;  /* 0x00000086fb727210 */ /* 0x080fe20007fde0ff */
[----:B------:R-:W2:Y:S03]  /*5b10*/  LDC R234, c[0x0][0x3c4] ;  /* 0x0000f100ffea7b82 */ /* 0x000ea60000000800 */
[----:B------:R-:W-:Y:S02]  /*5b20*/  LEA.HI.X.SX32 R115, R145, R135, 0x1, P6 ;  /* 0x0000008791737211 */ /* 0x000fe400030f0eff */
[----:B------:R-:W-:-:S03]  /*5b30*/  IADD3 R182, P6, PT, R232, R134, RZ ;  /* 0x00000086e8b67210 */ /* 0x000fc60007fde0ff */
[----:B------:R-:W3:Y:S01]  /*5b40*/  LDC R232, c[0x0][0x3c4] ;  /* 0x0000f100ffe87b82 */ /* 0x000ee20000000800 */
[-C--:B------:R-:W-:Y:S02]  /*5b50*/  IADD3 R168, P1, PT, R29, R134.reuse, RZ ;  /* 0x000000861da87210 */ /* 0x080fe40007f3e0ff */
[----:B------:R-:W-:Y:S02]  /*5b60*/  LEA.HI.X.SX32 R183, R147, R135, 0x1, P6 ;  /* 0x0000008793b77211 */ /* 0x000fe400030f0eff */
[----:B------:R-:W-:Y:S01]  /*5b70*/  IADD3 R238, P6, PT, R211, R134, RZ ;  /* 0x00000086d3ee7210 */ /* 0x000fe20007fde0ff */
[----:B--2---:R-:W-:-:S05]  /*5b80*/  IMAD R234, R234, 0x4f, RZ ;  /* 0x0000004feaea7824 */ /* 0x004fca00078e02ff */
[----:B------:R-:W-:Y:S02]  /*5b90*/  LEA.HI.X.SX32 R169, R234, R135, 0x1, P1 ;  /* 0x00000087eaa97211 */ /* 0x000fe400008f0eff */
[----:B------:R-:W2:Y:S01]  /*5ba0*/  LDC R234, c[0x0][0x3c4] ;  /* 0x0000f100ffea7b82 */ /* 0x000ea20000000800 */
[----:B---3--:R-:W-:-:S07]  /*5bb0*/  IMAD R211, R232, 0xaa, RZ ;  /* 0x000000aae8d37824 */ /* 0x008fce00078e02ff */
[----:B------:R-:W3:Y:S01]  /*5bc0*/  LDC R232, c[0x0][0x3c4] ;  /* 0x0000f100ffe87b82 */ /* 0x000ee20000000800 */
[-C--:B------:R-:W-:Y:S02]  /*5bd0*/  IADD3 R216, P3, PT, R217, R134.reuse, RZ ;  /* 0x00000086d9d87210 */ /* 0x080fe40007f7e0ff */
[-C--:B------:R-:W-:Y:S02]  /*5be0*/  LEA.HI.X.SX32 R241, R146, R135.reuse, 0x1, P2 ;  /* 0x0000008792f17211 */ /* 0x080fe400010f0eff */
[-C--:B------:R-:W-:Y:S02]  /*5bf0*/  IADD3 R28, P2, PT, R28, R134.reuse, RZ ;  /* 0x000000861c1c7210 */ /* 0x080fe40007f5e0ff */
[-C--:B------:R-:W-:Y:S02]  /*5c00*/  LEA.HI.X.SX32 R217, R79, R135.reuse, 0x1, P3 ;  /* 0x000000874fd97211 */ /* 0x080fe400018f0eff */
[----:B------:R-:W-:Y:S02]  /*5c10*/  IADD3 R78, P3, PT, R78, R134, RZ ;  /* 0x000000864e4e7210 */ /* 0x000fe40007f7e0ff */
[----:B------:R-:W-:Y:S01]  /*5c20*/  LEA.HI.X.SX32 R29, R148, R135, 0x1, P2 ;  /* 0x00000087941d7211 */ /* 0x000fe200010f0eff */
[----:B--2---:R-:W-:-:S02]  /*5c30*/  IMAD R234, R234, 0x53, RZ ;  /* 0x00000053eaea7824 */ /* 0x004fc400078e02ff */
[----:B---3--:R-:W-:-:S03]  /*5c40*/  IMAD R232, R232, 0xac, RZ ;  /* 0x000000ace8e87824 */ /* 0x008fc600078e02ff */
[----:B------:R-:W-:Y:S02]  /*5c50*/  LEA.HI.X.SX32 R79, R234, R135, 0x1, P3 ;  /* 0x00000087ea4f7211 */ /* 0x000fe400018f0eff */
[----:B------:R-:W2:Y:S01]  /*5c60*/  LDC R234, c[0x0][0x3c4] ;  /* 0x0000f100ffea7b82 */ /* 0x000ea20000000800 */
[----:B------:R-:W-:-:S07]  /*5c70*/  IADD3 R180, P2, PT, R232, R134, RZ ;  /* 0x00000086e8b47210 */ /* 0x000fce0007f5e0ff */
[----:B------:R-:W3:Y:S01]  /*5c80*/  LDC R232, c[0x0][0x3c4] ;  /* 0x0000f100ffe87b82 */ /* 0x000ee20000000800 */
[----:B------:R-:W-:Y:S01]  /*5c90*/  IADD3 R214, P1, PT, R211, R134, RZ ;  /* 0x00000086d3d67210 */ /* 0x000fe20007f3e0ff */
[----:B---3--:R-:W-:Y:S02]  /*5ca0*/  IMAD R211, R232, 0x55, RZ ;  /* 0x00000055e8d37824 */ /* 0x008fe400078e02ff */
[----:B--2---:R-:W-:-:S04]  /*5cb0*/  IMAD R232, R234, 0xb6, RZ ;  /* 0x000000b6eae87824 */ /* 0x004fc800078e02ff */
[----:B------:R-:W2:Y:S01]  /*5cc0*/  LDC R234, c[0x0][0x3c4] ;  /* 0x0000f100ffea7b82 */ /* 0x000ea20000000800 */
[----:B------:R-:W-:Y:S02]  /*5cd0*/  LEA.HI.X.SX32 R215, R211, R135, 0x1, P1 ;  /* 0x00000087d3d77211 */ /* 0x000fe400008f0eff */
[----:B------:R-:W-:-:S05]  /*5ce0*/  IADD3 R250, P1, PT, R232, R134, RZ ;  /* 0x00000086e8fa7210 */ /* 0x000fca0007f3e0ff */
[----:B------:R-:W3:Y:S01]  /*5cf0*/  LDC R232, c[0x0][0x3c4] ;  /* 0x0000f100ffe87b82 */ /* 0x000ee20000000800 */
[----:B--2---:R-:W-:-:S07]  /*5d00*/  IMAD R211, R234, 0xb8, RZ ;  /* 0x000000b8ead37824 */ /* 0x004fce00078e02ff */
[----:B------:R-:W2:Y:S01]  /*5d10*/  LDC R234, c[0x0][0x3c4] ;  /* 0x0000f100ffea7b82 */ /* 0x000ea20000000800 */
[-C--:B------:R-:W-:Y:S02]  /*5d20*/  IADD3 R162, P3, PT, R101, R134.reuse, RZ ;  /* 0x0000008665a27210 */ /* 0x080fe40007f7e0ff */
[----:B------:R-:W-:Y:S02]  /*5d30*/  LEA.HI.X.SX32 R181, R150, R135, 0x1, P2 ;  /* 0x0000008796b57211 */ /* 0x000fe400010f0eff */
[----:B------:R-:W-:Y:S01]  /*5d40*/  IADD3 R236, P2, PT, R211, R134, RZ ;  /* 0x00000086d3ec7210 */ /* 0x000fe20007f5e0ff */
[----:B---3--:R-:W-:Y:S02]  /*5d50*/  IMAD R211, R232, 0xba, RZ ;  /* 0x000000bae8d37824 */ /* 0x008fe400078e02ff */
[----:B------:R-:W3:Y:S01]  /*5d60*/  LDC R232, c[0x0][0x3c4] ;  /* 0x0000f100ffe87b82 */ /* 0x000ee20000000800 */
[----:B--2---:R-:W-:-:S05]  /*5d70*/  IMAD R234, R234, 0x57, RZ ;  /* 0x00000057eaea7824 */ /* 0x004fca00078e02ff */
[-C--:B------:R-:W-:Y:S02]  /*5d80*/  LEA.HI.X.SX32 R163, R234, R135.reuse, 0x1, P3 ;  /* 0x00000087eaa37211 */ /* 0x080fe400018f0eff */
[----:B------:R-:W2:Y:S01]  /*5d90*/  LDC R234, c[0x0][0x3c4] ;  /* 0x0000f100ffea7b82 */ /* 0x000ea20000000800 */
[----:B------:R-:W-:Y:S01]  /*5da0*/  LEA.HI.X.SX32 R239, R149, R135, 0x1, P6 ;  /* 0x0000008795ef7211 */ /* 0x000fe200030f0eff */
[----:B---3--:R-:W-:Y:S01]  /*5db0*/  IMAD R232, R232, 0xbc, RZ ;  /* 0x000000bce8e87824 */ /* 0x008fe200078e02ff */
[----:B------:R-:W-:-:S04]  /*5dc0*/  IADD3 R100, P6, PT, R100, R134, RZ ;  /* 0x0000008664647210 */ /* 0x000fc80007fde0ff */
[----:B------:R-:W-:Y:S02]  /*5dd0*/  LEA.HI.X.SX32 R101, R152, R135, 0x1, P6 ;  /* 0x0000008798657211 */ /* 0x000fe400030f0eff */
[----:B------:R-:W-:Y:S02]  /*5de0*/  IADD3 R174, P6, PT, R232, R134, RZ ;  /* 0x00000086e8ae7210 */ /* 0x000fe40007fde0ff */
[----:B------:R-:W3:Y:S01]  /*5df0*/  LDC R232, c[0x0][0x3c4] ;  /* 0x0000f100ffe87b82 */ /* 0x000ee20000000800 */
[----:B--2---:R-:W-:-:S05]  /*5e00*/  IMAD R234, R234, 0x5b, RZ ;  /* 0x0000005beaea7824 */ /* 0x004fca00078e02ff */
[-C--:B------:R-:W-:Y:S02]  /*5e10*/  LEA.HI.X.SX32 R251, R234, R135.reuse, 0x1, P1 ;  /* 0x00000087eafb7211 */ /* 0x080fe400008f0eff */
[----:B------:R-:W2:Y:S01]  /*5e20*/  LDC R234, c[0x0][0x3c4] ;  /* 0x0000f100ffea7b82 */ /* 0x000ea20000000800 */
[-C--:B------:R-:W-:Y:S01]  /*5e30*/  IADD3 R210, P3, PT, R211, R134.reuse, RZ ;  /* 0x00000086d3d27210 */ /* 0x080fe20007f7e0ff */
[----:B---3--:R-:W-:Y:S01]  /*5e40*/  IMAD R209, R232, 0x5d, RZ ;  /* 0x0000005de8d17824 */ /* 0x008fe200078e02ff */
[-C--:B------:R-:W-:Y:S01]  /*5e50*/  LEA.HI.X.SX32 R237, R154, R135.reuse, 0x1, P2 ;  /* 0x000000879aed7211 */ /* 0x080fe200010f0eff */
[----:B-1----:R-:W-:Y:S01]  /*5e60*/  IMAD R207, R207, 0xcc, RZ ;  /* 0x000000cccfcf7824 */ /* 0x002fe200078e02ff */
[-C--:B------:R-:W-:Y:S02]  /*5e70*/  IADD3 R26, P2, PT, R26, R134.reuse, RZ ;  /* 0x000000861a1a7210 */ /* 0x080fe40007f5e0ff */
[----:B------:R-:W-:Y:S02]  /*5e80*/  LEA.HI.X.SX32 R211, R209, R135, 0x1, P3 ;  /* 0x00000087d1d37211 */ /* 0x000fe400018f0eff */
[----:B------:R-:W1:Y:S01]  /*5e90*/  LDC R209, c[0x0][0x3c4] ;  /* 0x0000f100ffd17b82 */ /* 0x000e620000000800 */
[----:B------:R-:W-:-:S02]  /*5ea0*/  IADD3 R146, P1, PT, R27, R134, RZ ;  /* 0x000000861b927210 */ /* 0x000fc40007f3e0ff */
[----:B------:R-:W-:Y:S01]  /*5eb0*/  LEA.HI.X.SX32 R27, R156, R135, 0x1, P2 ;  /* 0x000000879c1b7211 */ /* 0x000fe200010f0eff */
[----:B--2---:R-:W-:Y:S01]  /*5ec0*/  IMAD R232, R234, 0xc6, RZ ;  /* 0x000000c6eae87824 */ /* 0x004fe200078e02ff */
[----:B------:R-:W-:-:S03]  /*5ed0*/  IADD3 R154, P2, PT, R207, R134, RZ ;  /* 0x00000086cf9a7210 */ /* 0x000fc60007f5e0ff */
[----:B------:R-:W2:Y:S01]  /*5ee0*/  LDC R234, c[0x0][0x3c4] ;  /* 0x0000f100ffea7b82 */ /* 0x000ea20000000800 */
[----:B------:R-:W-:-:S07]  /*5ef0*/  IADD3 R248, P3, PT, R232, R134, RZ ;  /* 0x00000086e8f87210 */ /* 0x000fce0007f7e0ff */
[----:B------:R-:W3:Y:S08]  /*5f00*/  LDC R232, c[0x0][0x3c4] ;  /* 0x0000f100ffe87b82 */ /* 0x000ef00000000800 */
[----:B------:R-:W4:Y:S01]  /*5f10*/  LDC R207, c[0x0][0x3c4] ;  /* 0x0000f100ffcf7b82 */ /* 0x000f220000000800 */
[----:B-1----:R-:W-:Y:S02]  /*5f20*/  IMAD R209, R209, 0xca, RZ ;  /* 0x000000cad1d17824 */ /* 0x002fe400078e02ff */
[----:B---3--:R-:W-:-:S05]  /*5f30*/  IMAD R232, R232, 0x5f, RZ ;  /* 0x0000005fe8e87824 */ /* 0x008fca00078e02ff */
[----:B------:R-:W-:Y:S02]  /*5f40*/  LEA.HI.X.SX32 R147, R232, R135, 0x1, P1 ;  /* 0x00000087e8937211 */ /* 0x000fe400008f0eff */
[----:B------:R-:W1:Y:S01]  /*5f50*/  LDC R232, c[0x0][0x3c4] ;  /* 0x0000f100ffe87b82 */ /* 0x000e620000000800 */
[----:B----4-:R-:W-:Y:S01]  /*5f60*/  IMAD R176, R207, 0x65, RZ ;  /* 0x00000065cfb07824 */ /* 0x010fe200078e02ff */
[----:B------:R-:W-:-:S04]  /*5f70*/  IADD3 R208, P1, PT, R209, R134, RZ ;  /* 0x00000086d1d07210 */ /* 0x000fc80007f3e0ff */
[----:B------:R-:W-:Y:S02]  /*5f80*/  LEA.HI.X.SX32 R209, R176, R135, 0x1, P1 ;  /* 0x00000087b0d17211 */ /* 0x000fe400008f0eff */
[----:B------:R-:W3:Y:S01]  /*5f90*/  LDC R176, c[0x0][0x3c4] ;  /* 0x0000f100ffb07b82 */ /* 0x000ee20000000800 */
[----:B-1----:R-:W-:-:S05]  /*5fa0*/  IMAD R232, R232, 0x63, RZ ;  /* 0x00000063e8e87824 */ /* 0x002fca00078e02ff */
[-C--:B------:R-:W-:Y:S02]  /*5fb0*/  LEA.HI.X.SX32 R249, R232, R135.reuse, 0x1, P3 ;  /* 0x00000087e8f97211 */ /* 0x080fe400018f0eff */
[----:B------:R-:W-:Y:S01]  /*5fc0*/  IADD3 R144, P3, PT, R87, R134, RZ ;  /* 0x0000008657907210 */ /* 0x000fe20007f7e0ff */
[----:B---3--:R-:W-:Y:S01]  /*5fd0*/  IMAD R176, R176, 0x67, RZ ;  /* 0x00000067b0b07824 */ /* 0x008fe200078e02ff */
[----:B------:R-:W1:Y:S04]  /*5fe0*/  LDC R232, c[0x0][0x3c4] ;  /* 0x0000f100ffe87b82 */ /* 0x000e680000000800 */
[----:B------:R-:W-:-:S04]  /*5ff0*/  LEA.HI.X.SX32 R145, R176, R135, 0x1, P3 ;  /* 0x00000087b0917211 */ /* 0x000fc800018f0eff */
[----:B------:R-:W3:Y:S01]  /*6000*/  LDC R176, c[0x0][0x3c4] ;  /* 0x0000f100ffb07b82 */ /* 0x000ee20000000800 */
[----:B--2---:R-:W-:Y:S01]  /*6010*/  IMAD R234, R234, 0xc8, RZ ;  /* 0x000000c8eaea7824 */ /* 0x004fe200078e02ff */
[----:B------:R-:W-:-:S04]  /*6020*/  LEA.HI.X.SX32 R175, R155, R135, 0x1, P6 ;  /* 0x000000879baf7211 */ /* 0x000fc800030f0eff */
[----:B------:R-:W-:Y:S01]  /*6030*/  IADD3 R234, P6, PT, R234, R134, RZ ;  /* 0x00000086eaea7210 */ /* 0x000fe20007fde0ff */
[----:B0-----:R-:W-:-:S03]  /*6040*/  IMAD R170, R170, 0xdc, RZ ;  /* 0x000000dcaaaa7824 */ /* 0x001fc600078e02ff */
[----:B------:R-:W-:Y:S02]  /*6050*/  LEA.HI.X.SX32 R235, R158, R135, 0x1, P6 ;  /* 0x000000879eeb7211 */ /* 0x000fe400030f0eff */
[----:B------:R-:W-:Y:S01]  /*6060*/  IADD3 R86, P6, PT, R86, R134, RZ ;  /* 0x0000008656567210 */ /* 0x000fe20007fde0ff */
[----:B-1----:R-:W-:-:S03]  /*6070*/  IMAD R207, R232, 0xd6, RZ ;  /* 0x000000d6e8cf7824 */ /* 0x002fc600078e02ff */
[----:B------:R-:W-:Y:S01]  /*6080*/  LEA.HI.X.SX32 R87, R161, R135, 0x1, P6 ;  /* 0x00000087a1577211 */ /* 0x000fe200030f0eff */
[----:B------:R-:W0:Y:S01]  /*6090*/  LDC R232, c[0x0][0x3c4] ;  /* 0x0000f100ffe87b82 */ /* 0x000e220000000800 */
[-C--:B------:R-:W-:Y:S01]  /*60a0*/  IADD3 R246, P1, PT, R207, R134.reuse, RZ ;  /* 0x00000086cff67210 */ /* 0x080fe20007f3e0ff */
[----:B---3--:R-:W-:Y:S01]  /*60b0*/  IMAD R176, R176, 0x6b, RZ ;  /* 0x0000006bb0b07824 */ /* 0x008fe200078e02ff */
[----:B------:R-:W-:-:S05]  /*60c0*/  IADD3 R152, P6, PT, R170, R134, RZ ;  /* 0x00000086aa987210 */ /* 0x000fca0007fde0ff */
[----:B------:R-:W1:Y:S01]  /*60d0*/  LDC R207, c[0x0][0x3c4] ;  /* 0x0000f100ffcf7b82 */ /* 0x000e620000000800 */
[----:B------:R-:W-:-:S07]  /*60e0*/  LEA.HI.X.SX32 R247, R176, R135, 0x1, P1 ;  /* 0x00000087b0f77211 */ /* 0x000fce00008f0eff */
[----:B------:R-:W2:Y:S08]  /*60f0*/  LDC R170, c[0x0][0x3c4] ;  /* 0x0000f100ffaa7b82 */ /* 0x000eb00000000800 */
[----:B------:R-:W3:Y:S01]  /*6100*/  LDC R176, c[0x0][0x3c4] ;  /* 0x0000f100ffb07b82 */ /* 0x000ee20000000800 */
[----:B--2---:R-:W-:Y:S02]  /*6110*/  IMAD R164, R170, 0x6d, RZ ;  /* 0x0000006daaa47824 */ /* 0x004fe400078e02ff */
[----:B---3--:R-:W-:-:S05]  /*6120*/  IMAD R170, R176, 0xe6, RZ ;  /* 0x000000e6b0aa7824 */ /* 0x008fca00078e02ff */
[----:B------:R-:W2:Y:S01]  /*6130*/  LDC R176, c[0x0][0x3c4] ;  /* 0x0000f100ffb07b82 */ /* 0x000ea20000000800 */
[----:B-1----:R-:W-:-:S05]  /*6140*/  IMAD R207, R207, 0xda, RZ ;  /* 0x000000dacfcf7824 */ /* 0x002fca00078e02ff */
[----:B------:R-:W-:-:S04]  /*6150*/  IADD3 R206, P3, PT, R207, R134, RZ ;  /* 0x00000086cfce7210 */ /* 0x000fc80007f7e0ff */
[----:B------:R-:W-:Y:S02]  /*6160*/  LEA.HI.X.SX32 R207, R164, R135, 0x1, P3 ;  /* 0x00000087a4cf7211 */ /* 0x000fe400018f0eff */
[----:B------:R-:W-:Y:S02]  /*6170*/  IADD3 R244, P3, PT, R170, R134, RZ ;  /* 0x00000086aaf47210 */ /* 0x000fe40007f7e0ff */
[----:B------:R-:W1:Y:S01]  /*6180*/  LDC R170, c[0x0][0x3c4] ;  /* 0x0000f100ffaa7b82 */ /* 0x000e620000000800 */
[----:B--2---:R-:W-:-:S07]  /*6190*/  IMAD R164, R176, 0xe8, RZ ;  /* 0x000000e8b0a47824 */ /* 0x004fce00078e02ff */
[----:B------:R-:W2:Y:S01]  /*61a0*/  LDC R176, c[0x0][0x3c4] ;  /* 0x0000f100ffb07b82 */ /* 0x000ea20000000800 */
[----:B-1----:R-:W-:Y:S02]  /*61b0*/  IMAD R159, R170, 0x6f, RZ ;  /* 0x0000006faa9f7824 */ /* 0x002fe400078e02ff */
[----:B--2---:R-:W-:-:S05]  /*61c0*/  IMAD R170, R176, 0xea, RZ ;  /* 0x000000eab0aa7824 */ /* 0x004fca00078e02ff */
[----:B------:R-:W1:Y:S01]  /*61d0*/  LDC R176, c[0x0][0x3c4] ;  /* 0x0000f100ffb07b82 */ /* 0x000e620000000800 */
[----:B------:R-:W-:-:S04]  /*61e0*/  IADD3 R142, P1, PT, R119, R134, RZ ;  /* 0x00000086778e7210 */ /* 0x000fc80007f3e0ff */
[-C--:B------:R-:W-:Y:S02]  /*61f0*/  LEA.HI.X.SX32 R143, R159, R135.reuse, 0x1, P1 ;  /* 0x000000879f8f7211 */ /* 0x080fe400008f0eff */
[----:B------:R-:W-:Y:S02]  /*6200*/  IADD3 R158, P1, PT, R170, R134, RZ ;  /* 0x00000086aa9e7210 */ /* 0x000fe40007f3e0ff */
[----:B------:R-:W2:Y:S01]  /*6210*/  LDC R170, c[0x0][0x3c4] ;  /* 0x0000f100ffaa7b82 */ /* 0x000ea20000000800 */
[----:B0-----:R-:W-:Y:S01]  /*6220*/  IMAD R232, R232, 0xd8, RZ ;  /* 0x000000d8e8e87824 */ /* 0x001fe200078e02ff */
[----:B------:R-:W-:Y:S01]  /*6230*/  LEA.HI.X.SX32 R155, R160, R135, 0x1, P2 ;  /* 0x00000087a09b7211 */ /* 0x000fe200010f0eff */
[----:B-1----:R-:W-:-:S05]  /*6240*/  IMAD R157, R176, 0xec, RZ ;  /* 0x000000ecb09d7824 */ /* 0x002fca00078e02ff */
[----:B------:R-:W0:Y:S01]  /*6250*/  LDC R176, c[0x0][0x3c4] ;  /* 0x0000f100ffb07b82 */ /* 0x000e220000000800 */
[----:B------:R-:W-:-:S04]  /*6260*/  IADD3 R232, P2, PT, R232, R134, RZ ;  /* 0x00000086e8e87210 */ /* 0x000fc80007f5e0ff */
[----:B------:R-:W-:Y:S02]  /*6270*/  LEA.HI.X.SX32 R233, R165, R135, 0x1, P2 ;  /* 0x00000087a5e97211 */ /* 0x000fe400010f0eff */
[----:B------:R-:W-:-:S04]  /*6280*/  IADD3 R118, P2, PT, R118, R134, RZ ;  /* 0x0000008676767210 */ /* 0x000fc80007f5e0ff */
[-C--:B------:R-:W-:Y:S02]  /*6290*/  LEA.HI.X.SX32 R119, R167, R135.reuse, 0x1, P2 ;  /* 0x00000087a7777211 */ /* 0x080fe400010f0eff */
[-C--:B------:R-:W-:Y:S01]  /*62a0*/  IADD3 R150, P2, PT, R157, R134.reuse, RZ ;  /* 0x000000869d967210 */ /* 0x080fe20007f5e0ff */
[----:B--2---:R-:W-:Y:S02]  /*62b0*/  IMAD R157, R170, 0x73, RZ ;  /* 0x00000073aa9d7824 */ /* 0x004fe400078e02ff */
[----:B0-----:R-:W-:Y:S02]  /*62c0*/  IMAD R170, R176, 0xee, RZ ;  /* 0x000000eeb0aa7824 */ /* 0x001fe400078e02ff */
[----:B------:R-:W0:Y:S01]  /*62d0*/  LDC R176, c[0x0][0x3c4] ;  /* 0x0000f100ffb07b82 */ /* 0x000e220000000800 */
[----:B------:R-:W-:Y:S02]  /*62e0*/  LEA.HI.X.SX32 R245, R157, R135, 0x1, P3 ;  /* 0x000000879df57211 */ /* 0x000fe400018f0eff */
[----:B------:R-:W-:-:S05]  /*62f0*/  IADD3 R136, P3, PT, R170, R134, RZ ;  /* 0x00000086aa887210 */ /* 0x000fca0007f7e0ff */
[----:B------:R-:W1:Y:S01]  /*6300*/  LDC R157, c[0x0][0x3c4] ;  /* 0x0000f100ff9d7b82 */ /* 0x000e620000000800 */
[----:B0-----:R-:W-:-:S07]  /*6310*/  IMAD R170, R176, 0xf4, RZ ;  /* 0x000000f4b0aa7824 */ /* 0x001fce00078e02ff */
[----:B------:R-:W0:Y:S01]  /*6320*/  LDC R176, c[0x0][0x3c4] ;  /* 0x0000f100ffb07b82 */ /* 0x000e220000000800 */
[----:B-1----:R-:W-:Y:S02]  /*6330*/  IMAD R133, R157, 0x75, RZ ;  /* 0x000000759d857824 */ /* 0x002fe400078e02ff */
[----:B0-----:R-:W-:-:S05]  /*6340*/  IMAD R157, R176, 0xf6, RZ ;  /* 0x000000f6b09d7824 */ /* 0x001fca00078e02ff */
[----:B------:R-:W0:Y:S01]  /*6350*/  LDC R176, c[0x0][0x3c4] ;  /* 0x0000f100ffb07b82 */ /* 0x000e220000000800 */
[-C--:B------:R-:W-:Y:S02]  /*6360*/  LEA.HI.X.SX32 R153, R166, R135.reuse, 0x1, P6 ;  /* 0x00000087a6997211 */ /* 0x080fe400030f0eff */
[----:B------:R-:W-:Y:S02]  /*6370*/  LEA.HI.X.SX32 R159, R133, R135, 0x1, P1 ;  /* 0x00000087859f7211 */ /* 0x000fe400008f0eff */
[----:B------:R-:W-:-:S03]  /*6380*/  IADD3 R166, P1, PT, R157, R134, RZ ;  /* 0x000000869da67210 */ /* 0x000fc60007f3e0ff */
[----:B------:R-:W1:Y:S01]  /*6390*/  LDC R157, c[0x0][0x3c4] ;  /* 0x0000f100ff9d7b82 */ /* 0x000e620000000800 */
[----:B0-----:R-:W-:-:S07]  /*63a0*/  IMAD R133, R176, 0xf8, RZ ;  /* 0x000000f8b0857824 */ /* 0x001fce00078e02ff */
[----:B------:R-:W0:Y:S01]  /*63b0*/  LDC R176, c[0x0][0x3c4] ;  /* 0x0000f100ffb07b82 */ /* 0x000e220000000800 */
[----:B------:R-:W-:Y:S01]  /*63c0*/  LEA.HI.X.SX32 R151, R172, R135, 0x1, P2 ;  /* 0x00000087ac977211 */ /* 0x000fe200010f0eff */
[----:B------:R2:W-:Y:S01]  /*63d0*/  STL.64 [R1+0x578], R46 ;  /* 0x0005782e01007387 */ /* 0x0005e20000100a00 */
[----:B------:R-:W-:Y:S01]  /*63e0*/  IADD3 R160, P2, PT, R133, R134, RZ ;  /* 0x0000008685a07210 */ /* 0x000fe20007f5e0ff */
[----:B-1----:R-:W-:Y:S02]  /*63f0*/  IMAD R133, R157, 0x77, RZ ;  /* 0x000000779d857824 */ /* 0x002fe400078e02ff */
[----:B------:R1:W-:Y:S04]  /*6400*/  STL.64 [R1+0x540], R32 ;  /* 0x0005402001007387 */ /* 0x0003e80000100a00 */
[----:B------:R3:W-:Y:S04]  /*6410*/  STL.64 [R1+0x500], R30 ;  /* 0x0005001e01007387 */ /* 0x0007e80000100a00 */
[----:B------:R4:W-:Y:S04]  /*6420*/  STL.64 [R1+0x4c0], R8 ;  /* 0x0004c00801007387 */ /* 0x0009e80000100a00 */
[----:B------:R0:W-:Y:S02]  /*6430*/  STL.64 [R1+0x480], R120 ;  /* 0x0004807801007387 */ /* 0x0001e40000100a00 */
[----:B0-----:R-:W-:-:S02]  /*6440*/  IMAD R157, R176, 0xfa, RZ ;  /* 0x000000fab09d7824 */ /* 0x001fc400078e02ff */
[----:B------:R-:W0:Y:S01]  /*6450*/  LDC R176, c[0x0][0x3c4] ;  /* 0x0000f100ffb07b82 */ /* 0x000e220000000800 */
[----:B------:R0:W-:Y:S04]  /*6460*/  STL.64 [R1+0x418], R10 ;  /* 0x0004180a01007387 */ /* 0x0001e80000100a00 */
[----:B------:R0:W-:Y:S04]  /*6470*/  STL.64 [R1+0x3d8], R108 ;  /* 0x0003d86c01007387 */ /* 0x0001e80000100a00 */
[----:B------:R0:W-:Y:S04]  /*6480*/  STL.64 [R1+0x398], R122 ;  /* 0x0003987a01007387 */ /* 0x0001e80000100a00 */
[----:B------:R0:W-:Y:S04]  /*6490*/  STL.64 [R1+0x358], R94 ;  /* 0x0003585e01007387 */ /* 0x0001e80000100a00 */
[----:B------:R0:W-:Y:S04]  /*64a0*/  STL.64 [R1+0x318], R124 ;  /* 0x0003187c01007387 */ /* 0x0001e80000100a00 */
[----:B------:R0:W-:Y:S04]  /*64b0*/  STL.64 [R1+0x2d8], R80 ;  /* 0x0002d85001007387 */ /* 0x0001e80000100a00 */
        /* <DEDUP_REMOVED lines=11> */
[----:B------:R-:W-:-:S03]  /*6570*/  LEA.HI.X.SX32 R137, R133, R135, 0x1, P3 ;  /* 0x0000008785897211 */ /* 0x000fc600018f0eff */
[----:B------:R-:W-:Y:S01]  /*6580*/  STL.64 [R1+0x5f8], R196 ;  /* 0x0005f8c401007387 */ /* 0x000fe20000100a00 */
[----:B0-----:R-:W-:Y:S02]  /*6590*/  IMAD R133, R176, 0xfc, RZ ;  /* 0x000000fcb0857824 */ /* 0x001fe400078e02ff */
[----:B------:R-:W0:Y:S01]  /*65a0*/  LDC R176, c[0x0][0x3c4] ;  /* 0x0000f100ffb07b82 */ /* 0x000e220000000800 */
[----:B------:R-:W-:Y:S04]  /*65b0*/  STL.64 [R1+0x4e8], R22 ;  /* 0x0004e81601007387 */ /* 0x000fe80000100a00 */
[----:B------:R-:W-:Y:S04]  /*65c0*/  STL.64 [R1+0x590], R2 ;  /* 0x0005900201007387 */ /* 0x000fe80000100a00 */
        /* <DEDUP_REMOVED lines=22> */
[----:B------:R-:W-:Y:S01]  /*6730*/  STL.64 [R1+0x4d0], R212 ;  /* 0x0004d0d401007387 */ /* 0x000fe20000100a00 */
[----:B0-----:R-:W-:-:S02]  /*6740*/  IMAD R132, R176, 0x7b, RZ ;  /* 0x0000007bb0847824 */ /* 0x001fc400078e02ff */
[----:B------:R-:W0:Y:S01]  /*6750*/  LDC R176, c[0x0][0x3c4] ;  /* 0x0000f100ffb07b82 */ /* 0x000e220000000800 */
        /* <DEDUP_REMOVED lines=25> */
[----:B0-----:R-:W-:-:S02]  /*68f0*/  IMAD R139, R176, 0x7d, RZ ;  /* 0x0000007db08b7824 */ /* 0x001fc400078e02ff */
[----:B------:R-:W0:Y:S01]  /*6900*/  LDC R176, c[0x0][0x3c4] ;  /* 0x0000f100ffb07b82 */ /* 0x000e220000000800 */
        /* <DEDUP_REMOVED lines=9> */
[----:B------:R-:W-:Y:S01]  /*69a0*/  STL.64 [R1+0x348], R248 ;  /* 0x000348f801007387 */ /* 0x000fe20000100a00 */
[----:B------:R-:W-:-:S03]  /*69b0*/  IADD3 R164, P6, PT, R164, R134, RZ ;  /* 0x00000086a4a47210 */ /* 0x000fc60007fde0ff */
[----:B------:R-:W-:Y:S04]  /*69c0*/  STL.64 [R1+0x340], R234 ;  /* 0x000340ea01007387 */ /* 0x000fe80000100a00 */
[----:B------:R-:W-:Y:S04]  /*69d0*/  STL.64 [R1+0x338], R208 ;  /* 0x000338d001007387 */ /* 0x000fe80000100a00 */
[----:B------:R-:W-:Y:S04]  /*69e0*/  STL.64 [R1+0x330], R154 ;  /* 0x0003309a01007387 */ /* 0x000fe80000100a00 */
[----:B------:R-:W-:Y:S01]  /*69f0*/  STL.64 [R1+0x328], R144 ;  /* 0x0003289001007387 */ /* 0x000fe20000100a00 */
[----:B------:R-:W-:-:S03]  /*6a00*/  LEA.HI.X.SX32 R165, R171, R135, 0x1, P6 ;  /* 0x00000087aba57211 */ /* 0x000fc600030f0eff */
[----:B------:R0:W-:Y:S01]  /*6a10*/  STL.64 [R1+0x310], R86 ;  /* 0x0003105601007387 */ /* 0x0001e20000100a00 */
[----:B------:R-:W-:-:S03]  /*6a20*/  IADD3 R170, P6, PT, R170, R134, RZ ;  /* 0x00000086aaaa7210 */ /* 0x000fc60007fde0ff */
[----:B------:R-:W-:Y:S04]  /*6a30*/  STL.64 [R1+0x308], R246 ;  /* 0x000308f601007387 */ /* 0x000fe80000100a00 */
[----:B------:R-:W-:Y:S04]  /*6a40*/  STL.64 [R1+0x300], R232 ;  /* 0x000300e801007387 */ /* 0x000fe80000100a00 */
[----:B------:R-:W-:Y:S04]  /*6a50*/  STL.64 [R1+0x2f8], R206 ;  /* 0x0002f8ce01007387 */ /* 0x000fe80000100a00 */
[----:B------:R-:W-:Y:S01]  /*6a60*/  STL.64 [R1+0x2f0], R152 ;  /* 0x0002f09801007387 */ /* 0x000fe20000100a00 */
[----:B------:R-:W-:-:S03]  /*6a70*/  LEA.HI.X.SX32 R171, R173, R135, 0x1, P6 ;  /* 0x00000087adab7211 */ /* 0x000fc600030f0eff */
[----:B------:R-:W-:Y:S01]  /*6a80*/  STL.64 [R1+0x2e8], R142 ;  /* 0x0002e88e01007387 */ /* 0x000fe20000100a00 */
[----:B------:R-:W-:-:S03]  /*6a90*/  IADD3 R156, P3, PT, R157, R134, RZ ;  /* 0x000000869d9c7210 */ /* 0x000fc60007f7e0ff */
[----:B------:R0:W-:Y:S01]  /*6aa0*/  STL.64 [R1+0x2d0], R118 ;  /* 0x0002d07601007387 */ /* 0x0001e20000100a00 */
[----:B------:R-:W-:-:S03]  /*6ab0*/  LEA.HI.X.SX32 R167, R132, R135, 0x1, P1 ;  /* 0x0000008784a77211 */ /* 0x000fc600008f0eff */
[----:B------:R-:W-:Y:S01]  /*6ac0*/  STL.64 [R1+0x2c8], R244 ;  /* 0x0002c8f401007387 */ /* 0x000fe20000100a00 */
[----:B------:R-:W-:-:S03]  /*6ad0*/  PRMT R97, RZ, 0x7610, R97 ;  /* 0x00007610ff617816 */ /* 0x000fc60000000061 */
[----:B------:R-:W-:Y:S01]  /*6ae0*/  STL.64 [R1+0x2c0], R164 ;  /* 0x0002c0a401007387 */ /* 0x000fe20000100a00 */
[----:B------:R-:W-:Y:S02]  /*6af0*/  IADD3 R148, P6, PT, R133, R134, RZ ;  /* 0x0000008685947210 */ /* 0x000fe40007fde0ff */
[-C--:B------:R-:W-:Y:S01]  /*6b00*/  LEA.HI.X.SX32 R161, R178, R135.reuse, 0x1, P2 ;  /* 0x00000087b2a17211 */ /* 0x080fe200010f0eff */
[----:B------:R-:W-:Y:S01]  /*6b10*/  STL.64 [R1+0x2b8], R158 ;  /* 0x0002b89e01007387 */ /* 0x000fe20000100a00 */
[----:B------:R-:W-:Y:S01]  /*6b20*/  LEA.HI.X.SX32 R157, R139, R135, 0x1, P3 ;  /* 0x000000878b9d7211 */ /* 0x000fe200018f0eff */
[----:B------:R-:W1:Y:S02]  /*6b30*/  LDC R133, c[0x0][0x3c4] ;  /* 0x0000f100ff857b82 */ /* 0x000e640000000800 */
[----:B------:R-:W-:Y:S01]  /*6b40*/  STL.64 [R1+0x2b0], R150 ;  /* 0x0002b09601007387 */ /* 0x000fe20000100a00 */
[----:B0-----:R-:W-:-:S03]  /*6b50*/  IMAD R139, R176, 0x7f, RZ ;  /* 0x0000007fb08b7824 */ /* 0x001fc600078e02ff */
[----:B------:R-:W2:Y:S01]  /*6b60*/  LDL.64 R172, [R1+0x5b8] ;  /* 0x0005b80001ac7983 */ /* 0x000ea20000100a00 */
[----:B------:R-:W-:-:S03]  /*6b70*/  LEA.HI.X.SX32 R149, R177, R135, 0x1, P6 ;  /* 0x00000087b1957211 */ /* 0x000fc600030f0eff */
[----:B------:R0:W-:Y:S04]  /*6b80*/  STL.64 [R1+0x2a8], R136 ;  /* 0x0002a88801007387 */ /* 0x0001e80000100a00 */
[----:B------:R-:W-:Y:S04]  /*6b90*/  STL.64 [R1+0x290], R170 ;  /* 0x000290aa01007387 */ /* 0x000fe80000100a00 */
[----:B------:R-:W-:Y:S04]  /*6ba0*/  STL.64 [R1+0x288], R166 ;  /* 0x000288a601007387 */ /* 0x000fe80000100a00 */
[----:B------:R-:W2:Y:S04]  /*6bb0*/  LDL.64 R176, [R1+0x5f0] ;  /* 0x0005f00001b07983 */ /* 0x000ea80000100a00 */
[----:B------:R-:W-:Y:S04]  /*6bc0*/  STL.64 [R1+0x280], R160 ;  /* 0x000280a001007387 */ /* 0x000fe80000100a00 */
[----:B------:R-:W2:Y:S04]  /*6bd0*/  @P0 LDG.E.U16 R97, desc[UR8][R82.64] ;  /* 0x0000000852610981 */ /* 0x000ea8000c1e1500 */
[----:B------:R-:W2:Y:S04]  /*6be0*/  LDL.LU.64 R82, [R1+0x910] ;  /* 0x0009100001527983 */ /* 0x000ea80000300a00 */
[----:B------:R-:W-:Y:S04]  /*6bf0*/  STL.64 [R1+0x278], R156 ;  /* 0x0002789c01007387 */ /* 0x000fe80000100a00 */
[----:B--2---:R-:W2:Y:S01]  /*6c00*/  @P0 LDG.E.U16 R83, desc[UR8][R76.64] ;  /* 0x000000084c530981 */ /* 0x004ea2000c1e1500 */
[----:B-1----:R-:W-:Y:S01]  /*6c10*/  IMAD R133, R133, 0xfe, RZ ;  /* 0x000000fe85857824 */ /* 0x002fe200078e02ff */
[----:B------:R-:W-:-:S02]  /*6c20*/  PRMT R48, RZ, 0x7610, R48 ;  /* 0x00007610ff307816 */ /* 0x000fc40000000030 */
[----:B------:R-:W-:Y:S01]  /*6c30*/  PRMT R34, RZ, 0x7610, R34 ;  /* 0x00007610ff227816 */ /* 0x000fe20000000022 */
[----:B------:R-:W2:Y:S04]  /*6c40*/  @P0 LDG.E.U16 R82, desc[UR8][R30.64] ;  /* 0x000000081e520981 */ /* 0x000ea8000c1e1500 */
[----:B------:R-:W2:Y:S04]  /*6c50*/  LDL.LU.64 R76, [R1+0x908] ;  /* 0x00090800014c7983 */ /* 0x000ea80000300a00 */
[----:B------:R-:W-:Y:S01]  /*6c60*/  STL.64 [R1+0x270], R148 ;  /* 0x0002709401007387 */ /* 0x000fe20000100a00 */
[----:B------:R-:W-:-:S03]  /*6c70*/  IADD3 R132, P1, PT, R133, R134, RZ ;  /* 0x0000008685847210 */ /* 0x000fc60007f3e0ff */
[----:B------:R-:W3:Y:S04]  /*6c80*/  @P0 LDG.E.U16 R48, desc[UR8][R40.64] ;  /* 0x0000000828300981 */ /* 0x000ee8000c1e1500 */
[----:B------:R-:W3:Y:S04]  /*6c90*/  @P0 LDG.E.U16 R34, desc[UR8][R4.64] ;  /* 0x0000000804220981 */ /* 0x000ee8000c1e1500 */
[----:B--2---:R-:W2:Y:S01]  /*6ca0*/  @P0 LDG.E.U16 R76, desc[UR8][R68.64] ;  /* 0x00000008444c0981 */ /* 0x004ea2000c1e1500 */
[----:B------:R-:W-:Y:S02]  /*6cb0*/  PRMT R96, RZ, 0x7610, R96 ;  /* 0x00007610ff607816 */ /* 0x000fe40000000060 */
[----:B------:R-:W-:Y:S01]  /*6cc0*/  LEA.HI.X.SX32 R133, R139, R135, 0x1, P1 ;  /* 0x000000878b857211 */ /* 0x000fe200008f0eff */
[----:B------:R-:W2:Y:S04]  /*6cd0*/  @P0 LDG.E.U16 R77, desc[UR8][R186.64] ;  /* 0x00000008ba4d0981 */ /* 0x000ea8000c1e1500 */
[----:B------:R-:W2:Y:S04]  /*6ce0*/  @P0 LDG.E.U16 R96, desc[UR8][R46.64] ;  /* 0x000000082e600981 */ /* 0x000ea8000c1e1500 */
[----:B------:R-:W2:Y:S04]  /*6cf0*/  LDL.LU.64 R68, [R1+0x900] ;  /* 0x0009000001447983 */ /* 0x000ea80000300a00 */
[----:B------:R1:W-:Y:S04]  /*6d00*/  STL.64 [R1+0x268], R132 ;  /* 0x0002688401007387 */ /* 0x0003e80000100a00 */
[----:B--2---:R-:W2:Y:S04]  /*6d10*/  @P0 LDG.E.U16 R69, desc[UR8][R54.64] ;  /* 0x0000000836450981 */ /* 0x004ea8000c1e1500 */
[----:B------:R-:W2:Y:S04]  /*6d20*/  @P0 LDG.E.U16 R68, desc[UR8][R120.64] ;  /* 0x0000000878440981 */ /* 0x000ea8000c1e1500 */
[----:B------:R-:W2:Y:S04]  /*6d30*/  LDL.LU.64 R54, [R1+0x8f8] ;  /* 0x0008f80001367983 */ /* 0x000ea80000300a00 */
[----:B--2---:R-:W2:Y:S04]  /*6d40*/  @P0 LDG.E.U16 R55, desc[UR8][R74.64] ;  /* 0x000000084a370981 */ /* 0x004ea8000c1e1500 */
[----:B------:R-:W2:Y:S04]  /*6d50*/  @P0 LDG.E.U16 R54, desc[UR8][R10.64] ;  /* 0x000000080a360981 */ /* 0x000ea8000c1e1500 */
[----:B------:R-:W2:Y:S04]  /*6d60*/  LDL.LU.64 R74, [R1+0x8f0] ;  /* 0x0008f000014a7983 */ /* 0x000ea80000300a00 */
[----:B------:R-:W3:Y:S04]  /*6d70*/  LDL.LU.64 R40, [R1+0x8e8] ;  /* 0x0008e80001287983 */ /* 0x000ee80000300a00 */
[----:B--2---:R-:W2:Y:S04]  /*6d80*/  @P0 LDG.E.U16 R75, desc[UR8][R8.64] ;  /* 0x00000008084b0981 */ /* 0x004ea8000c1e1500 */
[----:B---3--:R-:W3:Y:S04]  /*6d90*/  @P0 LDG.E.U16 R41, desc[UR8][R88.64] ;  /* 0x0000000858290981 */ /* 0x008ee8000c1e1500 */
[----:B------:R-:W2:Y:S04]  /*6da0*/  @P0 LDG.E.U16 R40, desc[UR8][R122.64] ;  /* 0x000000087a280981 */ /* 0x000ea8000c1e1500 */
        /* <DEDUP_REMOVED lines=15> */
[----:B------:R-:W3:Y:S04]  /*6ea0*/  LDL.LU.64 R32, [R1+0x8b0] ;  /* 0x0008b00001207983 */ /* 0x000ee80000300a00 */
[----:B------:R-:W3:Y:S04]  /*6eb0*/  LDL.LU.64 R30, [R1+0x8a8] ;  /* 0x0008a800011e7983 */ /* 0x000ee80000300a00 */
[----:B----4-:R-:W4:Y:S04]  /*6ec0*/  LDL.LU.64 R8, [R1+0x8a0] ;  /* 0x0008a00001087983 */ /* 0x010f280000300a00 */
[----:B------:R-:W4:Y:S04]  /*6ed0*/  LDL.LU.64 R120, [R1+0x898] ;  /* 0x0008980001787983 */ /* 0x000f280000300a00 */
[----:B------:R-:W4:Y:S01]  /*6ee0*/  LDL.LU.64 R10, [R1+0x890] ;  /* 0x00089000010a7983 */ /* 0x000f220000300a00 */
[----:B------:R-:W-:-:S02]  /*6ef0*/  PRMT R49, RZ, 0x7610, R49 ;  /* 0x00007610ff317816 */ /* 0x000fc40000000031 */
[----:B------:R-:W-:-:S04]  /*6f00*/  PRMT R35, RZ, 0x7610, R35 ;  /* 0x00007610ff237816 */ /* 0x000fc80000000023 */
[----:B------:R-:W4:Y:S04]  /*6f10*/  @P0 LDG.E.U16 R49, desc[UR8][R182.64] ;  /* 0x00000008b6310981 */ /* 0x000f28000c1e1500 */
[----:B------:R-:W4:Y:S04]  /*6f20*/  @P0 LDG.E.U16 R35, desc[UR8][R174.64] ;  /* 0x00000008ae230981 */ /* 0x000f28000c1e1500 */
[----:B--2---:R-:W2:Y:S04]  /*6f30*/  @P0 LDG.E.U16 R110, desc[UR8][R176.64] ;  /* 0x00000008b06e0981 */ /* 0x004ea8000c1e1500 */
[----:B---3--:R-:W3:Y:S04]  /*6f40*/  @P0 LDG.E.U16 R47, desc[UR8][R108.64] ;  /* 0x000000086c2f0981 */ /* 0x008ee8000c1e1500 */
[----:B------:R-:W2:Y:S04]  /*6f50*/  @P0 LDG.E.U16 R46, desc[UR8][R28.64] ;  /* 0x000000081c2e0981 */ /* 0x000ea8000c1e1500 */
[----:B------:R-:W2:Y:S04]  /*6f60*/  @P0 LDG.E.U16 R30, desc[UR8][R144.64] ;  /* 0x00000008901e0981 */ /* 0x000ea8000c1e1500 */
[----:B------:R-:W2:Y:S04]  /*6f70*/  LDL.LU.64 R108, [R1+0x888] ;  /* 0x00088800016c7983 */ /* 0x000ea80000300a00 */
[----:B------:R-:W3:Y:S04]  /*6f80*/  LDL.LU.64 R122, [R1+0x880] ;  /* 0x00088000017a7983 */ /* 0x000ee80000300a00 */
[----:B------:R-:W3:Y:S04]  /*6f90*/  LDL.LU.64 R94, [R1+0x878] ;  /* 0x00087800015e7983 */ /* 0x000ee80000300a00 */
[----:B----4-:R-:W4:Y:S04]  /*6fa0*/  @P0 LDG.E.U16 R8, desc[UR8][R124.64] ;  /* 0x000000087c080981 */ /* 0x010f28000c1e1500 */
[----:B------:R-:W4:Y:S04]  /*6fb0*/  @P0 LDG.E.U16 R9, desc[UR8][R80.64] ;  /* 0x0000000850090981 */ /* 0x000f28000c1e1500 */
[----:B------:R-:W4:Y:S04]  /*6fc0*/  @P0 LDG.E.U16 R10, desc[UR8][R126.64] ;  /* 0x000000087e0a0981 */ /* 0x000f28000c1e1500 */
[----:B------:R-:W4:Y:S04]  /*6fd0*/  LDL.LU.64 R124, [R1+0x870] ;  /* 0x00087000017c7983 */ /* 0x000f280000300a00 */
[----:B------:R-:W4:Y:S04]  /*6fe0*/  LDL.LU.64 R80, [R1+0x868] ;  /* 0x0008680001507983 */ /* 0x000f280000300a00 */
[----:B------:R-:W4:Y:S04]  /*6ff0*/  LDL.LU.64 R126, [R1+0x860] ;  /* 0x00086000017e7983 */ /* 0x000f280000300a00 */
[----:B------:R-:W4:Y:S04]  /*7000*/  @P0 LDG.E.U16 R11, desc[UR8][R26.64] ;  /* 0x000000081a0b0981 */ /* 0x000f28000c1e1500 */
[----:B------:R-:W4:Y:S04]  /*7010*/  @P0 LDG.E.U16 R121, desc[UR8][R162.64] ;  /* 0x00000008a2790981 */ /* 0x000f28000c1e1500 */
[----:B------:R-:W4:Y:S04]  /*7020*/  @P0 LDG.E.U16 R120, desc[UR8][R146.64] ;  /* 0x0000000892780981 */ /* 0x000f28000c1e1500 */
[----:B------:R-:W4:Y:S04]  /*7030*/  @P0 LDG.E.U16 R31, desc[UR8][R142.64] ;  /* 0x000000088e1f0981 */ /* 0x000f28000c1e1500 */
[----:B------:R-:W4:Y:S04]  /*7040*/  @P0 LDG.E.U16 R32, desc[UR8][R136.64] ;  /* 0x0000000888200981 */ /* 0x000f28000c1e1500 */
[----:B------:R-:W4:Y:S04]  /*7050*/  @P0 LDG.E.U16 R33, desc[UR8][R132.64] ;  /* 0x0000000884210981 */ /* 0x000f28000c1e1500 */
[----:B--2---:R-:W2:Y:S04]  /*7060*/  @P0 LDG.E.U16 R109, desc[UR8][R66.64] ;  /* 0x00000008426d0981 */ /* 0x004ea8000c1e1500 */
[----:B------:R-:W2:Y:S04]  /*7070*/  @P0 LDG.E.U16 R108, desc[UR8][R42.64] ;  /* 0x000000082a6c0981 */ /* 0x000ea8000c1e1500 */
[----:B---3--:R-:W3:Y:S04]  /*7080*/  @P0 LDG.E.U16 R95, desc[UR8][R128.64] ;  /* 0x00000008805f0981 */ /* 0x008ee8000c1e1500 */
[----:B------:R-:W2:Y:S04]  /*7090*/  LDL.LU.64 R66, [R1+0x858] ;  /* 0x0008580001427983 */ /* 0x000ea80000300a00 */
[----:B------:R-:W3:Y:S04]  /*70a0*/  LDL.LU.64 R52, [R1+0x850] ;  /* 0x0008500001347983 */ /* 0x000ee80000300a00 */
[----:B------:R-:W3:Y:S04]  /*70b0*/  LDL.LU.64 R128, [R1+0x848] ;  /* 0x0008480001807983 */ /* 0x000ee80000300a00 */
[----:B------:R-:W3:Y:S04]  /*70c0*/  LDL.LU.64 R38, [R1+0x840] ;  /* 0x0008400001267983 */ /* 0x000ee80000300a00 */
[----:B----4-:R-:W4:Y:S04]  /*70d0*/  @P0 LDG.E.U16 R81, desc[UR8][R130.64] ;  /* 0x0000000882510981 */ /* 0x010f28000c1e1500 */
[----:B------:R-:W4:Y:S04]  /*70e0*/  @P0 LDG.E.U16 R94, desc[UR8][R70.64] ;  /* 0x00000008465e0981 */ /* 0x000f28000c1e1500 */
[----:B------:R-:W4:Y:S04]  /*70f0*/  @P0 LDG.E.U16 R80, desc[UR8][R106.64] ;  /* 0x000000086a500981 */ /* 0x000f28000c1e1500 */
        /* <DEDUP_REMOVED lines=9> */
[----:B---3--:R-:W3:Y:S04]  /*7190*/  @P0 LDG.E.U16 R53, desc[UR8][R114.64] ;  /* 0x0000000872350981 */ /* 0x008ee8000c1e1500 */
[----:B------:R-:W2:Y:S04]  /*71a0*/  @P0 LDG.E.U16 R66, desc[UR8][R18.64] ;  /* 0x0000000812420981 */ /* 0x000ea8000c1e1500 */
[----:B------:R-:W2:Y:S04]  /*71b0*/  LDL.LU.64 R14, [R1+0x828] ;  /* 0x00082800010e7983 */ /* 0x000ea80000300a00 */
[----:B------:R-:W3:Y:S04]  /*71c0*/  LDL.LU.64 R114, [R1+0x820] ;  /* 0x0008200001727983 */ /* 0x000ee80000300a00 */
[----:B------:R-:W3:Y:S04]  /*71d0*/  LDL.LU.64 R28, [R1+0x818] ;  /* 0x00081800011c7983 */ /* 0x000ee80000300a00 */
[----:B------:R-:W3:Y:S04]  /*71e0*/  @P0 LDG.E.U16 R39, desc[UR8][R100.64] ;  /* 0x0000000864270981 */ /* 0x000ee8000c1e1500 */
[----:B------:R-:W3:Y:S04]  /*71f0*/  @P0 LDG.E.U16 R52, desc[UR8][R92.64] ;  /* 0x000000085c340981 */ /* 0x000ee8000c1e1500 */
[----:B----4-:R-:W4:Y:S04]  /*7200*/  @P0 LDG.E.U16 R12, desc[UR8][R86.64] ;  /* 0x00000008560c0981 */ /* 0x010f28000c1e1500 */
[----:B------:R-:W4:Y:S04]  /*7210*/  LDL.LU.64 R100, [R1+0x810] ;  /* 0x0008100001647983 */ /* 0x000f280000300a00 */
[----:B------:R-:W4:Y:S04]  /*7220*/  LDL.LU.64 R26, [R1+0x808] ;  /* 0x00080800011a7983 */ /* 0x000f280000300a00 */
[----:B------:R-:W4:Y:S04]  /*7230*/  LDL.LU.64 R86, [R1+0x800] ;  /* 0x0008000001567983 */ /* 0x000f280000300a00 */
[----:B------:R-:W4:Y:S04]  /*7240*/  @P0 LDG.E.U16 R13, desc[UR8][R118.64] ;  /* 0x00000008760d0981 */ /* 0x000f28000c1e1500 */
[----:B------:R-:W4:Y:S04]  /*7250*/  @P0 LDG.E.U16 R38, desc[UR8][R250.64] ;  /* 0x00000008fa260981 */ /* 0x000f28000c1e1500 */
[----:B------:R-:W4:Y:S04]  /*7260*/  @P0 LDG.E.U16 R131, desc[UR8][R196.64] ;  /* 0x00000008c4830981 */ /* 0x000f28000c1e1500 */
[----:B------:R-:W4:Y:S04]  /*7270*/  LDL.LU.64 R118, [R1+0x7f8] ;  /* 0x0007f80001767983 */ /* 0x000f280000300a00 */
[----:B------:R-:W4:Y:S04]  /*7280*/  @P0 LDG.E.U16 R130, desc[UR8][R198.64] ;  /* 0x00000008c6820981 */ /* 0x000f28000c1e1500 */
        /* <DEDUP_REMOVED lines=8> */
[----:B----4-:R-:W4:Y:S04]  /*7310*/  @P0 LDG.E.U16 R101, desc[UR8][R58.64] ;  /* 0x000000083a650981 */ /* 0x010f28000c1e1500 */
[----:B------:R-:W4:Y:S04]  /*7320*/  @P0 LDG.E.U16 R100, desc[UR8][R50.64] ;  /* 0x0000000832640981 */ /* 0x000f28000c1e1500 */
[----:B------:R-:W4:Y:S04]  /*7330*/  @P0 LDG.E.U16 R87, desc[UR8][R44.64] ;  /* 0x000000082c570981 */ /* 0x000f28000c1e1500 */
[----:B------:R-:W4:Y:S04]  /*7340*/  LDL.LU.64 R58, [R1+0x7e0] ;  /* 0x0007e000013a7983 */ /* 0x000f280000300a00 */
        /* <DEDUP_REMOVED lines=22> */
[----:B------:R-:W4:Y:S04]  /*74b0*/  LDL.LU.64 R64, [R1+0x798] ;  /* 0x0007980001407983 */ /* 0x000f280000300a00 */
[----:B------:R-:W4:Y:S04]  /*74c0*/  LDL.LU.64 R50, [R1+0x790] ;  /* 0x0007900001327983 */ /* 0x000f280000300a00 */
[----:B------:R-:W4:Y:S04]  /*74d0*/  @P0 LDG.E.U16 R71, desc[UR8][R226.64] ;  /* 0x00000008e2470981 */ /* 0x000f28000c1e1500 */
[----:B------:R-:W4:Y:S04]  /*74e0*/  @P0 LDG.E.U16 R70, desc[UR8][R188.64] ;  /* 0x00000008bc460981 */ /* 0x000f28000c1e1500 */
[----:B------:R-:W4:Y:S04]  /*74f0*/  @P0 LDG.E.U16 R42, desc[UR8][R180.64] ;  /* 0x00000008b42a0981 */ /* 0x000f28000c1e1500 */
[----:B--2---:R-:W2:Y:S04]  /*7500*/  @P0 LDG.E.U16 R16, desc[UR8][R246.64] ;  /* 0x00000008f6100981 */ /* 0x004ea8000c1e1500 */
[----:B------:R-:W2:Y:S04]  /*7510*/  @P0 LDG.E.U16 R17, desc[UR8][R244.64] ;  /* 0x00000008f4110981 */ /* 0x000ea8000c1e1500 */
[----:B---3--:R-:W3:Y:S04]  /*7520*/  @P0 LDG.E.U16 R18, desc[UR8][R166.64] ;  /* 0x00000008a6120981 */ /* 0x008ee8000c1e1500 */
[----:B------:R-:W2:Y:S04]  /*7530*/  @P0 LDG.E.U16 R19, desc[UR8][R234.64] ;  /* 0x00000008ea130981 */ /* 0x000ea8000c1e1500 */
[----:B----4-:R-:W4:Y:S04]  /*7540*/  @P0 LDG.E.U16 R85, desc[UR8][R104.64] ;  /* 0x0000000868550981 */ /* 0x010f28000c1e1500 */
[----:B------:R-:W2:Y:S04]  /*7550*/  @P0 LDG.E.U16 R93, desc[UR8][R36.64] ;  /* 0x00000008245d0981 */ /* 0x000ea8000c1e1500 */
[----:B------:R-:W2:Y:S04]  /*7560*/  @P0 LDG.E.U16 R79, desc[UR8][R22.64] ;  /* 0x00000008164f0981 */ /* 0x000ea8000c1e1500 */
[----:B------:R-:W2:Y:S04]  /*7570*/  @P0 LDG.E.U16 R92, desc[UR8][R24.64] ;  /* 0x00000008185c0981 */ /* 0x000ea8000c1e1500 */
[----:B------:R-:W2:Y:S04]  /*7580*/  LDL.LU.64 R36, [R1+0x788] ;  /* 0x0007880001247983 */ /* 0x000ea80000300a00 */
[----:B------:R-:W3:Y:S04]  /*7590*/  LDL.LU.64 R20, [R1+0x780] ;  /* 0x0007800001147983 */ /* 0x000ee80000300a00 */
        /* <DEDUP_REMOVED lines=8> */
[----:B------:R-:W4:Y:S01]  /*7620*/  @P0 LDG.E.U16 R84, desc[UR8][R184.64] ;  /* 0x00000008b8540981 */ /* 0x000f22000c1e1500 */
[----:B------:R-:W-:-:S04]  /*7630*/  @!UP0 UIADD3 UR14, UPT, UPT, -UR12, 0x100000, URZ ;  /* 0x001000000c0e8890 */ /* 0x000fc8000fffe1ff */
[----:B------:R-:W-:Y:S02]  /*7640*/  @!UP0 USHF.L.U32 UR15, UR14, 0xb, URZ ;  /* 0x0000000b0e0f8899 */ /* 0x000fe400080006ff */
[----:B------:R-:W-:Y:S01]  /*7650*/  @!UP0 USHF.L.U32 UR14, UR14, 0x1, URZ ;  /* 0x000000010e0e8899 */ /* 0x000fe200080006ff */
[----:B------:R-:W-:-:S11]  /*7660*/  VOTEU.ALL UP1, P5 ;  /* 0x0000000000ff7886 */ /* 0x000fd60002820000 */
[----:B------:R0:W0:Y:S01]  /*7670*/  @!UP1 SYNCS.EXCH.64 URZ, [UR4+0x40008], UR14 ;  /* 0x0400080e04ff95b2 */ /* 0x0000220008000100 */
[----:B--2---:R-:W2:Y:S04]  /*7680*/  @P0 LDG.E.U16 R37, desc[UR8][R236.64] ;  /* 0x00000008ec250981 */ /* 0x004ea8000c1e1500 */
[----:B---3--:R3:W2:Y:S04]  /*7690*/  @P0 LDG.E.U16 R20, desc[UR8][R232.64] ;  /* 0x00000008e8140981 */ /* 0x0086a8000c1e1500 */
[----:B------:R-:W2:Y:S04]  /*76a0*/  @P0 LDG.E.U16 R21, desc[UR8][R164.64] ;  /* 0x00000008a4150981 */ /* 0x000ea8000c1e1500 */
[----:B----4-:R-:W4:Y:S04]  /*76b0*/  @P0 LDG.E.U16 R113, desc[UR8][R56.64] ;  /* 0x0000000838710981 */ /* 0x010f28000c1e1500 */
[----:B------:R-:W2:Y:S04]  /*76c0*/  @P0 LDG.E.U16 R112, desc[UR8][R60.64] ;  /* 0x000000083c700981 */ /* 0x000ea8000c1e1500 */
[----:B------:R-:W2:Y:S04]  /*76d0*/  @P0 LDG.E.U16 R22, desc[UR8][R160.64] ;  /* 0x00000008a0160981 */ /* 0x000ea8000c1e1500 */
[----:B------:R0:W2:Y:S04]  /*76e0*/  LDL.LU.64 R56, [R1+0x760] ;  /* 0x0007600001387983 */ /* 0x0000a80000300a00 */
[----:B------:R-:W4:Y:S04]  /*76f0*/  LDL.LU.64 R62, [R1+0x758] ;  /* 0x00075800013e7983 */ /* 0x000f280000300a00 */
[----:B------:R-:W4:Y:S04]  /*7700*/  @P0 LDG.E.U16 R99, desc[UR8][R90.64] ;  /* 0x000000085a630981 */ /* 0x000f28000c1e1500 */
[----:B------:R-:W4:Y:S04]  /*7710*/  @P0 LDG.E.U16 R36, desc[UR8][R210.64] ;  /* 0x00000008d2240981 */ /* 0x000f28000c1e1500 */
[----:B------:R-:W4:Y:S04]  /*7720*/  @P0 LDG.E.U16 R23, desc[UR8][R208.64] ;  /* 0x00000008d0170981 */ /* 0x000f28000c1e1500 */
[----:B------:R-:W4:Y:S04]  /*7730*/  LDL.LU.64 R90, [R1+0x750] ;  /* 0x00075000015a7983 */ /* 0x000f280000300a00 */
[----:B------:R0:W4:Y:S04]  /*7740*/  LDL.LU.64 R24, [R1+0x748] ;  /* 0x0007480001187983 */ /* 0x0001280000300a00 */
[----:B------:R-:W4:Y:S04]  /*7750*/  LDL.LU.64 R104, [R1+0x740] ;  /* 0x0007400001687983 */ /* 0x000f280000300a00 */
[----:B------:R-:W4:Y:S04]  /*7760*/  LDL.LU.64 R60, [R1+0x738] ;  /* 0x00073800013c7983 */ /* 0x000f280000300a00 */
[----:B------:R-:W4:Y:S01]  /*7770*/  @P0 LDG.E.U16 R98, desc[UR8][R2.64] ;  /* 0x0000000802620981 */ /* 0x000f22000c1e1500 */
[----:B---3--:R-:W3:Y:S03]  /*7780*/  S2R R232, SR_TID.X ;  /* 0x0000000000e87919 */ /* 0x008ee60000002100 */
[----:B--2---:R-:W2:Y:S04]  /*7790*/  @P0 LDG.E.U16 R57, desc[UR8][R218.64] ;  /* 0x00000008da390981 */ /* 0x004ea8000c1e1500 */
[----:B----4-:R-:W4:Y:S04]  /*77a0*/  @P0 LDG.E.U16 R63, desc[UR8][R192.64] ;  /* 0x00000008c03f0981 */ /* 0x010f28000c1e1500 */
[----:B------:R-:W2:Y:S04]  /*77b0*/  @P0 LDG.E.U16 R56, desc[UR8][R194.64] ;  /* 0x00000008c2380981 */ /* 0x000ea8000c1e1500 */
[----:B------:R-:W2:Y:S04]  /*77c0*/  @P0 LDG.E.U16 R91, desc[UR8][R190.64] ;  /* 0x00000008be5b0981 */ /* 0x000ea8000c1e1500 */
[----:B------:R-:W2:Y:S04]  /*77d0*/  @P0 LDG.E.U16 R24, desc[UR8][R206.64] ;  /* 0x00000008ce180981 */ /* 0x000ea8000c1e1500 */
[----:B------:R-:W2:Y:S04]  /*77e0*/  @P0 LDG.E.U16 R105, desc[UR8][R116.64] ;  /* 0x0000000874690981 */ /* 0x000ea8000c1e1500 */
[----:B------:R-:W2:Y:S04]  /*77f0*/  @P0 LDG.E.U16 R25, desc[UR8][R158.64] ;  /* 0x000000089e190981 */ /* 0x000ea8000c1e1500 */
[----:B------:R-:W2:Y:S04]  /*7800*/  LDL.LU.64 R116, [R1+0x730] ;  /* 0x0007300001747983 */ /* 0x000ea80000300a00 */
[----:B------:R0:W5:Y:S04]  /*7810*/  LDL.LU.64 R2, [R1+0x728] ;  /* 0x0007280001027983 */ /* 0x0001680000300a00 */
[----:B------:R-:W4:Y:S01]  /*7820*/  LDL R234, [R1+0x71c] ;  /* 0x00071c0001ea7983 */ /* 0x000f220000100800 */
[----:B---3--:R-:W-:-:S05]  /*7830*/  IMAD.SHL.U32 R139, R232, 0x100, RZ ;  /* 0x00000100e88b7824 */ /* 0x008fca00078e00ff */
[----:B------:R-:W-:-:S04]  /*7840*/  LOP3.LUT R139, R139, 0xc07e, R179, 0xc8, !PT ;  /* 0x0000c07e8b8b7812 */ /* 0x000fc800078ec8b3 */
[C---:B0-----:R-:W-:Y:S01]  /*7850*/  LOP3.LUT R136, R139.reuse, 0x10, RZ, 0x3c, !PT ;  /* 0x000000108b887812 */ /* 0x041fe200078e3cff */
[----:B------:R-:W-:Y:S04]  /*7860*/  STS.U16 [R139+UR4+0x10400], R111 ;  /* 0x0104006f8b007988 */ /* 0x000fe80008000404 */
[----:B------:R-:W-:Y:S04]  /*7870*/  STS.U16 [R139+UR4+0x10800], R104 ;  /* 0x010800688b007988 */ /* 0x000fe80008000404 */
[----:B------:R-:W-:Y:S04]  /*7880*/  STS.U16 [R139+UR4+0x11000], R90 ;  /* 0x0110005a8b007988 */ /* 0x000fe80008000404 */
[----:B------:R-:W-:Y:S04]  /*7890*/  STS.U16 [R139+UR4+0x12000], R62 ;  /* 0x0120003e8b007988 */ /* 0x000fe80008000404 */
[----:B------:R-:W-:Y:S04]  /*78a0*/  STS.U16 [R139+UR4+0x10000], R118 ;  /* 0x010000768b007988 */ /* 0x000fe80008000404 */
[----:B------:R-:W-:Y:S04]  /*78b0*/  STS.U16 [R139+UR4+0x10c00], R97 ;  /* 0x010c00618b007988 */ /* 0x000fe80008000404 */
[----:B------:R-:W-:Y:S04]  /*78c0*/  STS.U16 [R139+UR4+0x11400], R83 ;  /* 0x011400538b007988 */ /* 0x000fe80008000404 */
[----:B------:R-:W-:Y:S04]  /*78d0*/  STS.U16 [R139+UR4+0x11800], R76 ;  /* 0x0118004c8b007988 */ /* 0x000fe80008000404 */
[----:B------:R0:W-:Y:S04]  /*78e0*/  STS.U16 [R139+UR4+0x11c00], R69 ;  /* 0x011c00458b007988 */ /* 0x0001e80008000404 */
[----:B------:R-:W-:Y:S04]  /*78f0*/  STS.U16 [R139+UR4+0x12400], R55 ;  /* 0x012400378b007988 */ /* 0x000fe80008000404 */
[----:B------:R-:W-:Y:S01]  /*7900*/  STS.U16 [R139+UR4+0x12800], R48 ;  /* 0x012800308b007988 */ /* 0x000fe20008000404 */
[C---:B-1----:R-:W-:Y:S01]  /*7910*/  LOP3.LUT R133, R139.reuse, 0x20, RZ, 0x3c, !PT ;  /* 0x000000208b857812 */ /* 0x042fe200078e3cff */
[----:B------:R-:W-:Y:S01]  /*7920*/  UIADD3 UR74, UPT, UPT, UR5, 0x100, URZ ;  /* 0x00000100054a7890 */ /* 0x000fe2000fffe0ff */
[----:B0-----:R-:W0:Y:S01]  /*7930*/  LDC R69, c[0x0][0x3a8] ;  /* 0x0000ea00ff457b82 */ /* 0x001e220000000800 */
[----:B------:R-:W-:Y:S04]  /*7940*/  STS.U16 [R139+UR4+0x12c00], R41 ;  /* 0x012c00298b007988 */ /* 0x000fe80008000404 */
[----:B------:R-:W-:Y:S04]  /*7950*/  STS.U16 [R139+UR4+0x13000], R34 ;  /* 0x013000228b007988 */ /* 0x000fe80008000404 */
[----:B------:R1:W-:Y:S04]  /*7960*/  STS.U16 [R139+UR4+0x13400], R4 ;  /* 0x013400048b007988 */ /* 0x0003e80008000404 */
[----:B------:R3:W-:Y:S04]  /*7970*/  STS.U16 [R139+UR4+0x13800], R5 ;  /* 0x013800058b007988 */ /* 0x0007e80008000404 */
[----:B------:R-:W-:Y:S01]  /*7980*/  STS.U16 [R139+UR4+0x13c00], R6 ;  /* 0x013c00068b007988 */ /* 0x000fe20008000404 */
[----:B-1----:R-:W-:-:S02]  /*7990*/  LOP3.LUT R4, R139, 0x30, RZ, 0x3c, !PT ;  /* 0x000000308b047812 */ /* 0x002fc400078e3cff */
[----:B---3--:R-:W-:Y:S01]  /*79a0*/  LOP3.LUT R5, R139, 0x40, RZ, 0x3c, !PT ;  /* 0x000000408b057812 */ /* 0x008fe200078e3cff */
[----:B------:R-:W-:-:S05]  /*79b0*/  VIADD R132, R0, UR74 ;  /* 0x0000004a00847c36 */ /* 0x000fca0008000000 */
[----:B------:R-:W-:-:S13]  /*79c0*/  R2UR UR11, R132 ;  /* 0x00000000840b72ca */ /* 0x000fda00000e0000 */
[----:B------:R-:W-:Y:S01]  /*79d0*/  ULEA UR11, UR10, UR11, 0x12 ;  /* 0x0000000b0a0b7291 */ /* 0x000fe2000f8e90ff */
[----:B------:R-:W-:Y:S01]  /*79e0*/  SHF.R.U32.HI R232, RZ, 0x5, R232 ;  /* 0x00000005ffe87819 */ /* 0x000fe200000116e8 */
[----:B------:R-:W-:-:S04]  /*79f0*/  @!UP0 UIADD3 UR12, UPT, UPT, -UR12, 0x100000, URZ ;  /* 0x001000000c0c8890 */ /* 0x000fc8000fffe1ff */
[----:B------:R-:W-:Y:S02]  /*7a00*/  @!UP0 USHF.L.U32 UR13, UR12, 0xb, URZ ;  /* 0x0000000b0c0d8899 */ /* 0x000fe400080006ff */
[----:B------:R-:W-:Y:S01]  /*7a10*/  @!UP0 USHF.L.U32 UR12, UR12, 0x1, URZ ;  /* 0x000000010c0c8899 */ /* 0x000fe200080006ff */
[----:B------:R-:W-:Y:S01]  /*7a20*/  ISETP.EQ.U32.AND P1, PT, R232, RZ, P0 ;  /* 0x000000ffe800720c */ /* 0x000fe20000722070 */
[----:B------:R-:W-:Y:S01]  /*7a30*/  VOTEU.ALL UP1, P5 ;  /* 0x0000000000ff7886 */ /* 0x000fe20002820000 */
[----:B--2---:R-:W-:Y:S04]  /*7a40*/  STS.U16 [R136+UR4+0x10080], R117 ;  /* 0x0100807588007988 */ /* 0x004fe80008000404 */
        /* <DEDUP_REMOVED lines=48> */
[----:B------:R-:W-:Y:S04]  /*7d50*/  STS.U16 [R5+UR4+0x10600], R107 ;  /* 0x0106006b05007988 */ /* 0x000fe80008000404 */
[----:B------:R-:W-:Y:S04]  /*7d60*/  STS.U16 [R5+UR4+0x10a00], R100 ;  /* 0x010a006405007988 */ /* 0x000fe80008000404 */
[----:B------:R-:W-:Y:S04]  /*7d70*/  STS.U16 [R5+UR4+0x10e00], R93 ;  /* 0x010e005d05007988 */ /* 0x000fe80008000404 */
[----:B------:R-:W-:Y:S04]  /*7d80*/  STS.U16 [R5+UR4+0x11200], R86 ;  /* 0x0112005605007988 */ /* 0x000fe80008000404 */
[----:B------:R-:W-:Y:S04]  /*7d90*/  STS.U16 [R5+UR4+0x11600], R79 ;  /* 0x0116004f05007988 */ /* 0x000fe80008000404 */
[----:B------:R-:W-:Y:S04]  /*7da0*/  STS.U16 [R5+UR4+0x11a00], R72 ;  /* 0x011a004805007988 */ /* 0x000fe80008000404 */
[----:B------:R-:W-:Y:S01]  /*7db0*/  STS.U16 [R5+UR4+0x11e00], R65 ;  /* 0x011e004105007988 */ /* 0x000fe20008000404 */
[----:B-1----:R-:W-:-:S03]  /*7dc0*/  LOP3.LUT R4, R139, 0x50, RZ, 0x3c, !PT ;  /* 0x000000508b047812 */ /* 0x002fc600078e3cff */
        /* <DEDUP_REMOVED lines=32> */
[----:B----4-:R-:W-:Y:S01]  /*7fd0*/  STS.U16 [R5+UR4+0x11f00], R63 ;  /* 0x011f003f05007988 */ /* 0x010fe20008000404 */
        /* <DEDUP_REMOVED lines=24> */
[----:B------:R1:W-:Y:S01]  /*8160*/  STS.U16 [R4+UR4+0x13f80], R33 ;  /* 0x013f802104007988 */ /* 0x0003e20008000404 */
[----:B------:R2:W-:Y:S06]  /*8170*/  MEMBAR.ALL.CTA ;  /* 0x0000000000007992 */ /* 0x0005ec0000008000 */
[----:B--2---:R-:W-:Y:S04]  /*8180*/  FENCE.VIEW.ASYNC.S ;  /* 0x00000000000073c6 */ /* 0x004fe80000000000 */
[----:B------:R-:W2:Y:S02]  /*8190*/  FENCE.VIEW.ASYNC.S ;  /* 0x00000000000073c6 */ /* 0x000ea40000000000 */
[----:B--2---:R2:W3:Y:S01]  /*81a0*/  @!UP1 SYNCS.EXCH.64 URZ, [UR4+0x20000], UR12 ;  /* 0x0200000c04ff95b2 */ /* 0x0044e20008000100 */
[----:B-1----:R-:W-:-:S05]  /*81b0*/  IMAD.U32 R4, RZ, RZ, UR11 ;  /* 0x0000000bff047e24 */ /* 0x002fca000f8e00ff */
[----:B------:R2:W-:Y:S01]  /*81c0*/  STL [R1+0x65c], R4 ;  /* 0x00065c0401007387 */ /* 0x0005e20000100800 */
[----:B------:R-:W-:Y:S01]  /*81d0*/  VIADD R140, R234, 0x20000 ;  /* 0x00020000ea8c7836 */ /* 0x000fe20000000000 */
[----:B---3--:R-:W-:Y:S06]  /*81e0*/  BAR.SYNC.DEFER_BLOCKING 0x0 ;  /* 0x0000000000007b1d */ /* 0x008fec0000010000 */
[----:B0-----:R-:W-:Y:S05]  /*81f0*/  @!P1 BRA `(.L_x_6) ;  /* 0x0000000400a89947 */ /* 0x001fea0003800000 */
[----:B--2---:R-:W-:Y:S01]  /*8200*/  IMAD.U32 R4, RZ, RZ, UR4 ;  /* 0x00000004ff047e24 */ /* 0x004fe2000f8e00ff */
[----:B------:R-:W-:Y:S01]  /*8210*/  ELECT P2, URZ, PT ;  /* 0x0000000000ff782f */ /* 0x000fe20003840000 */
[----:B------:R-:W-:Y:S01]  /*8220*/  IMAD.MOV.U32 R141, RZ, RZ, RZ ;  /* 0x000000ffff8d7224 */ /* 0x000fe200078e00ff */
[----:B------:R-:W-:Y:S01]  /*8230*/  UMOV UR22, 0x0 ;  /* 0x0000000000167882 */ /* 0x000fe20000000000 */
[----:B------:R-:W-:Y:S01]  /*8240*/  UMOV UR23, 0x8208010 ;  /* 0x0820801000177882 */ /* 0x000fe20000000000 */
[----:B------:R-:W-:Y:S01]  /*8250*/  SHF.R.U32.HI R4, RZ, 0x4, R4 ;  /* 0x00000004ff047819 */ /* 0x000fe20000011604 */
[----:B------:R-:W-:Y:S01]  /*8260*/  UMOV UR76, 0x0 ;  /* 0x00000000004c7882 */ /* 0x000fe20000000000 */
[----:B------:R-:W-:Y:S01]  /*8270*/  UMOV UR77, 0x8208010 ;  /* 0x08208010004d7882 */ /* 0x000fe20000000000 */
[----:B------:R-:W-:Y:S01]  /*8280*/  UMOV UR62, 0x0 ;  /* 0x00000000003e7882 */ /* 0x000fe20000000000 */
[----:B------:R-:W-:Y:S01]  /*8290*/  SGXT.U32 R4, R4, 0xe ;  /* 0x0000000e0404781a */ /* 0x000fe20000000000 */
[----:B------:R-:W-:Y:S01]  /*82a0*/  UMOV UR63, 0x8208010 ;  /* 0x08208010003f7882 */ /* 0x000fe20000000000 */
[----:B------:R-:W-:Y:S01]  /*82b0*/  UMOV UR54, 0x0 ;  /* 0x0000000000367882 */ /* 0x000fe20000000000 */
[----:B------:R-:W-:Y:S01]  /*82c0*/  UMOV UR55, 0x8208010 ;  /* 0x0820801000377882 */ /* 0x000fe20000000000 */
[C---:B------:R-:W-:Y:S01]  /*82d0*/  LOP3.LUT R5, R4.reuse, 0x8000000, RZ, 0xfc, !PT ;  /* 0x0800000004057812 */ /* 0x040fe200078efcff */
[----:B------:R-:W-:Y:S01]  /*82e0*/  UMOV UR38, 0x0 ;  /* 0x0000000000267882 */ /* 0x000fe20000000000 */
[----:B------:R-:W-:Y:S01]  /*82f0*/  IADD3 R4, P3, PT, R4, 0x8000080, RZ ;  /* 0x0800008004047810 */ /* 0x000fe20007f7e0ff */
[----:B------:R-:W-:Y:S01]  /*8300*/  UMOV UR39, 0x8208010 ;  /* 0x0820801000277882 */ /* 0x000fe20000000000 */
[----:B------:R-:W-:Y:S01]  /*8310*/  R2UR UR11, R5 ;  /* 0x00000000050b72ca */ /* 0x000fe200000e0000 */
[----:B------:R-:W-:Y:S01]  /*8320*/  @P2 IMAD.MOV.U32 R5, RZ, RZ, 0x40004040 ;  /* 0x40004040ff052424 */ /* 0x000fe200078e00ff */
[----:B------:R-:W-:Y:S01]  /*8330*/  R2UR UR18, R4 ;  /* 0x00000000041272ca */ /* 0x000fe200000e0000 */
[----:B------:R-:W-:Y:S01]  /*8340*/  UMOV UR46, 0x0 ;  /* 0x00000000002e7882 */ /* 0x000fe20000000000 */
[----:B------:R-:W-:Y:S01]  /*8350*/  UMOV UR47, 0x8208010 ;  /* 0x08208010002f7882 */ /* 0x000fe20000000000 */
[----:B------:R-:W-:Y:S01]  /*8360*/  UMOV UR40, 0x0 ;  /* 0x0000000000287882 */ /* 0x000fe20000000000 */
[C---:B------:R-:W-:Y:S01]  /*8370*/  @P2 R2UR UR45, R5.reuse ;  /* 0x00000000052d22ca */ /* 0x040fe200000e0000 */
[----:B------:R-:W-:Y:S01]  /*8380*/  UMOV UR41, 0x8208010 ;  /* 0x0820801000297882 */ /* 0x000fe20000000000 */
[----:B------:R-:W-:Y:S01]  /*8390*/  @P2 R2UR UR17, R5 ;  /* 0x00000000051122ca */ /* 0x000fe200000e0000 */
[----:B------:R-:W-:Y:S01]  /*83a0*/  UMOV UR34, 0x0 ;  /* 0x0000000000227882 */ /* 0x000fe20000000000 */
[----:B------:R-:W-:Y:S01]  /*83b0*/  UMOV UR35, 0x8208010 ;  /* 0x0820801000237882 */ /* 0x000fe20000000000 */
[----:B------:R-:W-:Y:S01]  /*83c0*/  UMOV UR28, 0x0 ;  /* 0x00000000001c7882 */ /* 0x000fe20000000000 */
[----:B------:R-:W-:Y:S01]  /*83d0*/  UMOV UR29, 0x8208010 ;  /* 0x08208010001d7882 */ /* 0x000fe20000000000 */
[----:B------:R-:W-:Y:S01]  /*83e0*/  IMAD.U32 R4, RZ, RZ, UR11 ;  /* 0x0000000bff047e24 */ /* 0x000fe2000f8e00ff */
[----:B------:R-:W-:Y:S01]  /*83f0*/  UMOV UR24, 0x0 ;  /* 0x0000000000187882 */ /* 0x000fe20000000000 */
[----:B------:R-:W-:Y:S01]  /*8400*/  UMOV UR25, 0x8208010 ;  /* 0x0820801000197882 */ /* 0x000fe20000000000 */
[----:B------:R-:W-:Y:S01]  /*8410*/  UMOV UR20, 0x0 ;  /* 0x0000000000147882 */ /* 0x000fe20000000000 */
[----:B------:R-:W-:Y:S01]  /*8420*/  UMOV UR21, 0x8208010 ;  /* 0x0820801000157882 */ /* 0x000fe20000000000 */
[----:B------:R-:W-:Y:S01]  /*8430*/  @P2 R2UR UR44, R4 ;  /* 0x00000000042c22ca */ /* 0x000fe200000e0000 */
[----:B------:R-:W-:Y:S01]  /*8440*/  VIADD R4, R234, 0x10000 ;  /* 0x00010000ea047836 */ /* 0x000fe20000000000 */
[----:B------:R-:W-:Y:S01]  /*8450*/  UMOV UR14, 0x0 ;  /* 0x00000000000e7882 */ /* 0x000fe20000000000 */
[----:B------:R-:W-:-:S03]  /*8460*/  UMOV UR15, 0x8208010 ;  /* 0x08208010000f7882 */ /* 0x000fc60000000000 */
[----:B------:R-:W-:-:S04]  /*8470*/  SHF.R.U32.HI R4, RZ, 0x4, R4 ;  /* 0x00000004ff047819 */ /* 0x000fc80000011604 */
[----:B------:R-:W-:-:S04]  /*8480*/  SGXT.U32 R4, R4, 0xe ;  /* 0x0000000e0404781a */ /* 0x000fc80000000000 */
[C---:B------:R-:W-:Y:S02]  /*8490*/  R2UR UR11, R4.reuse ;  /* 0x00000000040b72ca */ /* 0x040fe400000e0000 */
[----:B------:R-:W-:-:S04]  /*84a0*/  IADD3 R4, P6, PT, R4, 0x2, RZ ;  /* 0x0000000204047810 */ /* 0x000fc80007fde0ff */
[----:B------:R-:W-:-:S07]  /*84b0*/  R2UR UR12, R4 ;  /* 0x00000000040c72ca */ /* 0x000fce00000e0000 */
[----:B------:R-:W-:-:S05]  /*84c0*/  IMAD.U32 R4, RZ, RZ, UR11 ;  /* 0x0000000bff047e24 */ /* 0x000fca000f8e00ff */
[----:B------:R-:W-:Y:S02]  /*84d0*/  @P2 R2UR UR16, R4 ;  /* 0x00000000041022ca */ /* 0x000fe400000e0000 */
[----:B------:R-:W-:-:S04]  /*84e0*/  @P2 MOV R4, R140 ;  /* 0x0000008c00042202 */ /* 0x000fc80000000f00 */
[----:B------:R-:W-:Y:S01]  /*84f0*/  @P2 R2UR UR11, R4 ;  /* 0x00000000040b22ca */ /* 0x000fe200000e0000 */
[----:B------:R-:W-:-:S05]  /*8500*/  IMAD.MOV.U32 R4, RZ, RZ, RZ ;  /* 0x000000ffff047224 */ /* 0x000fca00078e00ff */
[----:B------:R-:W-:Y:S01]  /*8510*/  IADD3.X R4, PT, PT, R4, 0x40004040, RZ, P3, !PT ;  /* 0x4000404004047810 */ /* 0x000fe20001ffe4ff */
[----:B------:R0:W-:Y:S03]  /*8520*/  UTCHMMA gdesc[UR44], gdesc[UR16], tmem[UR74], tmem[UR22], idesc[UR23], !UPT ;  /* 0x00ff16102c0075ea */ /* 0x0001e6000f80004a */
[----:B------:R-:W-:Y:S01]  /*8530*/  R2UR UR19, R4 ;  /* 0x00000000041372ca */ /* 0x000fe200000e0000 */
[----:B------:R-:W-:-:S05]  /*8540*/  IMAD.MOV.U32 R4, RZ, RZ, RZ ;  /* 0x000000ffff047224 */ /* 0x000fca00078e00ff */
[----:B------:R-:W-:-:S04]  /*8550*/  IADD3.X R4, PT, PT, R4, 0x40004040, RZ, P6, !PT ;  /* 0x4000404004047810 */ /* 0x000fc800037fe4ff */
[----:B------:R-:W-:-:S03]  /*8560*/  R2UR UR13, R4 ;  /* 0x00000000040d72ca */ /* 0x000fc600000e0000 */
[----:B------:R-:W-:Y:S02]  /*8570*/  UIADD3.64 UR64, UPT, UPT, UR18, 0x80, URZ ;  /* 0x0000008012407897 */ /* 0x000fe4000fffe0ff */
[----:B------:R-:W-:Y:S02]  /*8580*/  UIADD3.64 UR60, UPT, UPT, UR18, 0x100, URZ ;  /* 0x00000100123c7897 */ /* 0x000fe4000fffe0ff */
[----:B------:R-:W-:Y:S02]  /*8590*/  UIADD3.64 UR50, UPT, UPT, UR18, 0x180, URZ ;  /* 0x0000018012327897 */ /* 0x000fe4000fffe0ff */
[----:B------:R-:W-:Y:S02]  /*85a0*/  UIADD3.64 UR32, UPT, UPT, UR18, 0x200, URZ ;  /* 0x0000020012207897 */ /* 0x000fe4000fffe0ff */
[----:B------:R-:W-:Y:S02]  /*85b0*/  UIADD3.64 UR56, UPT, UPT, UR18, 0x280, URZ ;  /* 0x0000028012387897 */ /* 0x000fe4000fffe0ff */
[----:B------:R-:W-:-:S02]  /*85c0*/  UIADD3.64 UR66, UPT, UPT, UR12, 0x2, URZ ;  /* 0x000000020c427897 */ /* 0x000fc4000fffe0ff */
[----:B------:R-:W-:Y:S01]  /*85d0*/  UTCHMMA gdesc[UR18], gdesc[UR12], tmem[UR74], tmem[UR76], idesc[UR77], UPT ;  /* 0x00ff4c0c120075ea */ /* 0x000fe2000b80004a */
[----:B------:R-:W-:Y:S02]  /*85e0*/  UIADD3.64 UR58, UPT, UPT, UR12, 0x4, URZ ;  /* 0x000000040c3a7897 */ /* 0x000fe4000fffe0ff */
[----:B0-----:R-:W-:Y:S02]  /*85f0*/  UIADD3.64 UR44, UPT, UPT, UR12, 0x3fe, URZ ;  /* 0x000003fe0c2c7897 */ /* 0x001fe4000fffe0ff */
[----:B------:R-:W-:Y:S02]  /*8600*/  UIADD3.64 UR68, UPT, UPT, UR12, 0x400, URZ ;  /* 0x000004000c447897 */ /* 0x000fe4000fffe0ff */
[----:B------:R-:W-:Y:S01]  /*8610*/  UIADD3.64 UR72, UPT, UPT, UR12, 0x402, URZ ;  /* 0x000004020c487897 */ /* 0x000fe2000fffe0ff */
[----:B------:R-:W-:Y:S01]  /*8620*/  UTCHMMA gdesc[UR64], gdesc[UR66], tmem[UR74], tmem[UR62], idesc[UR63], UPT ;  /* 0x00ff3e42400075ea */ /* 0x000fe2000b80004a */
[----:B------:R-:W-:Y:S01]  /*8630*/  UIADD3.64 UR52, UPT, UPT, UR18, 0x300, URZ ;  /* 0x0000030012347897 */ /* 0x000fe2000fffe0ff */
[----:B------:R0:W-:Y:S01]  /*8640*/  UTCHMMA gdesc[UR60], gdesc[UR58], tmem[UR74], tmem[UR54], idesc[UR55], UPT ;  /* 0x00ff363a3c0075ea */ /* 0x0001e2000b80004a */
[----:B------:R-:W-:Y:S01]  /*8650*/  UIADD3.64 UR70, UPT, UPT, UR12, 0x404, URZ ;  /* 0x000004040c467897 */ /* 0x000fe2000fffe0ff */
[----:B------:R1:W-:Y:S01]  /*8660*/  UTCHMMA gdesc[UR50], gdesc[UR44], tmem[UR74], tmem[UR38], idesc[UR39], UPT ;  /* 0x00ff262c320075ea */ /* 0x0003e2000b80004a */
[----:B------:R-:W-:-:S02]  /*8670*/  UIADD3.64 UR48, UPT, UPT, UR18, 0x380, URZ ;  /* 0x0000038012307897 */ /* 0x000fc4000fffe0ff */
[----:B------:R-:W-:Y:S02]  /*8680*/  UIADD3.64 UR42, UPT, UPT, UR18, 0x400, URZ ;  /* 0x00000400122a7897 */ /* 0x000fe4000fffe0ff */
[----:B------:R-:W-:Y:S02]  /*8690*/  UIADD3.64 UR36, UPT, UPT, UR18, 0x480, URZ ;  /* 0x0000048012247897 */ /* 0x000fe4000fffe0ff */
[----:B------:R-:W-:Y:S02]  /*86a0*/  UIADD3.64 UR30, UPT, UPT, UR18, 0x500, URZ ;  /* 0x00000500121e7897 */ /* 0x000fe4000fffe0ff */
[----:B0-----:R-:W-:Y:S02]  /*86b0*/  UIADD3.64 UR60, UPT, UPT, UR12, 0x7fe, URZ ;  /* 0x000007fe0c3c7897 */ /* 0x001fe4000fffe0ff */
[----:B------:R-:W-:Y:S02]  /*86c0*/  UIADD3.64 UR58, UPT, UPT, UR12, 0x800, URZ ;  /* 0x000008000c3a7897 */ /* 0x000fe4000fffe0ff */
[----:B------:R-:W-:-:S02]  /*86d0*/  UIADD3.64 UR54, UPT, UPT, UR12, 0x802, URZ ;  /* 0x000008020c367897 */ /* 0x000fc4000fffe0ff */
[----:B------:R-:W-:Y:S02]  /*86e0*/  UIADD3.64 UR76, UPT, UPT, UR12, 0x804, URZ ;  /* 0x000008040c4c7897 */ /* 0x000fe4000fffe0ff */
[----:B------:R-:W-:Y:S01]  /*86f0*/  UIADD3.64 UR26, UPT, UPT, UR18, 0x580, URZ ;  /* 0x00000580121a7897 */ /* 0x000fe2000fffe0ff */
[----:B------:R-:W-:Y:S01]  /*8700*/  UMOV UR66, 0x0 ;  /* 0x0000000000427882 */ /* 0x000fe20000000000 */
[----:B------:R-:W-:Y:S01]  /*8710*/  UMOV UR67, 0x8208010 ;  /* 0x0820801000437882 */ /* 0x000fe20000000000 */
[----:B-1----:R-:W-:Y:S01]  /*8720*/  UIADD3.64 UR38, UPT, UPT, UR12, 0xbfe, URZ ;  /* 0x00000bfe0c267897 */ /* 0x002fe2000fffe0ff */
[----:B------:R0:W-:Y:S01]  /*8730*/  UTCHMMA gdesc[UR32], gdesc[UR68], tmem[UR74], tmem[UR66], idesc[UR67], UPT ;  /* 0x00ff4244200075ea */ /* 0x0001e2000b80004a */
[----:B------:R-:W-:Y:S02]  /*8740*/  UIADD3.64 UR22, UPT, UPT, UR18, 0x600, URZ ;  /* 0x0000060012167897 */ /* 0x000fe4000fffe0ff */
[----:B------:R-:W-:Y:S01]  /*8750*/  UIADD3.64 UR62, UPT, UPT, UR12, 0xc00, URZ ;  /* 0x00000c000c3e7897 */ /* 0x000fe2000fffe0ff */
[----:B------:R-:W-:Y:S01]  /*8760*/  UMOV UR50, 0x0 ;  /* 0x0000000000327882 */ /* 0x000fe20000000000 */
[----:B------:R-:W-:Y:S01]  /*8770*/  UMOV UR51, 0x8208010 ;  /* 0x0820801000337882 */ /* 0x000fe20000000000 */
[----:B------:R-:W-:Y:S01]  /*8780*/  UIADD3.64 UR16, UPT, UPT, UR18, 0x680, URZ ;  /* 0x0000068012107897 */ /* 0x000fe2000fffe0ff */
[----:B------:R0:W-:Y:S01]  /*8790*/  UTCHMMA gdesc[UR56], gdesc[UR72], tmem[UR74], tmem[UR50], idesc[UR51], UPT ;  /* 0x00ff3248380075ea */ /* 0x0001e2000b80004a */
[----:B------:R-:W-:Y:S01]  /*87a0*/  UIADD3.64 UR64, UPT, UPT, UR12, 0xc02, URZ ;  /* 0x00000c020c407897 */ /* 0x000fe2000fffe0ff */
[----:B------:R-:W-:Y:S01]  /*87b0*/  UMOV UR44, 0x0 ;  /* 0x00000000002c7882 */ /* 0x000fe20000000000 */
[----:B------:R-:W-:Y:S01]  /*87c0*/  UMOV UR45, 0x8208010 ;  /* 0x08208010002d7882 */ /* 0x000fe20000000000 */
[----:B------:R-:W-:Y:S01]  /*87d0*/  UIADD3.64 UR18, UPT, UPT, UR18, 0x700, URZ ;  /* 0x0000070012127897 */ /* 0x000fe2000fffe0ff */
[----:B------:R0:W-:Y:S01]  /*87e0*/  UTCHMMA gdesc[UR52], gdesc[UR70], tmem[UR74], tmem[UR44], idesc[UR45], UPT ;  /* 0x00ff2c46340075ea */ /* 0x0001e2000b80004a */
[----:B------:R-:W-:Y:S01]  /*87f0*/  UIADD3.64 UR12, UPT, UPT, UR12, 0xc04, URZ ;  /* 0x00000c040c0c7897 */ /* 0x000fe2000fffe0ff */
[----:B------:R0:W-:Y:S01]  /*8800*/  UTCHMMA gdesc[UR48], gdesc[UR60], tmem[UR74], tmem[UR66], idesc[UR67], UPT ;  /* 0x00ff423c300075ea */ /* 0x0001e2000b80004a */
[----:B------:R0:W-:Y:S01]  /*8810*/  UTCHMMA gdesc[UR42], gdesc[UR58], tmem[UR74], tmem[UR46], idesc[UR47], UPT ;  /* 0x00ff2e3a2a0075ea */ /* 0x0001e2000b80004a */
[----:B------:R0:W-:Y:S01]  /*8820*/  UTCHMMA gdesc[UR36], gdesc[UR54], tmem[UR74], tmem[UR40], idesc[UR41], UPT ;  /* 0x00ff2836240075ea */ /* 0x0001e2000b80004a */
[----:B------:R0:W-:Y:S01]  /*8830*/  UTCHMMA gdesc[UR30], gdesc[UR76], tmem[UR74], tmem[UR34], idesc[UR35], UPT ;  /* 0x00ff224c1e0075ea */ /* 0x0001e2000b80004a */
[----:B------:R0:W-:Y:S01]  /*8840*/  UTCHMMA gdesc[UR26], gdesc[UR38], tmem[UR74], tmem[UR28], idesc[UR29], UPT ;  /* 0x00ff1c261a0075ea */ /* 0x0001e2000b80004a */
[----:B------:R0:W-:Y:S01]  /*8850*/  UTCHMMA gdesc[UR22], gdesc[UR62], tmem[UR74], tmem[UR24], idesc[UR25], UPT ;  /* 0x00ff183e160075ea */ /* 0x0001e2000b80004a */
[----:B------:R0:W-:Y:S02]  /*8860*/  UTCHMMA gdesc[UR16], gdesc[UR64], tmem[UR74], tmem[UR20], idesc[UR21], UPT ;  /* 0x00ff1440100075ea */ /* 0x0001e4000b80004a */
[----:B------:R0:W-:Y:S01]  /*8870*/  UTCHMMA gdesc[UR18], gdesc[UR12], tmem[UR74], tmem[UR14], idesc[UR15], UPT ;  /* 0x00ff0e0c120075ea */ /* 0x0001e2000b80004a */
[----:B------:R0:W-:Y:S01]  /*8880*/  UTCBAR [UR11], URZ ;  /* 0x000000ff0b0073e9 */ /* 0x0001e200080000ff */
[----:B------:R-:W-:Y:S01]  /*8890*/  NOP ;  /* 0x0000000000007918 */ /* 0x000fe20000000000 */
.L_x_6:
[----:B------:R-:W-:Y:S05]  /*88a0*/  @!P0 BRA `(.L_x_7) ;  /* 0x0000000000088947 */ /* 0x000fea0003800000 */
[----:B------:R-:W1:Y:S02]  /*88b0*/  SYNCS.PHASECHK.TRANS64.TRYWAIT P2, [UR4+0x20000], RZ ;  /* 0x020000ffff0075a7 */ /* 0x000e640008041104 */
[----:B-1----:R-:W-:Y:S05]  /*88c0*/  @!P2 BRA `(.L_x_8) ;  /* 0x0000015c005ca947 */ /* 0x002fea0003800000 */
.L_x_7:
[----:B--2---:R-:W2:Y:S01]  /*88d0*/  LDL R4, [R1+0x65c] ;  /* 0x00065c0001047983 */ /* 0x004ea20000100800 */
[----:B------:R-:W1:Y:S01]  /*88e0*/  LDC.64 R146, c[0x0][0x390] ;  /* 0x0000e400ff927b82 */ /* 0x000e620000000a00 */
[----:B------:R-:W-:Y:S01]  /*88f0*/  UIADD3 UR75, UPT, UPT, UR5, 0x180, URZ ;  /* 0x00000180054b7890 */ /* 0x000fe2000fffe0ff */
[----:B------:R-:W3:Y:S01]  /*8900*/  S2R R72, SR_TID.X ;  /* 0x0000000000487919 */ /* 0x000ee20000002100 */
[----:B------:R-:W4:Y:S04]  /*8910*/  S2R R71, SR_CTAID.X ;  /* 0x0000000000477919 */ /* 0x000f280000002500 */
[----:B------:R-:W-:Y:S01]  /*8920*/  VIADD R0, R0, UR75 ;  /* 0x0000004b00007c36 */ /* 0x000fe20008000000 */
[----:B------:R-:W0:Y:S08]  /*8930*/  LDC R112, c[0x0][0x3d8] ;  /* 0x0000f600ff707b82 */ /* 0x000e300000000800 */
[----:B------:R-:W-:Y:S08]  /*8940*/  BAR.SYNC.DEFER_BLOCKING 0x0 ;  /* 0x0000000000007b1d */ /* 0x000ff00000010000 */
[----:B------:R-:W0:Y:S01]  /*8950*/  LDC R119, c[0x0][0x3d8] ;  /* 0x0000f600ff777b82 */ /* 0x000e220000000800 */
[----:B------:R-:W-:Y:S04]  /*8960*/  STL [R1+0x738], R141 ;  /* 0x0007388d01007387 */ /* 0x000fe80000100800 */
[----:B------:R-:W-:Y:S03]  /*8970*/  STL [R1+0x734], R140 ;  /* 0x0007348c01007387 */ /* 0x000fe60000100800 */
[----:B------:R-:W0:Y:S01]  /*8980*/  LDC R120, c[0x0][0x3d8] ;  /* 0x0000f600ff787b82 */ /* 0x000e220000000800 */
[----:B------:R-:W-:Y:S04]  /*8990*/  STL [R1+0x730], R139 ;  /* 0x0007308b01007387 */ /* 0x000fe80000100800 */
[----:B------:R-:W-:Y:S03]  /*89a0*/  STL [R1+0x72c], R135 ;  /* 0x00072c8701007387 */ /* 0x000fe60000100800 */
[----:B------:R-:W0:Y:S01]  /*89b0*/  LDC R123, c[0x0][0x3d8] ;  /* 0x0000f600ff7b7b82 */ /* 0x000e220000000800 */
[C---:B---3--:R-:W-:Y:S01]  /*89c0*/  LOP3.LUT R68, R72.reuse, 0x6f, RZ, 0xc0, !PT ;  /* 0x0000006f48447812 */ /* 0x048fe200078ec0ff */
[C---:B------:R-:W-:Y:S01]  /*89d0*/  IMAD.SHL.U32 R70, R72.reuse, 0x4, RZ ;  /* 0x0000000448467824 */ /* 0x040fe200078e00ff */
[----:B------:R-:W-:Y:S01]  /*89e0*/  LOP3.LUT R137, R72, 0x80, RZ, 0xc0, !PT ;  /* 0x0000008048897812 */ /* 0x000fe200078ec0ff */
[----:B------:R-:W-:Y:S01]  /*89f0*/  STL [R1+0x728], R134 ;  /* 0x0007288601007387 */ /* 0x000fe20000100800 */
[----:B----4-:R-:W-:-:S02]  /*8a00*/  IMAD.SHL.U32 R71, R71, 0x80, RZ ;  /* 0x0000008047477824 */ /* 0x010fc400078e00ff */
[----:B------:R-:W-:Y:S01]  /*8a10*/  LEA.HI R137, R137, R68, RZ, 0x1d ;  /* 0x0000004489897211 */ /* 0x000fe200078fe8ff */
[----:B-----5:R3:W-:Y:S01]  /*8a20*/  STL [R1+0x724], R2 ;  /* 0x0007240201007387 */ /* 0x0207e20000100800 */
[----:B------:R-:W-:Y:S01]  /*8a30*/  LOP3.LUT R68, R70, 0x40, RZ, 0xc0, !PT ;  /* 0x0000004046447812 */ /* 0x000fe200078ec0ff */
[----:B------:R-:W4:Y:S02]  /*8a40*/  LDC R121, c[0x0][0x3d8] ;  /* 0x0000f600ff797b82 */ /* 0x000f240000000800 */
[----:B------:R-:W-:Y:S01]  /*8a50*/  IMAD.IADD R137, R71, 0x1, R137 ;  /* 0x0000000147897824 */ /* 0x000fe200078e0289 */
[C---:B------:R-:W-:Y:S02]  /*8a60*/  LOP3.LUT R70, R68.reuse, 0x2, RZ, 0xfc, !PT ;  /* 0x0000000244467812 */ /* 0x040fe400078efcff */
[----:B------:R-:W-:Y:S02]  /*8a70*/  LOP3.LUT R71, R68, 0x3, RZ, 0xfc, !PT ;  /* 0x0000000344477812 */ /* 0x000fe400078efcff */
[C---:B------:R-:W-:Y:S01]  /*8a80*/  ISETP.GE.AND P6, PT, R137.reuse, R68, PT ;  /* 0x000000448900720c */ /* 0x040fe20003fc6270 */
[----:B------:R-:W0:Y:S01]  /*8a90*/  LDC R124, c[0x0][0x3d8] ;  /* 0x0000f600ff7c7b82 */ /* 0x000e220000000800 */
[----:B------:R-:W-:-:S02]  /*8aa0*/  ISETP.GE.AND P2, PT, R137, R70, PT ;  /* 0x000000468900720c */ /* 0x000fc40003f46270 */
[----:B------:R-:W-:Y:S02]  /*8ab0*/  ISETP.GT.AND P3, PT, R137, R68, PT ;  /* 0x000000448900720c */ /* 0x000fe40003f64270 */
[----:B------:R-:W-:-:S03]  /*8ac0*/  LOP3.LUT R70, R68, 0x4, RZ, 0xfc, !PT ;  /* 0x0000000444467812 */ /* 0x000fc600078efcff */
[----:B------:R-:W0:Y:S08]  /*8ad0*/  LDC R125, c[0x0][0x3d8] ;  /* 0x0000f600ff7d7b82 */ /* 0x000e300000000800 */
        /* <DEDUP_REMOVED lines=26> */
[----:B------:R-:W0:Y:S01]  /*8c80*/  LDC R208, c[0x0][0x3d8] ;  /* 0x0000f600ffd07b82 */ /* 0x000e220000000800 */
[----:B------:R-:W0:Y:S07]  /*8c90*/  @!P5 SYNCS.CCTL.IV [UR4+0x20000] ;  /* 0x02000000ff00d9b1 */ /* 0x000e2e0008000004 */
[----:B------:R-:W0:Y:S02]  /*8ca0*/  LDC R209, c[0x0][0x3d8] ;  /* 0x0000f600ffd17b82 */ /* 0x000e240000000800 */
[----:B0-2---:R-:W-:-:S06]  /*8cb0*/  R2UR UR11, R4 ;  /* 0x00000000040b72ca */ /* 0x005fcc00000e0000 */
[----:B------:R-:W0:Y:S07]  /*8cc0*/  LDC R222, c[0x0][0x3d8] ;  /* 0x0000f600ffde7b82 */ /* 0x000e2e0000000800 */
[----:B------:R-:W-:Y:S01]  /*8cd0*/  LDTM.16dp32bit_t0_t15.x64 R4, tmem[UR11] ;  /* 0x0000000b000479ee */ /* 0x000fe20008b00000 */
[----:B------:R-:W2:Y:S01]  /*8ce0*/  LDTM.16dp32bit_t16_t31.x64 R4, tmem[UR11+0x40] ;  /* 0x0000400b000479ee */ /* 0x000ea20008b20000 */
[----:B------:R-:W-:Y:S01]  /*8cf0*/  R2UR UR11, R0 ;  /* 0x00000000000b72ca */ /* 0x000fe200000e0000 */
[----:B------:R-:W-:Y:S01]  /*8d00*/  NOP ;  /* 0x0000000000007918 */ /* 0x000fe20000000000 */
[-C--:B--2---:R-:W-:Y:S01]  /*8d10*/  FMUL R4, R4, R69.reuse ;  /* 0x0000004504047220 */ /* 0x084fe20000400000 */
[-C--:B------:R-:W-:Y:S01]  /*8d20*/  FMUL R5, R5, R69.reuse ;  /* 0x0000004505057220 */ /* 0x080fe20000400000 */
[-C--:B------:R-:W-:Y:S01]  /*8d30*/  FMUL R6, R6, R69.reuse ;  /* 0x0000004506067220 */ /* 0x080fe20000400000 */
[-C--:B------:R-:W-:Y:S01]  /*8d40*/  FMUL R8, R8, R69.reuse ;  /* 0x0000004508087220 */ /* 0x080fe20000400000 */
[-C--:B------:R-:W-:Y:S01]  /*8d50*/  FMUL R9, R9, R69.reuse ;  /* 0x0000004509097220 */ /* 0x080fe20000400000 */
[----:B------:R-:W-:Y:S01]  /*8d60*/  FSEL R122, R4, -INF , P6 ;  /* 0xff800000047a7808 */ /* 0x000fe20003000000 */
[-C--:B------:R-:W-:Y:S01]  /*8d70*/  FMUL R11, R11, R69.reuse ;  /* 0x000000450b0b7220 */ /* 0x080fe20000400000 */
[----:B------:R-:W-:Y:S01]  /*8d80*/  LOP3.LUT R4, R68, 0x5, RZ, 0xfc, !PT ;  /* 0x0000000544047812 */ /* 0x000fe200078efcff */
[-C--:B------:R-:W-:Y:S01]  /*8d90*/  FMUL R12, R12, R69.reuse ;  /* 0x000000450c0c7220 */ /* 0x080fe20000400000 */
[----:B------:R-:W-:Y:S01]  /*8da0*/  FSEL R118, R5, -INF , P3 ;  /* 0xff80000005767808 */ /* 0x000fe20001800000 */
[-C--:B------:R-:W-:Y:S01]  /*8db0*/  FMUL R14, R14, R69.reuse ;  /* 0x000000450e0e7220 */ /* 0x080fe20000400000 */
[----:B------:R-:W-:Y:S01]  /*8dc0*/  FSEL R117, R6, -INF , P2 ;  /* 0xff80000006757808 */ /* 0x000fe20001000000 */
[-C--:B------:R-:W-:Y:S01]  /*8dd0*/  FMUL R15, R15, R69.reuse ;  /* 0x000000450f0f7220 */ /* 0x080fe20000400000 */
[----:B------:R-:W-:Y:S01]  /*8de0*/  ISETP.GE.AND P3, PT, R137, R70, PT ;  /* 0x000000468900720c */ /* 0x000fe20003f66270 */
[-C--:B------:R-:W-:Y:S01]  /*8df0*/  FMUL R17, R17, R69.reuse ;  /* 0x0000004511117220 */ /* 0x080fe20000400000 */
[----:B------:R-:W-:Y:S01]  /*8e00*/  ISETP.GE.AND P2, PT, R137, R4, PT ;  /* 0x000000048900720c */ /* 0x000fe20003f46270 */
[-C--:B------:R-:W-:Y:S01]  /*8e10*/  FMUL R18, R18, R69.reuse ;  /* 0x0000004512127220 */ /* 0x080fe20000400000 */
[----:B------:R-:W-:Y:S01]  /*8e20*/  LOP3.LUT R4, R68, 0x7, RZ, 0xfc, !PT ;  /* 0x0000000744047812 */ /* 0x000fe200078efcff */
[-C--:B------:R-:W-:Y:S01]  /*8e30*/  FMUL R20, R20, R69.reuse ;  /* 0x0000004514147220 */ /* 0x080fe20000400000 */
[----:B------:R-:W-:Y:S01]  /*8e40*/  FSEL R116, R8, -INF , P3 ;  /* 0xff80000008747808 */ /* 0x000fe20001800000 */
        /* <DEDUP_REMOVED lines=66> */
[----:B------:R-:W-:Y:S01]  /*9270*/  STL [R1+0x680], R111 ;  /* 0x0006806f01007387 */ /* 0x000fe20000100800 */
[----:B------:R-:W-:Y:S01]  /*9280*/  ISETP.GE.AND P2, PT, R137, R4, PT ;  /* 0x000000048900720c */ /* 0x000fe20003f46270 */
[-C--:B------:R-:W-:Y:S01]  /*9290*/  FMUL R49, R49, R69.reuse ;  /* 0x0000004531317220 */ /* 0x080fe20000400000 */
[----:B------:R-:W-:Y:S01]  /*92a0*/  LOP3.LUT R4, R68, 0x19, RZ, 0xfc, !PT ;  /* 0x0000001944047812 */ /* 0x000fe200078efcff */
[----:B------:R-:W-:Y:S01]  /*92b0*/  STL [R1+0x67c], R107 ;  /* 0x00067c6b01007387 */ /* 0x000fe20000100800 */
        /* <DEDUP_REMOVED lines=11> */
[----:B------:R-:W2:Y:S01]  /*9370*/  LDC R26, c[0x0][0x3d8] ;  /* 0x0000f600ff1a7b82 */ /* 0x000ea20000000800 */
[----:B------:R-:W-:Y:S01]  /*9380*/  FSEL R100, R29, -INF , P3 ;  /* 0xff8000001d647808 */ /* 0x000fe20001800000 */
[-C--:B------:R-:W-:Y:S01]  /*9390*/  FMUL R55, R55, R69.reuse ;  /* 0x0000004537377220 */ /* 0x080fe20000400000 */
[----:B------:R-:W-:Y:S01]  /*93a0*/  ISETP.GE.AND P3, PT, R137, R4, PT ;  /* 0x000000048900720c */ /* 0x000fe20003f66270 */
[-C--:B------:R-:W-:Y:S01]  /*93b0*/  FMUL R56, R56, R69.reuse ;  /* 0x0000004538387220 */ /* 0x080fe20000400000 */
[----:B------:R-:W-:Y:S01]  /*93c0*/  LOP3.LUT R4, R68, 0x1d, RZ, 0xfc, !PT ;  /* 0x0000001d44047812 */ /* 0x000fe200078efcff */
[-C--:B------:R-:W-:Y:S01]  /*93d0*/  FMUL R57, R57, R69.reuse ;  /* 0x0000004539397220 */ /* 0x080fe20000400000 */
[----:B------:R-:W-:Y:S01]  /*93e0*/  FSEL R80, R30, -INF , P2 ;  /* 0xff8000001e507808 */ /* 0x000fe20001000000 */
[----:B------:R-:W0:Y:S01]  /*93f0*/  LDC R29, c[0x0][0x3d8] ;  /* 0x0000f600ff1d7b82 */ /* 0x000e220000000800 */
[----:B------:R-:W-:Y:S01]  /*9400*/  ISETP.GE.AND P2, PT, R137, R4, PT ;  /* 0x000000048900720c */ /* 0x000fe20003f46270 */
[-C--:B------:R-:W-:Y:S01]  /*9410*/  FMUL R58, R58, R69.reuse ;  /* 0x000000453a3a7220 */ /* 0x080fe20000400000 */
[----:B------:R-:W-:Y:S01]  /*9420*/  LOP3.LUT R4, R68, 0x1f, RZ, 0xfc, !PT ;  /* 0x0000001f44047812 */ /* 0x000fe200078efcff */
[----:B------:R-:W-:Y:S01]  /*9430*/  FMUL R59, R59, R69 ;  /* 0x000000453b3b7220 */ /* 0x000fe20000400000 */
[C---:B------:R-:W-:Y:S01]  /*9440*/  ISETP.GE.AND P6, PT, R137.reuse, R71, PT ;  /* 0x000000478900720c */ /* 0x040fe20003fc6270 */
[-C--:B------:R-:W-:Y:S01]  /*9450*/  FMUL R60, R60, R69.reuse ;  /* 0x000000453c3c7220 */ /* 0x080fe20000400000 */
[----:B------:R-:W-:Y:S01]  /*9460*/  LOP3.LUT R5, R68, 0x6, RZ, 0xfc, !PT ;  /* 0x0000000644057812 */ /* 0x000fe200078efcff */
[----:B------:R-:W0:Y:S01]  /*9470*/  LDC R30, c[0x0][0x3d8] ;  /* 0x0000f600ff1e7b82 */ /* 0x000e220000000800 */
[----:B------:R-:W-:Y:S01]  /*9480*/  FSEL R99, R32, -INF , P3 ;  /* 0xff80000020637808 */ /* 0x000fe20001800000 */
[-C--:B------:R-:W-:Y:S01]  /*9490*/  FMUL R62, R62, R69.reuse ;  /* 0x000000453e3e7220 */ /* 0x080fe20000400000 */
[----:B------:R-:W-:Y:S01]  /*94a0*/  ISETP.GE.AND P3, PT, R137, R4, PT ;  /* 0x000000048900720c */ /* 0x000fe20003f66270 */
[-C--:B------:R-:W-:Y:S01]  /*94b0*/  FMUL R61, R61, R69.reuse ;  /* 0x000000453d3d7220 */ /* 0x080fe20000400000 */
[----:B------:R-:W-:Y:S01]  /*94c0*/  LOP3.LUT R4, R68, 0x20, RZ, 0xfc, !PT ;  /* 0x0000002044047812 */ /* 0x000fe200078efcff */
[----:B------:R-:W-:Y:S01]  /*94d0*/  FMUL R63, R63, R69 ;  /* 0x000000453f3f7220 */ /* 0x000fe20000400000 */
[----:B------:R-:W-:Y:S01]  /*94e0*/  FSEL R115, R7, -INF , P6 ;  /* 0xff80000007737808 */ /* 0x000fe20003000000 */
[----:B------:R-:W0:Y:S01]  /*94f0*/  LDC R32, c[0x0][0x3d8] ;  /* 0x0000f600ff207b82 */ /* 0x000e220000000800 */
[----:B------:R-:W-:Y:S01]  /*9500*/  ISETP.GE.AND P6, PT, R137, R5, PT ;  /* 0x000000058900720c */ /* 0x000fe20003fc6270 */
[-C--:B------:R-:W-:Y:S01]  /*9510*/  FMUL R64, R64, R69.reuse ;  /* 0x0000004540407220 */ /* 0x080fe20000400000 */
[----:B------:R-:W-:Y:S01]  /*9520*/  LOP3.LUT R5, R68, 0x9, RZ, 0xfc, !PT ;  /* 0x0000000944057812 */ /* 0x000fe200078efcff */
[-C--:B------:R-:W-:Y:S01]  /*9530*/  FMUL R65, R65, R69.reuse ;  /* 0x0000004541417220 */ /* 0x080fe20000400000 */
[----:B------:R-:W-:Y:S01]  /*9540*/  FSEL R75, R33, -INF , P2 ;  /* 0xff800000214b7808 */ /* 0x000fe20001000000 */
[-C--:B------:R-:W-:Y:S01]  /*9550*/  FMUL R66, R66, R69.reuse ;  /* 0x0000004542427220 */ /* 0x080fe20000400000 */
[----:B------:R-:W-:Y:S01]  /*9560*/  ISETP.GE.AND P2, PT, R137, R4, PT ;  /* 0x000000048900720c */ /* 0x000fe20003f46270 */
[----:B------:R-:W0:Y:S01]  /*9570*/  LDC R33, c[0x0][0x3d8] ;  /* 0x0000f600ff217b82 */ /* 0x000e220000000800 */
[----:B------:R-:W-:Y:S01]  /*9580*/  LOP3.LUT R4, R68, 0x22, RZ, 0xfc, !PT ;  /* 0x0000002244047812 */ /* 0x000fe200078efcff */
[----:B------:R-:W-:Y:S01]  /*9590*/  FMUL R67, R67, R69 ;  /* 0x0000004543437220 */ /* 0x000fe20000400000 */
[----:B------:R-:W-:-:S02]  /*95a0*/  FSEL R113, R10, -INF , P6 ;  /* 0xff8000000a717808 */ /* 0x000fc40003000000 */
[----:B------:R-:W-:Y:S02]  /*95b0*/  ISETP.GE.AND P6, PT, R137, R5, PT ;  /* 0x000000058900720c */ /* 0x000fe40003fc6270 */
[C---:B------:R-:W-:Y:S01]  /*95c0*/  LOP3.LUT R5, R68.reuse, 0xc, RZ, 0xfc, !PT ;  /* 0x0000000c44057812 */ /* 0x040fe200078efcff */
[----:B------:R-:W0:Y:S01]  /*95d0*/  LDC R27, c[0x0][0x3d8] ;  /* 0x0000f600ff1b7b82 */ /* 0x000e220000000800 */
[----:B------:R-:W-:Y:S02]  /*95e0*/  FSEL R92, R35, -INF , P3 ;  /* 0xff800000235c7808 */ /* 0x000fe40001800000 */
[----:B------:R-:W-:Y:S02]  /*95f0*/  ISETP.GE.AND P3, PT, R137, R4, PT ;  /* 0x000000048900720c */ /* 0x000fe40003f66270 */
[----:B------:R-:W-:Y:S02]  /*9600*/  LOP3.LUT R4, R68, 0x23, RZ, 0xfc, !PT ;  /* 0x0000002344047812 */ /* 0x000fe400078efcff */
[----:B------:R-:W-:Y:S01]  /*9610*/  FSEL R104, R13, -INF , P6 ;  /* 0xff8000000d687808 */ /* 0x000fe20003000000 */
[----:B------:R-:W0:Y:S01]  /*9620*/  LDC R35, c[0x0][0x3d8] ;  /* 0x0000f600ff237b82 */ /* 0x000e220000000800 */
[----:B------:R-:W-:-:S02]  /*9630*/  ISETP.GE.AND P6, PT, R137, R5, PT ;  /* 0x000000058900720c */ /* 0x000fc40003fc6270 */
[----:B------:R-:W-:Y:S02]  /*9640*/  LOP3.LUT R5, R68, 0xf, RZ, 0xfc, !PT ;  /* 0x0000000f44057812 */ /* 0x000fe400078efcff */
[----:B------:R-:W-:Y:S02]  /*9650*/  FSEL R94, R36, -INF , P2 ;  /* 0xff800000245e7808 */ /* 0x000fe40001000000 */
[C---:B------:R-:W-:Y:S01]  /*9660*/  ISETP.GE.AND P2, PT, R137.reuse, R4, PT ;  /* 0x000000048900720c */ /* 0x040fe20003f46270 */
[----:B------:R-:W0:Y:S01]  /*9670*/  LDC R36, c[0x0][0x3d8] ;  /* 0x0000f600ff247b82 */ /* 0x000e220000000800 */
[----:B------:R-:W-:Y:S02]  /*9680*/  LOP3.LUT R4, R68, 0x25, RZ, 0xfc, !PT ;  /* 0x0000002544047812 */ /* 0x000fe400078efcff */
[----:B------:R-:W-:Y:S02]  /*9690*/  FSEL R102, R16, -INF , P6 ;  /* 0xff80000010667808 */ /* 0x000fe40003000000 */
[----:B------:R-:W-:-:S02]  /*96a0*/  ISETP.GE.AND P6, PT, R137, R5, PT ;  /* 0x000000058900720c */ /* 0x000fc40003fc6270 */
[----:B------:R-:W-:Y:S01]  /*96b0*/  LOP3.LUT R5, R68, 0x12, RZ, 0xfc, !PT ;  /* 0x0000001244057812 */ /* 0x000fe200078efcff */
[----:B------:R-:W0:Y:S01]  /*96c0*/  LDC R23, c[0x0][0x3d8] ;  /* 0x0000f600ff177b82 */ /* 0x000e220000000800 */
[----:B------:R-:W-:Y:S02]  /*96d0*/  FSEL R91, R38, -INF , P3 ;  /* 0xff800000265b7808 */ /* 0x000fe40001800000 */
[----:B------:R-:W-:Y:S02]  /*96e0*/  ISETP.GE.AND P3, PT, R137, R4, PT ;  /* 0x000000048900720c */ /* 0x000fe40003f66270 */
[----:B------:R-:W-:Y:S02]  /*96f0*/  LOP3.LUT R4, R68, 0x26, RZ, 0xfc, !PT ;  /* 0x0000002644047812 */ /* 0x000fe400078efcff */
[----:B------:R-:W-:Y:S01]  /*9700*/  FSEL R97, R19, -INF , P6 ;  /* 0xff80000013617808 */ /* 0x000fe20003000000 */
[----:B------:R-:W0:Y:S01]  /*9710*/  LDC R38, c[0x0][0x3d8] ;  /* 0x0000f600ff267b82 */ /* 0x000e220000000800 */
[----:B------:R-:W-:-:S02]  /*9720*/  ISETP.GE.AND P6, PT, R137, R5, PT ;  /* 0x000000058900720c */ /* 0x000fc40003fc6270 */
[C---:B------:R-:W-:Y:S02]  /*9730*/  LOP3.LUT R5, R68.reuse, 0x15, RZ, 0xfc, !PT ;  /* 0x0000001544057812 */ /* 0x040fe400078efcff */
[----:B------:R-:W-:Y:S02]  /*9740*/  FSEL R86, R39, -INF , P2 ;  /* 0xff80000027567808 */ /* 0x000fe40001000000 */
[C---:B------:R-:W-:Y:S01]  /*9750*/  ISETP.GE.AND P2, PT, R137.reuse, R4, PT ;  /* 0x000000048900720c */ /* 0x040fe20003f46270 */
[----:B------:R-:W0:Y:S01]  /*9760*/  LDC R24, c[0x0][0x3d8] ;  /* 0x0000f600ff187b82 */ /* 0x000e220000000800 */
[----:B------:R-:W-:Y:S02]  /*9770*/  LOP3.LUT R4, R68, 0x28, RZ, 0xfc, !PT ;  /* 0x0000002844047812 */ /* 0x000fe400078efcff */
[----:B------:R-:W-:Y:S02]  /*9780*/  FSEL R93, R22, -INF , P6 ;  /* 0xff800000165d7808 */ /* 0x000fe40003000000 */
[----:B------:R-:W-:-:S02]  /*9790*/  ISETP.GE.AND P6, PT, R137, R5, PT ;  /* 0x000000058900720c */ /* 0x000fc40003fc6270 */
        /* <DEDUP_REMOVED lines=8> */
[----:B------:R-:W-:Y:S01]  /*9820*/  LOP3.LUT R5, R68, 0x1b, RZ, 0xfc, !PT ;  /* 0x0000001b44057812 */ /* 0x000fe200078efcff */
[----:B------:R-:W-:Y:S01]  /*9830*/  STL [R1+0x654], R105 ;  /* 0x0006546901007387 */ /* 0x000fe20000100800 */
[----:B------:R-:W-:Y:S02]  /*9840*/  FSEL R85, R42, -INF , P2 ;  /* 0xff8000002a557808 */ /* 0x000fe40001000000 */
[C---:B------:R-:W-:Y:S01]  /*9850*/  ISETP.GE.AND P2, PT, R137.reuse, R4, PT ;  /* 0x000000048900720c */ /* 0x040fe20003f46270 */
[----:B------:R-:W-:Y:S01]  /*9860*/  STL [R1+0x678], R106 ;  /* 0x0006786a01007387 */ /* 0x000fe20000100800 */
[----:B------:R-:W-:Y:S01]  /*9870*/  LOP3.LUT R4, R68, 0x2b, RZ, 0xfc, !PT ;  /* 0x0000002b44047812 */ /* 0x000fe200078efcff */
[----:B------:R-:W0:Y:S01]  /*9880*/  LDC R25, c[0x0][0x3d8] ;  /* 0x0000f600ff197b82 */ /* 0x000e220000000800 */
[----:B------:R-:W-:Y:S02]  /*9890*/  FSEL R101, R28, -INF , P6 ;  /* 0xff8000001c657808 */ /* 0x000fe40003000000 */
[----:B------:R-:W-:-:S02]  /*98a0*/  ISETP.GE.AND P6, PT, R137, R5, PT ;  /* 0x000000058900720c */ /* 0x000fc40003fc6270 */
[----:B------:R-:W-:Y:S01]  /*98b0*/  LOP3.LUT R5, R68, 0x1e, RZ, 0xfc, !PT ;  /* 0x0000001e44057812 */ /* 0x000fe200078efcff */
[----:B------:R-:W-:Y:S01]  /*98c0*/  STL [R1+0x650], R101 ;  /* 0x0006506501007387 */ /* 0x000fe20000100800 */
[----:B------:R-:W-:Y:S01]  /*98d0*/  FSEL R82, R44, -INF , P3 ;  /* 0xff8000002c527808 */ /* 0x000fe20001800000 */
[----:B------:R-:W0:Y:S01]  /*98e0*/  LDC R28, c[0x0][0x3d8] ;  /* 0x0000f600ff1c7b82 */ /* 0x000e220000000800 */
[----:B------:R-:W-:Y:S01]  /*98f0*/  ISETP.GE.AND P3, PT, R137, R4, PT ;  /* 0x000000048900720c */ /* 0x000fe20003f66270 */
[----:B------:R-:W-:Y:S01]  /*9900*/  STL [R1+0x674], R100 ;  /* 0x0006746401007387 */ /* 0x000fe20000100800 */
[----:B------:R-:W-:Y:S02]  /*9910*/  FMNMX3 R4, R122, R118, R117, !PT ;  /* 0x000000767a047276 */ /* 0x000fe40007800075 */
[----:B------:R-:W-:Y:S02]  /*9920*/  FSEL R96, R31, -INF , P6 ;  /* 0xff8000001f607808 */ /* 0x000fe40003000000 */
[----:B------:R-:W-:Y:S01]  /*9930*/  ISETP.GE.AND P6, PT, R137, R5, PT ;  /* 0x000000058900720c */ /* 0x000fe20003fc6270 */
[----:B------:R-:W0:Y:S01]  /*9940*/  LDC R31, c[0x0][0x3d8] ;  /* 0x0000f600ff1f7b82 */ /* 0x000e220000000800 */
[----:B------:R-:W-:Y:S01]  /*9950*/  LOP3.LUT R5, R68, 0x21, RZ, 0xfc, !PT ;  /* 0x0000002144057812 */ /* 0x000fe200078efcff */
[----:B------:R-:W-:Y:S01]  /*9960*/  STL [R1+0x648], R96 ;  /* 0x0006486001007387 */ /* 0x000fe20000100800 */
[----:B------:R-:W-:-:S02]  /*9970*/  FMNMX3 R4, R4, R115, R116, !PT ;  /* 0x0000007304047276 */ /* 0x000fc40007800074 */
[----:B------:R-:W-:Y:S01]  /*9980*/  FSEL R95, R34, -INF , P6 ;  /* 0xff800000225f7808 */ /* 0x000fe20003000000 */
[----:B------:R-:W-:Y:S01]  /*9990*/  STL [R1+0x670], R99 ;  /* 0x0006706301007387 */ /* 0x000fe20000100800 */
[----:B------:R-:W-:Y:S01]  /*99a0*/  ISETP.GE.AND P6, PT, R137, R5, PT ;  /* 0x000000058900720c */ /* 0x000fe20003fc6270 */
[----:B------:R-:W0:Y:S01]  /*99b0*/  LDC R34, c[0x0][0x3d8] ;  /* 0x0000f600ff227b82 */ /* 0x000e220000000800 */
[----:B------:R-:W-:Y:S01]  /*99c0*/  LOP3.LUT R5, R68, 0x24, RZ, 0xfc, !PT ;  /* 0x0000002444057812 */ /* 0x000fe200078efcff */
[----:B------:R-:W-:Y:S01]  /*99d0*/  STL [R1+0x644], R95 ;  /* 0x0006445f01007387 */ /* 0x000fe20000100800 */
[----:B------:R-:W-:Y:S02]  /*99e0*/  FMNMX3 R4, R4, R114, R113, !PT ;  /* 0x0000007204047276 */ /* 0x000fe40007800071 */
[----:B------:R-:W-:Y:S01]  /*99f0*/  LOP3.LUT R6, R68, 0x2c, RZ, 0xfc, !PT ;  /* 0x0000002c44067812 */ /* 0x000fe200078efcff */
[----:B------:R-:W-:Y:S01]  /*9a00*/  STL [R1+0x688], R92 ;  /* 0x0006885c01007387 */ /* 0x000fe20000100800 */
[----:B------:R-:W-:Y:S01]  /*9a10*/  FSEL R90, R37, -INF , P6 ;  /* 0xff800000255a7808 */ /* 0x000fe20003000000 */
[----:B------:R-:W0:Y:S01]  /*9a20*/  LDC R20, c[0x0][0x3d8] ;  /* 0x0000f600ff147b82 */ /* 0x000e220000000800 */
[----:B------:R-:W-:Y:S01]  /*9a30*/  ISETP.GE.AND P6, PT, R137, R5, PT ;  /* 0x000000058900720c */ /* 0x000fe20003fc6270 */
[----:B------:R-:W-:Y:S01]  /*9a40*/  STL [R1+0x66c], R94 ;  /* 0x00066c5e01007387 */ /* 0x000fe20000100800 */
[----:B------:R-:W-:-:S02]  /*9a50*/  FMNMX3 R4, R4, R110, R109, !PT ;  /* 0x0000006e04047276 */ /* 0x000fc4000780006d */
[----:B------:R-:W-:Y:S01]  /*9a60*/  LOP3.LUT R5, R68, 0x27, RZ, 0xfc, !PT ;  /* 0x0000002744057812 */ /* 0x000fe200078efcff */
[----:B------:R-:W-:Y:S01]  /*9a70*/  STL [R1+0x684], R90 ;  /* 0x0006845a01007387 */ /* 0x000fe20000100800 */
[----:B------:R-:W-:Y:S01]  /*9a80*/  FSEL R78, R45, -INF , P2 ;  /* 0xff8000002d4e7808 */ /* 0x000fe20001000000 */
[----:B------:R-:W0:Y:S01]  /*9a90*/  LDC R37, c[0x0][0x3d8] ;  /* 0x0000f600ff257b82 */ /* 0x000e220000000800 */
[C---:B------:R-:W-:Y:S01]  /*9aa0*/  ISETP.GE.AND P2, PT, R137.reuse, R6, PT ;  /* 0x000000068900720c */ /* 0x040fe20003f46270 */
[----:B------:R-:W-:Y:S01]  /*9ab0*/  STL [R1+0x68c], R91 ;  /* 0x00068c5b01007387 */ /* 0x000fe20000100800 */
[----:B------:R-:W-:Y:S02]  /*9ac0*/  FSEL R87, R40, -INF , P6 ;  /* 0xff80000028577808 */ /* 0x000fe40003000000 */
[----:B------:R-:W-:Y:S01]  /*9ad0*/  FMNMX3 R4, R4, R104, R108, !PT ;  /* 0x0000006804047276 */ /* 0x000fe2000780006c */
[----:B------:R-:W-:Y:S01]  /*9ae0*/  STL [R1+0x668], R86 ;  /* 0x0006685601007387 */ /* 0x000fe20000100800 */
[----:B------:R-:W-:Y:S01]  /*9af0*/  ISETP.GE.AND P6, PT, R137, R5, PT ;  /* 0x000000058900720c */ /* 0x000fe20003fc6270 */
[----:B------:R-:W0:Y:S01]  /*9b00*/  LDC R45, c[0x0][0x3d8] ;  /* 0x0000f600ff2d7b82 */ /* 0x000e220000000800 */
[----:B------:R-:W-:Y:S01]  /*9b10*/  LOP3.LUT R5, R68, 0x2a, RZ, 0xfc, !PT ;  /* 0x0000002a44057812 */ /* 0x000fe200078efcff */
[----:B------:R-:W-:Y:S01]  /*9b20*/  STL [R1+0x694], R87 ;  /* 0x0006945701007387 */ /* 0x000fe20000100800 */
[----:B------:R-:W-:-:S02]  /*9b30*/  FSEL R77, R48, -INF , P2 ;  /* 0xff800000304d7808 */ /* 0x000fc40001000000 */
[----:B------:R-:W-:Y:S01]  /*9b40*/  FMNMX3 R4, R4, R103, R102, !PT ;  /* 0x0000006704047276 */ /* 0x000fe20007800066 */
[----:B------:R-:W-:Y:S01]  /*9b50*/  STL [R1+0x6a0], R83 ;  /* 0x0006a05301007387 */ /* 0x000fe20000100800 */
[----:B------:R-:W-:Y:S01]  /*9b60*/  FSEL R81, R43, -INF , P6 ;  /* 0xff8000002b517808 */ /* 0x000fe20003000000 */
[----:B------:R-:W0:Y:S01]  /*9b70*/  LDC R48, c[0x0][0x3d8] ;  /* 0x0000f600ff307b82 */ /* 0x000e220000000800 */
[----:B------:R-:W-:Y:S01]  /*9b80*/  ISETP.GE.AND P6, PT, R137, R5, PT ;  /* 0x000000058900720c */ /* 0x000fe20003fc6270 */
[----:B------:R-:W-:Y:S01]  /*9b90*/  STL [R1+0x69c], R85 ;  /* 0x00069c5501007387 */ /* 0x000fe20000100800 */
[----:B------:R-:W-:Y:S02]  /*9ba0*/  FMNMX3 R4, R4, R98, R88, !PT ;  /* 0x0000006204047276 */ /* 0x000fe40007800058 */
[----:B------:R-:W-:Y:S01]  /*9bb0*/  FSEL R79, R46, -INF , P6 ;  /* 0xff8000002e4f7808 */ /* 0x000fe20003000000 */
[----:B------:R-:W-:Y:S01]  /*9bc0*/  STL [R1+0x6a8], R81 ;  /* 0x0006a85101007387 */ /* 0x000fe20000100800 */
[----:B------:R-:W-:Y:S01]  /*9bd0*/  FMNMX3 R4, R4, R97, R111, !PT ;  /* 0x0000006104047276 */ /* 0x000fe2000780006f */
[----:B------:R-:W1:Y:S01]  /*9be0*/  LDC R46, c[0x0][0x3d8] ;  /* 0x0000f600ff2e7b82 */ /* 0x000e620000000800 */
[----:B---3--:R-:W-:Y:S01]  /*9bf0*/  FSEL R2, R47, -INF , P3 ;  /* 0xff8000002f027808 */ /* 0x008fe20001800000 */
[----:B------:R-:W-:Y:S01]  /*9c00*/  STL [R1+0x6b0], R82 ;  /* 0x0006b05201007387 */ /* 0x000fe20000100800 */
[----:B------:R-:W-:-:S02]  /*9c10*/  FMNMX3 R4, R4, R84, R93, !PT ;  /* 0x0000005404047276 */ /* 0x000fc4000780005d */
[----:B------:R-:W-:Y:S01]  /*9c20*/  LOP3.LUT R5, R68, 0x2d, RZ, 0xfc, !PT ;  /* 0x0000002d44057812 */ /* 0x000fe200078efcff */
[----:B------:R-:W-:Y:S01]  /*9c30*/  STL.64 [R1+0x768], R116 ;  /* 0x0007687401007387 */ /* 0x000fe20000100a00 */
[----:B------:R-:W-:Y:S01]  /*9c40*/  FMNMX3 R4, R4, R107, R89, !PT ;  /* 0x0000006b04047276 */ /* 0x000fe20007800059 */
[----:B------:R-:W3:Y:S01]  /*9c50*/  LDC R47, c[0x0][0x3d8] ;  /* 0x0000f600ff2f7b82 */ /* 0x000ee20000000800 */
[----:B------:R-:W-:Y:S01]  /*9c60*/  ISETP.GE.AND P6, PT, R137, R5, PT ;  /* 0x000000058900720c */ /* 0x000fe20003fc6270 */
[----:B------:R-:W-:Y:S01]  /*9c70*/  STL [R1+0x6b4], R78 ;  /* 0x0006b44e01007387 */ /* 0x000fe20000100800 */
[----:B------:R-:W-:Y:S02]  /*9c80*/  FMNMX3 R4, R4, R105, R106, !PT ;  /* 0x0000006904047276 */ /* 0x000fe4000780006a */
[----:B------:R-:W-:Y:S01]  /*9c90*/  LOP3.LUT R6, R68, 0x2e, RZ, 0xfc, !PT ;  /* 0x0000002e44067812 */ /* 0x000fe200078efcff */
[----:B------:R-:W-:Y:S01]  /*9ca0*/  STL [R1+0x6c0], R79 ;  /* 0x0006c04f01007387 */ /* 0x000fe20000100800 */
[----:B------:R-:W-:Y:S01]  /*9cb0*/  FMNMX3 R4, R4, R76, R101, !PT ;  /* 0x0000004c04047276 */ /* 0x000fe20007800065 */
[----:B0-----:R-:W-:Y:S01]  /*9cc0*/  IMAD R48, R3, R48, RZ ;  /* 0x0000003003307224 */ /* 0x001fe200078e02ff */
[----:B------:R-:W-:Y:S01]  /*9cd0*/  LOP3.LUT R5, R68, 0x2f, RZ, 0xfc, !PT ;  /* 0x0000002f44057812 */ /* 0x000fe200078efcff */
[----:B------:R-:W-:Y:S01]  /*9ce0*/  STL.64 [R1+0x770], R114 ;  /* 0x0007707201007387 */ /* 0x000fe20000100a00 */
[----:B------:R-:W-:Y:S01]  /*9cf0*/  FMNMX3 R4, R4, R100, R80, !PT ;  /* 0x0000006404047276 */ /* 0x000fe20007800050 */
[----:B------:R-:W-:Y:S01]  /*9d00*/  IMAD R45, R45, 0x2, R48 ;  /* 0x000000022d2d7824 */ /* 0x000fe200078e0230 */
[C---:B------:R-:W-:Y:S01]  /*9d10*/  ISETP.GE.AND P3, PT, R137.reuse, R6, PT ;  /* 0x000000068900720c */ /* 0x040fe20003f66270 */
[----:B------:R-:W-:Y:S01]  /*9d20*/  STL [R1+0x6bc], R2 ;  /* 0x0006bc0201007387 */ /* 0x000fe20000100800 */
[----:B------:R-:W-:Y:S01]  /*9d30*/  FMNMX3 R4, R4, R96, R99, !PT ;  /* 0x0000006004047276 */ /* 0x000fe20007800063 */
[----:B-1----:R-:W-:Y:S01]  /*9d40*/  IMAD R46, R46, 0x2, R45 ;  /* 0x000000022e2e7824 */ /* 0x002fe200078e022d */
[----:B------:R-:W-:Y:S01]  /*9d50*/  ISETP.GE.AND P2, PT, R137, R5, PT ;  /* 0x000000058900720c */ /* 0x000fe20003f46270 */
[----:B------:R-:W-:Y:S01]  /*9d60*/  STL.64 [R1+0x778], R108 ;  /* 0x0007786c01007387 */ /* 0x000fe20000100a00 */
[----:B------:R-:W-:Y:S01]  /*9d70*/  FMNMX3 R4, R4, R75, R95, !PT ;  /* 0x0000004b04047276 */ /* 0x000fe2000780005f */
[----:B------:R-:W-:Y:S01]  /*9d80*/  IMAD R37, R37, 0x2, R46 ;  /* 0x0000000225257824 */ /* 0x000fe200078e022e */
[----:B------:R-:W-:Y:S01]  /*9d90*/  LOP3.LUT R6, R68, 0x30, RZ, 0xfc, !PT ;  /* 0x0000003044067812 */ /* 0x000fe200078efcff */
[----:B------:R-:W-:Y:S01]  /*9da0*/  STL [R1+0x6cc], R77 ;  /* 0x0006cc4d01007387 */ /* 0x000fe20000100800 */
[----:B------:R-:W-:Y:S01]  /*9db0*/  FMNMX3 R4, R4, R92, R94, !PT ;  /* 0x0000005c04047276 */ /* 0x000fe2000780005e */
[----:B---3--:R-:W-:Y:S01]  /*9dc0*/  IMAD R47, R47, 0x2, R37 ;  /* 0x000000022f2f7824 */ /* 0x008fe200078e0225 */
[----:B------:R-:W-:Y:S01]  /*9dd0*/  LOP3.LUT R5, R68, 0x31, RZ, 0xfc, !PT ;  /* 0x0000003144057812 */ /* 0x000fe200078efcff */
[----:B------:R-:W-:Y:S01]  /*9de0*/  STL.64 [R1+0x780], R102 ;  /* 0x0007806601007387 */ /* 0x000fe20000100a00 */
[----:B------:R-:W-:Y:S01]  /*9df0*/  FMNMX3 R4, R4, R90, R91, !PT ;  /* 0x0000005a04047276 */ /* 0x000fe2000780005b */
[----:B------:R-:W-:Y:S01]  /*9e00*/  IMAD R38, R38, 0x2, R47 ;  /* 0x0000000226267824 */ /* 0x000fe200078e022f */
[----:B------:R-:W-:Y:S01]  /*9e10*/  FSEL R73, R49, -INF , P6 ;  /* 0xff80000031497808 */ /* 0x000fe20003000000 */
[----:B------:R-:W0:Y:S01]  /*9e20*/  LDC R21, c[0x0][0x3d8] ;  /* 0x0000f600ff157b82 */ /* 0x000e220000000800 */
[----:B------:R-:W-:Y:S01]  /*9e30*/  FMNMX3 R4, R4, R86, R87, !PT ;  /* 0x0000005604047276 */ /* 0x000fe20007800057 */
[----:B------:R-:W-:Y:S01]  /*9e40*/  IMAD R34, R34, 0x2, R38 ;  /* 0x0000000222227824 */ /* 0x000fe200078e0226 */
[----:B------:R-:W-:Y:S01]  /*9e50*/  FSEL R74, R50, -INF , P3 ;  /* 0xff800000324a7808 */ /* 0x000fe20001800000 */
[----:B------:R-:W-:Y:S01]  /*9e60*/  STL [R1+0x6c4], R73 ;  /* 0x0006c44901007387 */ /* 0x000fe20000100800 */
[----:B------:R-:W-:Y:S01]  /*9e70*/  FMNMX3 R4, R4, R83, R85, !PT ;  /* 0x0000005304047276 */ /* 0x000fe20007800055 */
[----:B------:R-:W-:Y:S01]  /*9e80*/  IMAD R35, R35, 0x2, R34 ;  /* 0x0000000223237824 */ /* 0x000fe200078e0222 */
[C---:B------:R-:W-:Y:S01]  /*9e90*/  ISETP.GE.AND P6, PT, R137.reuse, R6, PT ;  /* 0x000000068900720c */ /* 0x040fe20003fc6270 */
[----:B------:R-:W-:Y:S01]  /*9ea0*/  STL [R1+0x6d0], R74 ;  /* 0x0006d04a01007387 */ /* 0x000fe20000100800 */
[----:B------:R-:W-:Y:S01]  /*9eb0*/  FMNMX3 R4, R4, R81, R82, !PT ;  /* 0x0000005104047276 */ /* 0x000fe20007800052 */
[----:B------:R-:W-:Y:S01]  /*9ec0*/  IMAD R36, R36, 0x2, R35 ;  /* 0x0000000224247824 */ /* 0x000fe200078e0223 */
[----:B------:R-:W-:Y:S01]  /*9ed0*/  ISETP.GE.AND P3, PT, R137, R5, PT ;  /* 0x000000058900720c */ /* 0x000fe20003f66270 */
[----:B------:R-:W-:Y:S01]  /*9ee0*/  STL.64 [R1+0x788], R88 ;  /* 0x0007885801007387 */ /* 0x000fe20000100a00 */
[C---:B------:R-:W-:Y:S01]  /*9ef0*/  LOP3.LUT R6, R68.reuse, 0x32, RZ, 0xfc, !PT ;  /* 0x0000003244067812 */ /* 0x040fe200078efcff */
[----:B------:R-:W-:Y:S01]  /*9f00*/  IMAD R31, R31, 0x2, R36 ;  /* 0x000000021f1f7824 */ /* 0x000fe200078e0224 */
[----:B------:R-:W-:Y:S01]  /*9f10*/  LOP3.LUT R5, R68, 0x33, RZ, 0xfc, !PT ;  /* 0x0000003344057812 */ /* 0x000fe200078efcff */
[----:B------:R-:W1:Y:S01]  /*9f20*/  LDC R18, c[0x0][0x3d8] ;  /* 0x0000f600ff127b82 */ /* 0x000e620000000800 */
[----:B------:R-:W-:Y:S01]  /*9f30*/  FMNMX3 R4, R4, R78, R79, !PT ;  /* 0x0000004e04047276 */ /* 0x000fe2000780004f */
[----:B------:R-:W-:Y:S01]  /*9f40*/  IMAD R32, R32, 0x2, R31 ;  /* 0x0000000220207824 */ /* 0x000fe200078e021f */
[----:B------:R-:W-:-:S02]  /*9f50*/  FSEL R16, R51, -INF , P2 ;  /* 0xff80000033107808 */ /* 0x000fc40001000000 */
[----:B------:R-:W-:Y:S01]  /*9f60*/  FSEL R17, R52, -INF , P6 ;  /* 0xff80000034117808 */ /* 0x000fe20003000000 */
[----:B------:R-:W-:Y:S01]  /*9f70*/  IMAD R33, R33, 0x2, R32 ;  /* 0x0000000221217824 */ /* 0x000fe200078e0220 */
[C---:B------:R-:W-:Y:S01]  /*9f80*/  ISETP.GE.AND P2, PT, R137.reuse, R6, PT ;  /* 0x000000068900720c */ /* 0x040fe20003f46270 */
[----:B------:R3:W-:Y:S01]  /*9f90*/  STL [R1+0x6c8], R16 ;  /* 0x0006c81001007387 */ /* 0x0007e20000100800 */
[----:B------:R-:W-:Y:S01]  /*9fa0*/  ISETP.GE.AND P6, PT, R137, R5, PT ;  /* 0x000000058900720c */ /* 0x000fe20003fc6270 */
[----:B------:R-:W-:Y:S01]  /*9fb0*/  IMAD R28, R28, 0x2, R33 ;  /* 0x000000021c1c7824 */ /* 0x000fe200078e0221 */
[C---:B------:R-:W-:Y:S01]  /*9fc0*/  LOP3.LUT R6, R68.reuse, 0x34, RZ, 0xfc, !PT ;  /* 0x0000003444067812 */ /* 0x040fe200078efcff */
[----:B------:R0:W-:Y:S01]  /*9fd0*/  STL [R1+0x6d8], R17 ;  /* 0x0006d81101007387 */ /* 0x0001e20000100800 */
[----:B------:R-:W-:Y:S01]  /*9fe0*/  LOP3.LUT R5, R68, 0x35, RZ, 0xfc, !PT ;  /* 0x0000003544057812 */ /* 0x000fe200078efcff */
[----:B------:R-:W-:Y:S01]  /*9ff0*/  IMAD R29, R29, 0x2, R28 ;  /* 0x000000021d1d7824 */ /* 0x000fe200078e021c */
[----:B------:R-:W-:Y:S01]  /*a000*/  FMNMX3 R4, R4, R2, R77, !PT ;  /* 0x0000000204047276 */ /* 0x000fe2000780004d */
[----:B------:R-:W1:Y:S01]  /*a010*/  LDC R41, c[0x0][0x3d8] ;  /* 0x0000f600ff297b82 */ /* 0x000e620000000800 */
[----:B------:R-:W-:Y:S01]  /*a020*/  FSEL R14, R53, -INF , P3 ;  /* 0xff800000350e7808 */ /* 0x000fe20001800000 */
[----:B------:R-:W-:Y:S01]  /*a030*/  IMAD R30, R30, 0x2, R29 ;  /* 0x000000021e1e7824 */ /* 0x000fe200078e021d */
[----:B------:R-:W-:-:S02]  /*a040*/  FSEL R15, R54, -INF , P2 ;  /* 0xff800000360f7808 */ /* 0x000fc40001000000 */
[C---:B------:R-:W-:Y:S01]  /*a050*/  ISETP.GE.AND P3, PT, R137.reuse, R6, PT ;  /* 0x000000068900720c */ /* 0x040fe20003f66270 */
[----:B------:R0:W-:Y:S01]  /*a060*/  STL [R1+0x6d4], R14 ;  /* 0x0006d40e01007387 */ /* 0x0001e20000100800 */
[----:B------:R-:W-:Y:S01]  /*a070*/  ISETP.GE.AND P2, PT, R137, R5, PT ;  /* 0x000000058900720c */ /* 0x000fe20003f46270 */
[----:B------:R-:W-:Y:S01]  /*a080*/  IMAD R25, R25, 0x2, R30 ;  /* 0x0000000219197824 */ /* 0x000fe200078e021e */
[----:B------:R-:W-:Y:S01]  /*a090*/  FMNMX3 R4, R4, R73, R74, !PT ;  /* 0x0000004904047276 */ /* 0x000fe2000780004a */
[----:B------:R-:W-:Y:S01]  /*a0a0*/  STL [R1+0x6e4], R15 ;  /* 0x0006e40f01007387 */ /* 0x000fe20000100800 */
[----:B------:R-:W-:Y:S01]  /*a0b0*/  LOP3.LUT R6, R68, 0x36, RZ, 0xfc, !PT ;  /* 0x0000003644067812 */ /* 0x000fe200078efcff */
[----:B--2---:R-:W-:Y:S01]  /*a0c0*/  IMAD R26, R26, 0x2, R25 ;  /* 0x000000021a1a7824 */ /* 0x004fe200078e0219 */
[----:B------:R-:W-:Y:S01]  /*a0d0*/  LOP3.LUT R5, R68, 0x37, RZ, 0xfc, !PT ;  /* 0x0000003744057812 */ /* 0x000fe200078efcff */
[----:B------:R-:W2:Y:S01]  /*a0e0*/  LDC R40, c[0x0][0x3d8] ;  /* 0x0000f600ff287b82 */ /* 0x000ea20000000800 */
[----:B------:R-:W-:Y:S01]  /*a0f0*/  FSEL R12, R55, -INF , P6 ;  /* 0xff800000370c7808 */ /* 0x000fe20003000000 */
[----:B------:R-:W-:Y:S01]  /*a100*/  IMAD R27, R27, 0x2, R26 ;  /* 0x000000021b1b7824 */ /* 0x000fe200078e021a */
[----:B------:R-:W-:-:S02]  /*a110*/  FSEL R13, R56, -INF , P3 ;  /* 0xff800000380d7808 */ /* 0x000fc40001800000 */
[----:B------:R-:W-:Y:S01]  /*a120*/  FMNMX3 R4, R4, R16, R17, !PT ;  /* 0x0000001004047276 */ /* 0x000fe20007800011 */
[----:B------:R-:W-:Y:S01]  /*a130*/  STL [R1+0x6dc], R12 ;  /* 0x0006dc0c01007387 */ /* 0x000fe20000100800 */
[C---:B------:R-:W-:Y:S01]  /*a140*/  ISETP.GE.AND P6, PT, R137.reuse, R6, PT ;  /* 0x000000068900720c */ /* 0x040fe20003fc6270 */
[----:B---3--:R-:W3:Y:S01]  /*a150*/  LDC R16, c[0x0][0x3d8] ;  /* 0x0000f600ff107b82 */ /* 0x008ee20000000800 */
[----:B------:R-:W-:Y:S01]  /*a160*/  ISETP.GE.AND P3, PT, R137, R5, PT ;  /* 0x000000058900720c */ /* 0x000fe20003f66270 */
[----:B------:R1:W-:Y:S01]  /*a170*/  STL [R1+0x6ec], R13 ;  /* 0x0006ec0d01007387 */ /* 0x0003e20000100800 */
[----:B------:R-:W-:Y:S01]  /*a180*/  LOP3.LUT R6, R68, 0x38, RZ, 0xfc, !PT ;  /* 0x0000003844067812 */ /* 0x000fe200078efcff */
[----:B------:R-:W-:Y:S01]  /*a190*/  IMAD R22, R22, 0x2, R27 ;  /* 0x0000000216167824 */ /* 0x000fe200078e021b */
[----:B------:R-:W-:Y:S02]  /*a1a0*/  LOP3.LUT R5, R68, 0x39, RZ, 0xfc, !PT ;  /* 0x0000003944057812 */ /* 0x000fe400078efcff */
[----:B------:R-:W-:Y:S01]  /*a1b0*/  FMNMX3 R4, R4, R14, R15, !PT ;  /* 0x0000000e04047276 */ /* 0x000fe2000780000f */
[----:B0-----:R-:W0:Y:S01]  /*a1c0*/  LDC R17, c[0x0][0x3d8] ;  /* 0x0000f600ff117b82 */ /* 0x001e220000000800 */
[----:B------:R-:W-:Y:S01]  /*a1d0*/  FSEL R10, R57, -INF , P2 ;  /* 0xff800000390a7808 */ /* 0x000fe20001000000 */
[----:B------:R-:W-:Y:S01]  /*a1e0*/  IMAD R23, R23, 0x2, R22 ;  /* 0x0000000217177824 */ /* 0x000fe200078e0216 */
[----:B------:R-:W-:-:S02]  /*a1f0*/  FSEL R11, R58, -INF , P6 ;  /* 0xff8000003a0b7808 */ /* 0x000fc40003000000 */
[C---:B------:R-:W-:Y:S01]  /*a200*/  ISETP.GE.AND P2, PT, R137.reuse, R6, PT ;  /* 0x000000068900720c */ /* 0x040fe20003f46270 */
[----:B------:R1:W-:Y:S01]  /*a210*/  STL [R1+0x6e0], R10 ;  /* 0x0006e00a01007387 */ /* 0x0003e20000100800 */
[----:B------:R-:W-:Y:S01]  /*a220*/  ISETP.GE.AND P6, PT, R137, R5, PT ;  /* 0x000000058900720c */ /* 0x000fe20003fc6270 */
[----:B------:R-:W-:Y:S01]  /*a230*/  IMAD R24, R24, 0x2, R23 ;  /* 0x0000000218187824 */ /* 0x000fe200078e0217 */
[C---:B------:R-:W-:Y:S01]  /*a240*/  LOP3.LUT R6, R68.reuse, 0x3a, RZ, 0xfc, !PT ;  /* 0x0000003a44067812 */ /* 0x040fe200078efcff */
[----:B------:R-:W-:Y:S01]  /*a250*/  STL [R1+0x6f0], R11 ;  /* 0x0006f00b01007387 */ /* 0x000fe20000100800 */
[----:B------:R-:W-:Y:S01]  /*a260*/  LOP3.LUT R5, R68, 0x3b, RZ, 0xfc, !PT ;  /* 0x0000003b44057812 */ /* 0x000fe200078efcff */
[----:B------:R-:W-:Y:S01]  /*a270*/  IMAD R19, R19, 0x2, R24 ;  /* 0x0000000213137824 */ /* 0x000fe200078e0218 */
[----:B------:R-:W-:Y:S01]  /*a280*/  FMNMX3 R4, R4, R12, R13, !PT ;  /* 0x0000000c04047276 */ /* 0x000fe2000780000d */
[----:B------:R-:W2:Y:S01]  /*a290*/  LDC R14, c[0x0][0x3d8] ;  /* 0x0000f600ff0e7b82 */ /* 0x000ea20000000800 */
[----:B------:R-:W-:Y:S01]  /*a2a0*/  FSEL R8, R59, -INF , P3 ;  /* 0xff8000003b087808 */ /* 0x000fe20001800000 */
[----:B------:R-:W-:Y:S01]  /*a2b0*/  IMAD R20, R20, 0x2, R19 ;  /* 0x0000000214147824 */ /* 0x000fe200078e0213 */
[----:B------:R-:W-:-:S02]  /*a2c0*/  FSEL R9, R60, -INF , P2 ;  /* 0xff8000003c097808 */ /* 0x000fc40001000000 */
[C---:B------:R-:W-:Y:S01]  /*a2d0*/  ISETP.GE.AND P3, PT, R137.reuse, R6, PT ;  /* 0x000000068900720c */ /* 0x040fe20003f66270 */
[----:B------:R-:W-:Y:S01]  /*a2e0*/  STL [R1+0x6e8], R8 ;  /* 0x0006e80801007387 */ /* 0x000fe20000100800 */
[----:B------:R-:W-:Y:S01]  /*a2f0*/  ISETP.GE.AND P2, PT, R137, R5, PT ;  /* 0x000000058900720c */ /* 0x000fe20003f46270 */
[----:B-1----:R-:W1:Y:S01]  /*a300*/  LDC R13, c[0x0][0x3d8] ;  /* 0x0000f600ff0d7b82 */ /* 0x002e620000000800 */
[----:B------:R-:W-:Y:S01]  /*a310*/  LOP3.LUT R5, R68, 0x3d, RZ, 0xfc, !PT ;  /* 0x0000003d44057812 */ /* 0x000fe200078efcff */
[----:B------:R0:W-:Y:S01]  /*a320*/  STL [R1+0x6fc], R9 ;  /* 0x0006fc0901007387 */ /* 0x0001e20000100800 */
[----:B------:R-:W-:Y:S01]  /*a330*/  FMNMX3 R4, R4, R10, R11, !PT ;  /* 0x0000000a04047276 */ /* 0x000fe2000780000b */
[----:B------:R-:W-:Y:S01]  /*a340*/  IMAD R21, R21, 0x2, R20 ;  /* 0x0000000215157824 */ /* 0x000fe200078e0214 */
[----:B------:R-:W-:Y:S01]  /*a350*/  LOP3.LUT R6, R68, 0x3c, RZ, 0xfc, !PT ;  /* 0x0000003c44067812 */ /* 0x000fe200078efcff */
[----:B------:R-:W1:Y:S01]  /*a360*/  S2R R10, SR_CTAID.Y ;  /* 0x00000000000a7919 */ /* 0x000e620000002600 */
[----:B------:R-:W-:Y:S01]  /*a370*/  FSEL R7, R62, -INF , P3 ;  /* 0xff8000003e077808 */ /* 0x000fe20001800000 */
[----:B------:R-:W4:Y:S01]  /*a380*/  LDC R15, c[0x0][0x3d8] ;  /* 0x0000f600ff0f7b82 */ /* 0x000f220000000800 */
[----:B------:R-:W-:Y:S01]  /*a390*/  FSEL R2, R61, -INF , P6 ;  /* 0xff8000003d027808 */ /* 0x000fe20003000000 */
[----:B---3--:R-:W-:Y:S01]  /*a3a0*/  IMAD R16, R16, 0x2, R21 ;  /* 0x0000000210107824 */ /* 0x008fe200078e0215 */
[----:B------:R-:W-:-:S02]  /*a3b0*/  ISETP.GE.AND P3, PT, R137, R5, PT ;  /* 0x000000058900720c */ /* 0x000fc40003f66270 */
[----:B------:R-:W-:Y:S01]  /*a3c0*/  ISETP.GE.AND P6, PT, R137, R6, PT ;  /* 0x000000068900720c */ /* 0x000fe20003fc6270 */
[----:B------:R3:W-:Y:S01]  /*a3d0*/  STL [R1+0x6f8], R2 ;  /* 0x0006f80201007387 */ /* 0x0007e20000100800 */
[----:B------:R-:W-:Y:S01]  /*a3e0*/  LOP3.LUT R5, R68, 0x3e, RZ, 0xfc, !PT ;  /* 0x0000003e44057812 */ /* 0x000fe200078efcff */
[----:B------:R-:W3:Y:S01]  /*a3f0*/  LDC R6, c[0x0][0x3d4] ;  /* 0x0000f500ff067b82 */ /* 0x000ee20000000800 */
[----:B------:R-:W-:Y:S01]  /*a400*/  FMNMX3 R4, R4, R8, R9, !PT ;  /* 0x0000000804047276 */ /* 0x000fe20007800009 */
[----:B------:R1:W-:Y:S01]  /*a410*/  STL [R1+0x700], R7 ;  /* 0x0007000701007387 */ /* 0x0003e20000100800 */
[----:B------:R-:W-:Y:S01]  /*a420*/  FSEL R141, R63, -INF , P2 ;  /* 0xff8000003f8d7808 */ /* 0x000fe20001000000 */
[----:B0-----:R-:W-:Y:S01]  /*a430*/  IMAD R17, R17, 0x2, R16 ;  /* 0x0000000211117824 */ /* 0x001fe200078e0210 */
[----:B------:R-:W-:Y:S01]  /*a440*/  LOP3.LUT R68, R68, 0x3f, RZ, 0xfc, !PT ;  /* 0x0000003f44447812 */ /* 0x000fe200078efcff */
[----:B------:R-:W-:Y:S01]  /*a450*/  STL [R1+0x73c], R137 ;  /* 0x00073c8901007387 */ /* 0x000fe20000100800 */
[C---:B------:R-:W-:Y:S01]  /*a460*/  ISETP.GE.AND P2, PT, R137.reuse, R5, PT ;  /* 0x000000058900720c */ /* 0x040fe20003f46270 */
[----:B------:R-:W0:Y:S01]  /*a470*/  LDC R9, c[0x0][0x3d0] ;  /* 0x0000f400ff097b82 */ /* 0x000e220000000800 */
[----:B------:R-:W-:Y:S01]  /*a480*/  FSEL R139, R64, -INF , P6 ;  /* 0xff800000408b7808 */ /* 0x000fe20003000000 */
[----:B------:R-:W-:Y:S01]  /*a490*/  IMAD R18, R18, 0x2, R17 ;  /* 0x0000000212127824 */ /* 0x000fe200078e0211 */
[----:B------:R-:W-:Y:S01]  /*a4a0*/  FMNMX3 R4, R4, R2, R7, !PT ;  /* 0x0000000204047276 */ /* 0x000fe20007800007 */
[----:B------:R-:W-:Y:S01]  /*a4b0*/  STL [R1+0x748], R141 ;  /* 0x0007488d01007387 */ /* 0x000fe20000100800 */
[----:B------:R-:W-:Y:S01]  /*a4c0*/  ISETP.GE.AND P6, PT, R137, R68, PT ;  /* 0x000000448900720c */ /* 0x000fe20003fc6270 */
[----:B-1----:R-:W-:Y:S01]  /*a4d0*/  IMAD R13, R13, 0x2, R18 ;  /* 0x000000020d0d7824 */ /* 0x002fe200078e0212 */
[----:B------:R-:W-:Y:S01]  /*a4e0*/  FSEL R135, R65, -INF , P3 ;  /* 0xff80000041877808 */ /* 0x000fe20001800000 */
[----:B------:R-:W1:Y:S01]  /*a4f0*/  LDC R11, c[0x0][0x3d8] ;  /* 0x0000f600ff0b7b82 */ /* 0x000e620000000800 */
[----:B------:R-:W-:Y:S01]  /*a500*/  FSEL R134, R66, -INF , P2 ;  /* 0xff80000042867808 */ /* 0x000fe20001000000 */
[----:B--2---:R-:W-:Y:S01]  /*a510*/  IMAD R14, R14, 0x2, R13 ;  /* 0x000000020e0e7824 */ /* 0x004fe200078e020d */
[----:B------:R-:W-:Y:S01]  /*a520*/  FMNMX3 R132, R4, R141, R139, !PT ;  /* 0x0000008d04847276 */ /* 0x000fe2000780008b */
[----:B------:R-:W-:Y:S01]  /*a530*/  STL.64 [R1+0x790], R140 ;  /* 0x0007908c01007387 */ /* 0x000fe20000100a00 */
[----:B------:R-:W-:Y:S01]  /*a540*/  SHF.R.U32.HI R5, RZ, 0x2, R72 ;  /* 0x00000002ff057819 */ /* 0x000fe20000011648 */
[----:B----4-:R-:W-:Y:S01]  /*a550*/  IMAD R15, R15, 0x2, R14 ;  /* 0x000000020f0f7824 */ /* 0x010fe200078e020e */
[----:B---3--:R-:W-:Y:S01]  /*a560*/  FSEL R2, R67, -INF , P6 ;  /* 0xff80000043027808 */ /* 0x008fe20003000000 */
[----:B------:R-:W2:Y:S01]  /*a570*/  LDC R12, c[0x0][0x3d8] ;  /* 0x0000f600ff0c7b82 */ /* 0x000ea20000000800 */
[----:B------:R-:W-:Y:S01]  /*a580*/  FMNMX3 R132, R132, R135, R134, !PT ;  /* 0x0000008784847276 */ /* 0x000fe20007800086 */
[----:B------:R-:W-:Y:S01]  /*a590*/  STL [R1+0x740], R139 ;  /* 0x0007408b01007387 */ /* 0x000fe20000100800 */
[----:B------:R-:W-:-:S02]  /*a5a0*/  LOP3.LUT R5, R5, 0x38, RZ, 0xc0, !PT ;  /* 0x0000003805057812 */ /* 0x000fc400078ec0ff */
[----:B------:R-:W-:Y:S01]  /*a5b0*/  FMNMX R132, R2, R132, !PT ;  /* 0x0000008402847209 */ /* 0x000fe20007800000 */
[----:B------:R-:W-:Y:S01]  /*a5c0*/  STL.64 [R1+0x798], R138 ;  /* 0x0007988a01007387 */ /* 0x000fe20000100a00 */
[--C-:B------:R-:W-:Y:S01]  /*a5d0*/  LOP3.LUT R4, R5, 0x1f, R72.reuse, 0xf8, !PT ;  /* 0x0000001f05047812 */ /* 0x100fe200078ef848 */
[----:B------:R-:W3:Y:S01]  /*a5e0*/  LDC R39, c[0x0][0x3d8] ;  /* 0x0000f600ff277b82 */ /* 0x000ee20000000800 */
[----:B------:R-:W-:Y:S01]  /*a5f0*/  LOP3.LUT R7, R72, 0x7f, RZ, 0xc0, !PT ;  /* 0x0000007f48077812 */ /* 0x000fe200078ec0ff */
[----:B------:R-:W4:Y:S01]  /*a600*/  SHFL.BFLY PT, R8, R132, 0x10, 0x1f ;  /* 0x0e001f0084087f89 */ /* 0x000f2200000e0000 */
[----:B------:R-:W-:Y:S01]  /*a610*/  SHF.R.U32.HI R49, RZ, 0x1, R72 ;  /* 0x00000001ff317819 */ /* 0x000fe20000011648 */
[----:B------:R-:W-:Y:S02]  /*a620*/  IMAD.SHL.U32 R55, R4, 0x10, RZ ;  /* 0x0000001004377824 */ /* 0x000fe400078e00ff */
[----:B------:R-:W-:Y:S01]  /*a630*/  IMAD R7, R7, R6, RZ ;  /* 0x0000000607077224 */ /* 0x000fe200078e02ff */
[----:B------:R-:W-:Y:S01]  /*a640*/  STL [R1+0x74c], R135 ;  /* 0x00074c8701007387 */ /* 0x000fe20000100800 */
[----:B0-----:R-:W-:Y:S01]  /*a650*/  IMAD R6, R10, R9, RZ ;  /* 0x000000090a067224 */ /* 0x001fe200078e02ff */
[----:B------:R-:W-:Y:S01]  /*a660*/  LOP3.LUT R4, R55, 0x1b0, RZ, 0xc0, !PT ;  /* 0x000001b037047812 */ /* 0x000fe200078ec0ff */
[----:B------:R-:W0:Y:S01]  /*a670*/  LDC R10, c[0x0][0x3d8] ;  /* 0x0000f600ff0a7b82 */ /* 0x000e220000000800 */
[----:B------:R-:W-:Y:S01]  /*a680*/  STL [R1+0x744], R134 ;  /* 0x0007448601007387 */ /* 0x000fe20000100800 */
[----:B------:R-:W-:Y:S01]  /*a690*/  IMAD.SHL.U32 R5, R6, 0x2, RZ ;  /* 0x0000000206057824 */ /* 0x000fe200078e00ff */
[----:B------:R-:W-:Y:S01]  /*a6a0*/  LOP3.LUT R49, R4, 0x40, R49, 0xf8, !PT ;  /* 0x0000004004317812 */ /* 0x000fe200078ef831 */
[C---:B------:R-:W-:Y:S01]  /*a6b0*/  IMAD.SHL.U32 R4, R7.reuse, 0x2, RZ ;  /* 0x0000000207047824 */ /* 0x040fe200078e00ff */
[----:B------:R-:W-:Y:S01]  /*a6c0*/  STL.64 [R1+0x7a0], R134 ;  /* 0x0007a08601007387 */ /* 0x000fe20000100a00 */
[----:B------:R-:W-:-:S02]  /*a6d0*/  IMAD.HI R7, R7, 0x2, RZ ;  /* 0x0000000207077827 */ /* 0x000fc400078e02ff */
[----:B------:R-:W2:Y:S01]  /*a6e0*/  LDC R9, c[0x0][0x3d8] ;  /* 0x0000f600ff097b82 */ /* 0x000ea20000000800 */
[----:B------:R-:W-:Y:S01]  /*a6f0*/  IADD3 R146, P2, P3, R4, R146, R5 ;  /* 0x0000009204927210 */ /* 0x000fe20007b5e005 */
[----:B------:R-:W-:Y:S01]  /*a700*/  IMAD.HI R6, R6, 0x2, RZ ;  /* 0x0000000206067827 */ /* 0x000fe200078e02ff */
[----:B------:R-:W-:Y:S02]  /*a710*/  STL [R1+0x750], R2 ;  /* 0x0007500201007387 */ /* 0x000fe40000100800 */
[-C--:B------:R-:W-:Y:S02]  /*a720*/  LEA R174, P6, R46, R146.reuse, 0x1 ;  /* 0x000000922eae7211 */ /* 0x080fe400078c08ff */
[----:B------:R-:W-:Y:S01]  /*a730*/  IADD3.X R0, PT, PT, R7, R147, R6, P2, P3 ;  /* 0x0000009307007210 */ /* 0x000fe200017e6406 */
[----:B------:R-:W3:Y:S01]  /*a740*/  LDC R4, c[0x0][0x3d8] ;  /* 0x0000f600ff047b82 */ /* 0x000ee20000000800 */
[----:B----4-:R-:W-:Y:S01]  /*a750*/  FMNMX3 R132, R132, -INF , R8, !PT ;  /* 0xff80000084847876 */ /* 0x010fe20007800008 */
[----:B------:R-:W-:Y:S01]  /*a760*/  STL [R1+0x754], R3 ;  /* 0x0007540301007387 */ /* 0x000fe20000100800 */
[----:B------:R-:W-:-:S02]  /*a770*/  LEA R210, P2, R48, R146, 0x1 ;  /* 0x0000009230d27211 */ /* 0x000fc400078408ff */
[C---:B------:R-:W-:Y:S01]  /*a780*/  LEA R178, P3, R45.reuse, R146, 0x1 ;  /* 0x000000922db27211 */ /* 0x040fe200078608ff */
[----:B------:R-:W-:Y:S01]  /*a790*/  STL.64 [R1+0x7a8], R2 ;  /* 0x0007a80201007387 */ /* 0x000fe20000100a00 */
[-C--:B------:R-:W-:Y:S01]  /*a7a0*/  LEA.HI.X.SX32 R211, R48, R0.reuse, 0x1, P2 ;  /* 0x0000000030d37211 */ /* 0x080fe200010f0eff */
[----:B------:R-:W4:Y:S01]  /*a7b0*/  LDC R7, c[0x0][0x3d8] ;  /* 0x0000f600ff077b82 */ /* 0x000f220000000800 */
[----:B0-----:R-:W-:Y:S01]  /*a7c0*/  IMAD R10, R10, 0x2, R15 ;  /* 0x000000020a0a7824 */ /* 0x001fe200078e020f */
[----:B------:R-:W-:Y:S02]  /*a7d0*/  LEA.HI.X.SX32 R179, R45, R0, 0x1, P3 ;  /* 0x000000002db37211 */ /* 0x000fe400018f0eff */
[-C--:B------:R-:W-:Y:S01]  /*a7e0*/  LEA R172, P2, R37, R146.reuse, 0x1 ;  /* 0x0000009225ac7211 */ /* 0x080fe200078408ff */
[----:B-1----:R-:W-:Y:S01]  /*a7f0*/  IMAD R11, R11, 0x2, R10 ;  /* 0x000000020b0b7824 */ /* 0x002fe200078e020a */
[----:B------:R-:W-:Y:S01]  /*a800*/  LEA R206, P3, R47, R146, 0x1 ;  /* 0x000000922fce7211 */ /* 0x000fe200078608ff */
[----:B------:R-:W-:Y:S01]  /*a810*/  STL.64 [R1+0x260], R210 ;  /* 0x000260d201007387 */ /* 0x000fe20000100a00 */
[----:B------:R-:W0:Y:S01]  /*a820*/  LDC R8, c[0x0][0x3d8] ;  /* 0x0000f600ff087b82 */ /* 0x000e220000000800 */
[----:B--2---:R-:W-:Y:S01]  /*a830*/  IMAD R12, R12, 0x2, R11 ;  /* 0x000000020c0c7824 */ /* 0x004fe200078e020b */
[----:B------:R-:W-:Y:S01]  /*a840*/  LEA.HI.X.SX32 R175, R46, R0, 0x1, P6 ;  /* 0x000000002eaf7211 */ /* 0x000fe200030f0eff */
[----:B------:R-:W-:Y:S01]  /*a850*/  STL.64 [R1+0x258], R178 ;  /* 0x000258b201007387 */ /* 0x000fe20000100a00 */
[----:B------:R-:W-:-:S02]  /*a860*/  LEA R176, P6, R38, R146, 0x1 ;  /* 0x0000009226b07211 */ /* 0x000fc400078c08ff */
[-C--:B------:R-:W-:Y:S01]  /*a870*/  LEA.HI.X.SX32 R173, R37, R0.reuse, 0x1, P2 ;  /* 0x0000000025ad7211 */ /* 0x080fe200010f0eff */
[----:B------:R-:W-:Y:S01]  /*a880*/  STL.64 [R1+0x250], R174 ;  /* 0x000250ae01007387 */ /* 0x000fe20000100a00 */
[----:B------:R-:W1:Y:S01]  /*a890*/  LDC R5, c[0x0][0x3d8] ;  /* 0x0000f600ff057b82 */ /* 0x000e620000000800 */
[----:B------:R-:W-:Y:S02]  /*a8a0*/  LEA.HI.X.SX32 R207, R47, R0, 0x1, P3 ;  /* 0x000000002fcf7211 */ /* 0x000fe400018f0eff */
[-C--:B------:R-:W-:Y:S01]  /*a8b0*/  LEA R168, P2, R34, R146.reuse, 0x1 ;  /* 0x0000009222a87211 */ /* 0x080fe200078408ff */
[----:B------:R-:W-:Y:S01]  /*a8c0*/  STL.64 [R1+0x248], R172 ;  /* 0x000248ac01007387 */ /* 0x000fe20000100a00 */
[----:B------:R-:W-:Y:S02]  /*a8d0*/  LEA R166, P3, R35, R146, 0x1 ;  /* 0x0000009223a67211 */ /* 0x000fe400078608ff */
[----:B------:R-:W-:Y:S01]  /*a8e0*/  LEA.HI.X.SX32 R177, R38, R0, 0x1, P6 ;  /* 0x0000000026b17211 */ /* 0x000fe200030f0eff */
[----:B------:R-:W2:Y:S01]  /*a8f0*/  LDC R6, c[0x0][0x3d8] ;  /* 0x0000f600ff067b82 */ /* 0x000ea20000000800 */
[----:B----4-:R-:W-:Y:S01]  /*a900*/  IMAD R7, R7, 0x2, R12 ;  /* 0x0000000207077824 */ /* 0x010fe200078e020c */
[----:B------:R-:W-:Y:S01]  /*a910*/  LEA R204, P6, R36, R146, 0x1 ;  /* 0x0000009224cc7211 */ /* 0x000fe200078c08ff */
[----:B------:R-:W-:Y:S01]  /*a920*/  STL.64 [R1+0x240], R206 ;  /* 0x000240ce01007387 */ /* 0x000fe20000100a00 */
[----:B------:R-:W-:-:S02]  /*a930*/  LEA.HI.X.SX32 R169, R34, R0, 0x1, P2 ;  /* 0x0000000022a97211 */ /* 0x000fc400010f0eff */
[----:B------:R-:W-:Y:S01]  /*a940*/  LEA.HI.X.SX32 R167, R35, R0, 0x1, P3 ;  /* 0x0000000023a77211 */ /* 0x000fe200018f0eff */
[----:B------:R-:W-:Y:S01]  /*a950*/  STL.64 [R1+0x238], R176 ;  /* 0x000238b001007387 */ /* 0x000fe20000100a00 */
[----:B0-----:R-:W-:Y:S01]  /*a960*/  IMAD R8, R8, 0x2, R7 ;  /* 0x0000000208087824 */ /* 0x001fe200078e0207 */
[----:B------:R-:W0:Y:S01]  /*a970*/  LDC R44, c[0x0][0x3d8] ;  /* 0x0000f600ff2c7b82 */ /* 0x000e220000000800 */
[-C--:B------:R-:W-:Y:S01]  /*a980*/  LEA R170, P2, R31, R146.reuse, 0x1 ;  /* 0x000000921faa7211 */ /* 0x080fe200078408ff */
[----:B------:R-:W-:Y:S01]  /*a990*/  STL.64 [R1+0x230], R168 ;  /* 0x000230a801007387 */ /* 0x000fe20000100a00 */
[----:B------:R-:W-:Y:S01]  /*a9a0*/  IMAD R9, R9, 0x2, R8 ;  /* 0x0000000209097824 */ /* 0x000fe200078e0208 */
[----:B------:R-:W-:Y:S02]  /*a9b0*/  LEA R102, P3, R32, R146, 0x1 ;  /* 0x0000009220667211 */ /* 0x000fe400078608ff */
[----:B------:R-:W-:Y:S01]  /*a9c0*/  LEA.HI.X.SX32 R205, R36, R0, 0x1, P6 ;  /* 0x0000000024cd7211 */ /* 0x000fe200030f0eff */
[----:B---3--:R-:W-:Y:S01]  /*a9d0*/  IMAD R4, R4, 0x2, R9 ;  /* 0x0000000204047824 */ /* 0x008fe200078e0209 */
[----:B------:R-:W3:Y:S01]  /*a9e0*/  LDC R43, c[0x0][0x3d8] ;  /* 0x0000f600ff2b7b82 */ /* 0x000ee20000000800 */
[----:B------:R-:W-:-:S02]  /*a9f0*/  LEA R88, P6, R33, R146, 0x1 ;  /* 0x0000009221587211 */ /* 0x000fc400078c08ff */
[----:B-1----:R-:W-:Y:S01]  /*aa00*/  IMAD R5, R5, 0x2, R4 ;  /* 0x0000000205057824 */ /* 0x002fe200078e0204 */
[-C--:B------:R-:W-:Y:S01]  /*aa10*/  LEA.HI.X.SX32 R171, R31, R0.reuse, 0x1, P2 ;  /* 0x000000001fab7211 */ /* 0x080fe200010f0eff */
[----:B------:R-:W-:Y:S01]  /*aa20*/  STL.64 [R1+0x220], R204 ;  /* 0x000220cc01007387 */ /* 0x000fe20000100a00 */
[-C--:B------:R-:W-:Y:S01]  /*aa30*/  LEA.HI.X.SX32 R103, R32, R0.reuse, 0x1, P3 ;  /* 0x0000000020677211 */ /* 0x080fe200018f0eff */
[----:B--2---:R-:W-:Y:S01]  /*aa40*/  IMAD R6, R6, 0x2, R5 ;  /* 0x0000000206067824 */ /* 0x004fe200078e0205 */
[----:B------:R-:W1:Y:S01]  /*aa50*/  LDC R42, c[0x0][0x3d8] ;  /* 0x0000f600ff2a7b82 */ /* 0x000e620000000800 */
[----:B------:R-:W-:Y:S01]  /*aa60*/  LEA.HI.X.SX32 R89, R33, R0, 0x1, P6 ;  /* 0x0000000021597211 */ /* 0x000fe200030f0eff */
[----:B------:R-:W-:Y:S01]  /*aa70*/  STL.64 [R1+0x228], R166 ;  /* 0x000228a601007387 */ /* 0x000fe20000100a00 */
[----:B------:R-:W-:Y:S01]  /*aa80*/  IMAD R41, R41, 0x2, R6 ;  /* 0x0000000229297824 */ /* 0x000fe200078e0206 */
[----:B------:R-:W-:Y:S02]  /*aa90*/  LEA R202, P2, R28, R146, 0x1 ;  /* 0x000000921cca7211 */ /* 0x000fe400078408ff */
[----:B------:R-:W-:Y:S01]  /*aaa0*/  STL.64 [R1+0x218], R170 ;  /* 0x000218aa01007387 */ /* 0x000fe20000100a00 */
[----:B------:R-:W-:Y:S01]  /*aab0*/  IMAD R40, R40, 0x2, R41 ;  /* 0x0000000228287824 */ /* 0x000fe200078e0229 */
[----:B------:R-:W2:Y:S01]  /*aac0*/  LDC R50, c[0x0][0x3d8] ;  /* 0x0000f600ff327b82 */ /* 0x000ea20000000800 */
[----:B------:R-:W-:Y:S01]  /*aad0*/  LEA.HI.X.SX32 R203, R28, R0, 0x1, P2 ;  /* 0x000000001ccb7211 */ /* 0x000fe200010f0eff */
[----:B------:R4:W-:Y:S01]  /*aae0*/  STL.64 [R1+0x210], R102 ;  /* 0x0002106601007387 */ /* 0x0009e20000100a00 */
[----:B------:R-:W-:Y:S01]  /*aaf0*/  IMAD R39, R39, 0x2, R40 ;  /* 0x0000000227277824 */ /* 0x000fe200078e0228 */
[----:B------:R-:W-:-:S02]  /*ab00*/  PRMT R47, RZ, 0x7610, R47 ;  /* 0x00007610ff2f7816 */ /* 0x000fc4000000002f */
[----:B------:R-:W-:Y:S01]  /*ab10*/  PRMT R48, RZ, 0x7610, R48 ;  /* 0x00007610ff307816 */ /* 0x000fe20000000030 */
[----:B0-----:R-:W-:Y:S01]  /*ab20*/  IMAD R44, R44, 0x2, R39 ;  /* 0x000000022c2c7824 */ /* 0x001fe200078e0227 */
[----:B------:R-:W0:Y:S01]  /*ab30*/  LDC R52, c[0x0][0x3d8] ;  /* 0x0000f600ff347b82 */ /* 0x000e220000000800 */
[----:B------:R-:W-:Y:S02]  /*ab40*/  PRMT R36, RZ, 0x7610, R36 ;  /* 0x00007610ff247816 */ /* 0x000fe40000000024 */
[----:B---3--:R-:W-:Y:S01]  /*ab50*/  IMAD R43, R43, 0x2, R44 ;  /* 0x000000022b2b7824 */ /* 0x008fe200078e022c */
[----:B----4-:R-:W-:-:S04]  /*ab60*/  LEA R102, P3, R29, R146, 0x1 ;  /* 0x000000921d667211 */ /* 0x010fc800078608ff */
[----:B------:R-:W3:Y:S01]  /*ab70*/  LDC R51, c[0x0][0x3d8] ;  /* 0x0000f600ff337b82 */ /* 0x000ee20000000800 */
[----:B-1----:R-:W-:Y:S01]  /*ab80*/  IMAD R42, R42, 0x2, R43 ;  /* 0x000000022a2a7824 */ /* 0x002fe200078e022b */
[----:B------:R-:W-:Y:S02]  /*ab90*/  LEA.HI.X.SX32 R103, R29, R0, 0x1, P3 ;  /* 0x000000001d677211 */ /* 0x000fe400018f0eff */
[----:B------:R-:W-:-:S04]  /*aba0*/  LEA R200, P3, R26, R146, 0x1 ;  /* 0x000000921ac87211 */ /* 0x000fc800078608ff */
[----:B------:R-:W1:Y:S01]  /*abb0*/  LDC R56, c[0x0][0x3d8] ;  /* 0x0000f600ff387b82 */ /* 0x000e620000000800 */
[----:B--2---:R-:W-:Y:S01]  /*abc0*/  IMAD R46, R50, 0x2, R42 ;  /* 0x00000002322e7824 */ /* 0x004fe200078e022a */
[----:B------:R-:W-:Y:S02]  /*abd0*/  LEA.HI.X.SX32 R201, R26, R0, 0x1, P3 ;  /* 0x000000001ac97211 */ /* 0x000fe400018f0eff */
[----:B------:R-:W-:-:S04]  /*abe0*/  PRMT R50, RZ, 0x7610, R50 ;  /* 0x00007610ff327816 */ /* 0x000fc80000000032 */
[----:B------:R-:W1:Y:S01]  /*abf0*/  LDC R57, c[0x0][0x3d8] ;  /* 0x0000f600ff397b82 */ /* 0x000e620000000800 */
[----:B0-----:R-:W-:Y:S01]  /*ac00*/  IMAD R45, R52, 0x2, R46 ;  /* 0x00000002342d7824 */ /* 0x001fe200078e022e */
[----:B------:R-:W-:-:S06]  /*ac10*/  PRMT R52, RZ, 0x7610, R52 ;  /* 0x00007610ff347816 */ /* 0x000fcc0000000034 */
[----:B------:R-:W0:Y:S01]  /*ac20*/  LDC R53, c[0x0][0x3d8] ;  /* 0x0000f600ff357b82 */ /* 0x000e220000000800 */
[----:B---3--:R-:W-:Y:S01]  /*ac30*/  IMAD R37, R51, 0x2, R45 ;  /* 0x0000000233257824 */ /* 0x008fe200078e022d */
[----:B------:R-:W-:-:S06]  /*ac40*/  PRMT R51, RZ, 0x7610, R51 ;  /* 0x00007610ff337816 */ /* 0x000fcc0000000033 */
[----:B------:R-:W2:Y:S08]  /*ac50*/  LDC R54, c[0x0][0x3d8] ;  /* 0x0000f600ff367b82 */ /* 0x000eb00000000800 */
[----:B------:R-:W3:Y:S01]  /*ac60*/  LDC R59, c[0x0][0x3d8] ;  /* 0x0000f600ff3b7b82 */ /* 0x000ee20000000800 */
[----:B-1----:R-:W-:Y:S04]  /*ac70*/  STL.64 [R1+0x7b0], R56 ;  /* 0x0007b03801007387 */ /* 0x002fe80000100a00 */
[----:B------:R1:W-:Y:S03]  /*ac80*/  STL.64 [R1+0x208], R88 ;  /* 0x0002085801007387 */ /* 0x0003e60000100a00 */
[----:B------:R-:W4:Y:S01]  /*ac90*/  LDC R58, c[0x0][0x3d8] ;  /* 0x0000f600ff3a7b82 */ /* 0x000f220000000800 */
[----:B0-----:R-:W-:Y:S01]  /*aca0*/  IMAD R38, R53, 0x2, R37 ;  /* 0x0000000235267824 */ /* 0x001fe200078e0225 */
[----:B------:R-:W-:Y:S01]  /*acb0*/  STL.64 [R1+0x200], R202 ;  /* 0x000200ca01007387 */ /* 0x000fe20000100a00 */
[----:B------:R-:W-:-:S03]  /*acc0*/  PRMT R53, RZ, 0x7610, R53 ;  /* 0x00007610ff357816 */ /* 0x000fc60000000035 */
[----:B------:R-:W-:Y:S02]  /*acd0*/  STL.64 [R1+0x1f8], R102 ;  /* 0x0001f86601007387 */ /* 0x000fe40000100a00 */
[----:B------:R-:W0:Y:S01]  /*ace0*/  LDC R60, c[0x0][0x3d8] ;  /* 0x0000f600ff3c7b82 */ /* 0x000e220000000800 */
[----:B-1----:R-:W-:Y:S01]  /*acf0*/  LEA R88, P6, R30, R146, 0x1 ;  /* 0x000000921e587211 */ /* 0x002fe200078c08ff */
[----:B--2---:R-:W-:Y:S01]  /*ad00*/  IMAD R35, R54, 0x2, R38 ;  /* 0x0000000236237824 */ /* 0x004fe200078e0226 */
[----:B------:R-:W-:Y:S02]  /*ad10*/  PRMT R54, RZ, 0x7610, R54 ;  /* 0x00007610ff367816 */ /* 0x000fe40000000036 */
[----:B------:R-:W-:Y:S01]  /*ad20*/  LEA.HI.X.SX32 R89, R30, R0, 0x1, P6 ;  /* 0x000000001e597211 */ /* 0x000fe200030f0eff */
[----:B------:R-:W-:Y:S01]  /*ad30*/  IMAD R34, R56, 0x2, R35 ;  /* 0x0000000238227824 */ /* 0x000fe200078e0223 */
[----:B------:R-:W-:Y:S01]  /*ad40*/  LEA R56, P6, R27, R146, 0x1 ;  /* 0x000000921b387211 */ /* 0x000fe200078c08ff */
[----:B------:R-:W1:Y:S02]  /*ad50*/  LDC R61, c[0x0][0x3d8] ;  /* 0x0000f600ff3d7b82 */ /* 0x000e640000000800 */
[----:B------:R-:W-:Y:S01]  /*ad60*/  IMAD R32, R57, 0x2, R34 ;  /* 0x0000000239207824 */ /* 0x000fe200078e0222 */
[----:B------:R-:W-:-:S02]  /*ad70*/  LEA.HI.X.SX32 R57, R27, R0, 0x1, P6 ;  /* 0x000000001b397211 */ /* 0x000fc400030f0eff */
[----:B------:R-:W-:Y:S01]  /*ad80*/  LEA R198, P6, R24, R146, 0x1 ;  /* 0x0000009218c67211 */ /* 0x000fe200078c08ff */
[----:B---3--:R-:W-:Y:S02]  /*ad90*/  IMAD R31, R59, 0x2, R32 ;  /* 0x000000023b1f7824 */ /* 0x008fe400078e0220 */
[----:B------:R-:W2:Y:S01]  /*ada0*/  LDC R62, c[0x0][0x3d8] ;  /* 0x0000f600ff3e7b82 */ /* 0x000ea20000000800 */
[----:B----4-:R-:W-:Y:S01]  /*adb0*/  STL.64 [R1+0x7b8], R58 ;  /* 0x0007b83a01007387 */ /* 0x010fe20000100a00 */
[----:B------:R-:W-:Y:S01]  /*adc0*/  IMAD R28, R58, 0x2, R31 ;  /* 0x000000023a1c7824 */ /* 0x000fe200078e021f */
[----:B------:R-:W-:Y:S02]  /*add0*/  LEA.HI.X.SX32 R199, R24, R0, 0x1, P6 ;  /* 0x0000000018c77211 */ /* 0x000fe400030f0eff */
[----:B------:R3:W-:Y:S03]  /*ade0*/  STL.64 [R1+0x1f0], R88 ;  /* 0x0001f05801007387 */ /* 0x0007e60000100a00 */
[----:B------:R-:W4:Y:S01]  /*adf0*/  LDC R63, c[0x0][0x3d8] ;  /* 0x0000f600ff3f7b82 */ /* 0x000f220000000800 */
[----:B0-----:R-:W-:-:S07]  /*ae00*/  IMAD R29, R60, 0x2, R28 ;  /* 0x000000023c1d7824 */ /* 0x001fce00078e021c */
[----:B------:R-:W0:Y:S01]  /*ae10*/  LDC R65, c[0x0][0x3d8] ;  /* 0x0000f600ff417b82 */ /* 0x000e220000000800 */
[----:B---3--:R-:W-:Y:S01]  /*ae20*/  LEA R88, P2, R25, R146, 0x1 ;  /* 0x0000009219587211 */ /* 0x008fe200078408ff */
[----:B-1----:R-:W-:-:S03]  /*ae30*/  IMAD R26, R61, 0x2, R29 ;  /* 0x000000023d1a7824 */ /* 0x002fc600078e021d */
[----:B------:R-:W-:Y:S02]  /*ae40*/  LEA.HI.X.SX32 R89, R25, R0, 0x1, P2 ;  /* 0x0000000019597211 */ /* 0x000fe400010f0eff */
[----:B------:R-:W-:Y:S01]  /*ae50*/  LEA R58, P2, R22, R146, 0x1 ;  /* 0x00000092163a7211 */ /* 0x000fe200078408ff */
[----:B------:R-:W1:Y:S01]  /*ae60*/  LDC R64, c[0x0][0x3d8] ;  /* 0x0000f600ff407b82 */ /* 0x000e620000000800 */
[----:B--2---:R-:W-:Y:S01]  /*ae70*/  IMAD R25, R62, 0x2, R26 ;  /* 0x000000023e197824 */ /* 0x004fe200078e021a */
[----:B------:R-:W-:Y:S01]  /*ae80*/  STL.64 [R1+0x1e8], R88 ;  /* 0x0001e85801007387 */ /* 0x000fe20000100a00 */
[----:B------:R-:W-:-:S03]  /*ae90*/  LEA.HI.X.SX32 R59, R22, R0, 0x1, P2 ;  /* 0x00000000163b7211 */ /* 0x000fc600010f0eff */
[----:B------:R2:W-:Y:S02]  /*aea0*/  STL.64 [R1+0x7c0], R60 ;  /* 0x0007c03c01007387 */ /* 0x0005e40000100a00 */
[----:B------:R-:W3:Y:S02]  /*aeb0*/  LDC R66, c[0x0][0x3d8] ;  /* 0x0000f600ff427b82 */ /* 0x000ee40000000800 */
[----:B------:R-:W-:Y:S04]  /*aec0*/  STL.64 [R1+0x1e0], R200 ;  /* 0x0001e0c801007387 */ /* 0x000fe80000100a00 */
[----:B------:R4:W-:Y:S02]  /*aed0*/  STL.64 [R1+0x1d8], R56 ;  /* 0x0001d83801007387 */ /* 0x0009e40000100a00 */
[----:B------:R-:W3:Y:S01]  /*aee0*/  LDC R67, c[0x0][0x3d8] ;  /* 0x0000f600ff437b82 */ /* 0x000ee20000000800 */
[C---:B--2---:R-:W-:Y:S01]  /*aef0*/  LEA R60, P2, R19.reuse, R146, 0x1 ;  /* 0x00000092133c7211 */ /* 0x044fe200078408ff */
[----:B------:R2:W-:Y:S03]  /*af00*/  STL.64 [R1+0x1d0], R58 ;  /* 0x0001d03a01007387 */ /* 0x0005e60000100a00 */
[----:B------:R-:W-:Y:S01]  /*af10*/  LEA.HI.X.SX32 R61, R19, R0, 0x1, P2 ;  /* 0x00000000133d7211 */ /* 0x000fe200010f0eff */
[----:B----4-:R-:W-:Y:S01]  /*af20*/  STL.64 [R1+0x7c8], R62 ;  /* 0x0007c83e01007387 */ /* 0x010fe20000100a00 */
[-C--:B------:R-:W-:Y:S01]  /*af30*/  LEA R196, P2, R16, R146.reuse, 0x1 ;  /* 0x0000009210c47211 */ /* 0x080fe200078408ff */
[----:B------:R-:W4:Y:S01]  /*af40*/  LDC R68, c[0x0][0x3d8] ;  /* 0x0000f600ff447b82 */ /* 0x000f220000000800 */
[----:B------:R-:W-:-:S02]  /*af50*/  LEA R56, P3, R23, R146, 0x1 ;  /* 0x0000009217387211 */ /* 0x000fc400078608ff */
[-C--:B------:R-:W-:Y:S02]  /*af60*/  LEA.HI.X.SX32 R197, R16, R0.reuse, 0x1, P2 ;  /* 0x0000000010c57211 */ /* 0x080fe400010f0eff */
[----:B------:R-:W-:Y:S01]  /*af70*/  LEA.HI.X.SX32 R57, R23, R0, 0x1, P3 ;  /* 0x0000000017397211 */ /* 0x000fe200018f0eff */
[----:B------:R-:W-:Y:S01]  /*af80*/  IMAD R23, R63, 0x2, R25 ;  /* 0x000000023f177824 */ /* 0x000fe200078e0219 */
[C---:B--2---:R-:W-:Y:S01]  /*af90*/  LEA R58, P3, R20.reuse, R146, 0x1 ;  /* 0x00000092143a7211 */ /* 0x044fe200078608ff */
[----:B------:R-:W2:Y:S02]  /*afa0*/  LDC R69, c[0x0][0x3d8] ;  /* 0x0000f600ff457b82 */ /* 0x000ea40000000800 */
[----:B------:R3:W-:Y:S01]  /*afb0*/  STL.64 [R1+0x1c8], R56 ;  /* 0x0001c83801007387 */ /* 0x0007e20000100a00 */
[----:B------:R-:W-:Y:S01]  /*afc0*/  LEA.HI.X.SX32 R59, R20, R0, 0x1, P3 ;  /* 0x00000000143b7211 */ /* 0x000fe200018f0eff */
[----:B0-----:R-:W-:Y:S02]  /*afd0*/  IMAD R22, R65, 0x2, R23 ;  /* 0x0000000241167824 */ /* 0x001fe400078e0217 */
[----:B------:R-:W-:Y:S02]  /*afe0*/  STL.64 [R1+0x1c0], R198 ;  /* 0x0001c0c601007387 */ /* 0x000fe40000100a00 */
[----:B------:R-:W0:Y:S01]  /*aff0*/  LDC R71, c[0x0][0x3d8] ;  /* 0x0000f600ff477b82 */ /* 0x000e220000000800 */
[----:B-1----:R-:W-:Y:S01]  /*b000*/  IMAD R19, R64, 0x2, R22 ;  /* 0x0000000240137824 */ /* 0x002fe200078e0216 */
[----:B------:R-:W-:Y:S03]  /*b010*/  STL.64 [R1+0x1b8], R60 ;  /* 0x0001b83c01007387 */ /* 0x000fe60000100a00 */
[----:B---3--:R-:W-:Y:S01]  /*b020*/  IMAD R20, R66, 0x2, R19 ;  /* 0x0000000242147824 */ /* 0x008fe200078e0213 */
[C---:B------:R-:W-:Y:S01]  /*b030*/  LEA R56, P6, R21.reuse, R146, 0x1 ;  /* 0x0000009215387211 */ /* 0x040fe200078c08ff */
[----:B------:R-:W-:Y:S01]  /*b040*/  STL.64 [R1+0x7d0], R64 ;  /* 0x0007d04001007387 */ /* 0x000fe20000100a00 */
[----:B------:R-:W1:Y:S02]  /*b050*/  LDC R70, c[0x0][0x3d8] ;  /* 0x0000f600ff467b82 */ /* 0x000e640000000800 */
[----:B------:R-:W-:Y:S01]  /*b060*/  LEA.HI.X.SX32 R57, R21, R0, 0x1, P6 ;  /* 0x0000000015397211 */ /* 0x000fe200030f0eff */
[----:B------:R3:W-:Y:S04]  /*b070*/  STL.64 [R1+0x1b0], R58 ;  /* 0x0001b03a01007387 */ /* 0x0007e80000100a00 */
[----:B------:R4:W-:Y:S01]  /*b080*/  STL.64 [R1+0x1a8], R56 ;  /* 0x0001a83801007387 */ /* 0x0009e20000100a00 */
[----:B------:R-:W1:Y:S03]  /*b090*/  LDC R72, c[0x0][0x3d8] ;  /* 0x0000f600ff487b82 */ /* 0x000e660000000800 */
[----:B------:R-:W-:Y:S01]  /*b0a0*/  STL.64 [R1+0x1a0], R196 ;  /* 0x0001a0c401007387 */ /* 0x000fe20000100a00 */
[----:B---3--:R-:W-:-:S04]  /*b0b0*/  LEA R58, P3, R17, R146, 0x1 ;  /* 0x00000092113a7211 */ /* 0x008fc800078608ff */
[----:B------:R-:W3:Y:S01]  /*b0c0*/  LDC R73, c[0x0][0x3d8] ;  /* 0x0000f600ff497b82 */ /* 0x000ee20000000800 */
[C---:B----4-:R-:W-:Y:S02]  /*b0d0*/  LEA R56, P6, R18.reuse, R146, 0x1 ;  /* 0x0000009212387211 */ /* 0x050fe400078c08ff */
[-C--:B------:R-:W-:Y:S01]  /*b0e0*/  LEA.HI.X.SX32 R59, R17, R0.reuse, 0x1, P3 ;  /* 0x00000000113b7211 */ /* 0x080fe200018f0eff */
[----:B------:R-:W-:Y:S01]  /*b0f0*/  IMAD R17, R67, 0x2, R20 ;  /* 0x0000000243117824 */ /* 0x000fe200078e0214 */
[----:B------:R-:W-:-:S03]  /*b100*/  LEA.HI.X.SX32 R57, R18, R0, 0x1, P6 ;  /* 0x0000000012397211 */ /* 0x000fc600030f0eff */
[----:B------:R-:W4:Y:S01]  /*b110*/  LDC R74, c[0x0][0x3d8] ;  /* 0x0000f600ff4a7b82 */ /* 0x000f220000000800 */
[----:B------:R-:W-:Y:S01]  /*b120*/  LEA R194, P3, R14, R146, 0x1 ;  /* 0x000000920ec27211 */ /* 0x000fe200078608ff */
[----:B------:R0:W-:Y:S01]  /*b130*/  STL.64 [R1+0x198], R58 ;  /* 0x0001983a01007387 */ /* 0x0001e20000100a00 */
[----:B------:R-:W-:Y:S01]  /*b140*/  IMAD R16, R68, 0x2, R17 ;  /* 0x0000000244107824 */ /* 0x000fe200078e0211 */
[----:B------:R-:W-:Y:S02]  /*b150*/  PRMT R68, RZ, 0x7610, R68 ;  /* 0x00007610ff447816 */ /* 0x000fe40000000044 */
[----:B------:R-:W-:Y:S01]  /*b160*/  STL.64 [R1+0x7d8], R66 ;  /* 0x0007d84201007387 */ /* 0x000fe20000100a00 */
[----:B------:R-:W-:Y:S01]  /*b170*/  LEA.HI.X.SX32 R195, R14, R0, 0x1, P3 ;  /* 0x000000000ec37211 */ /* 0x000fe200018f0eff */
[----:B------:R-:W3:Y:S01]  /*b180*/  LDC R77, c[0x0][0x3d8] ;  /* 0x0000f600ff4d7b82 */ /* 0x000ee20000000800 */
[----:B--2---:R-:W-:Y:S01]  /*b190*/  IMAD R14, R69, 0x2, R16 ;  /* 0x00000002450e7824 */ /* 0x004fe200078e0210 */
[----:B------:R2:W-:Y:S01]  /*b1a0*/  STL.64 [R1+0x190], R56 ;  /* 0x0001903801007387 */ /* 0x0005e20000100a00 */
[----:B------:R-:W-:-:S02]  /*b1b0*/  PRMT R69, RZ, 0x7610, R69 ;  /* 0x00007610ff457816 */ /* 0x000fc40000000045 */
[----:B0-----:R-:W-:-:S03]  /*b1c0*/  LEA R58, P2, R13, R146, 0x1 ;  /* 0x000000920d3a7211 */ /* 0x001fc600078408ff */
[----:B------:R-:W0:Y:S01]  /*b1d0*/  LDC R79, c[0x0][0x3d8] ;  /* 0x0000f600ff4f7b82 */ /* 0x000e220000000800 */
[----:B------:R-:W-:Y:S01]  /*b1e0*/  LEA.HI.X.SX32 R59, R13, R0, 0x1, P2 ;  /* 0x000000000d3b7211 */ /* 0x000fe200010f0eff */
[----:B------:R-:W-:Y:S01]  /*b1f0*/  IMAD R13, R71, 0x2, R14 ;  /* 0x00000002470d7824 */ /* 0x000fe200078e020e */
[----:B------:R-:W-:Y:S02]  /*b200*/  PRMT R71, RZ, 0x7610, R71 ;  /* 0x00007610ff477816 */ /* 0x000fe40000000047 */
[C---:B--2---:R-:W-:Y:S01]  /*b210*/  LEA R56, P6, R15.reuse, R146, 0x1 ;  /* 0x000000920f387211 */ /* 0x044fe200078c08ff */
[----:B------:R2:W-:Y:S02]  /*b220*/  STL.64 [R1+0x188], R58 ;  /* 0x0001883a01007387 */ /* 0x0005e40000100a00 */
[----:B------:R-:W0:Y:S01]  /*b230*/  LDC R78, c[0x0][0x3d8] ;  /* 0x0000f600ff4e7b82 */ /* 0x000e220000000800 */
[----:B------:R-:W-:Y:S01]  /*b240*/  LEA.HI.X.SX32 R57, R15, R0, 0x1, P6 ;  /* 0x000000000f397211 */ /* 0x000fe200030f0eff */
[----:B------:R-:W-:Y:S01]  /*b250*/  STL.64 [R1+0x180], R194 ;  /* 0x000180c201007387 */ /* 0x000fe20000100a00 */
[----:B------:R-:W-:-:S03]  /*b260*/  LEA R192, P6, R12, R146, 0x1 ;  /* 0x000000920cc07211 */ /* 0x000fc600078c08ff */
[----:B------:R1:W-:Y:S01]  /*b270*/  STL.64 [R1+0x178], R56 ;  /* 0x0001783801007387 */ /* 0x0003e20000100a00 */
[----:B------:R-:W-:Y:S01]  /*b280*/  LEA.HI.X.SX32 R193, R12, R0, 0x1, P6 ;  /* 0x000000000cc17211 */ /* 0x000fe200030f0eff */
[----:B------:R-:W0:Y:S01]  /*b290*/  LDC R81, c[0x0][0x3d8] ;  /* 0x0000f600ff517b82 */ /* 0x000e220000000800 */
[----:B--2---:R-:W-:-:S04]  /*b2a0*/  LEA R58, P2, R10, R146, 0x1 ;  /* 0x000000920a3a7211 */ /* 0x004fc800078408ff */
[----:B------:R-:W-:Y:S01]  /*b2b0*/  LEA.HI.X.SX32 R59, R10, R0, 0x1, P2 ;  /* 0x000000000a3b7211 */ /* 0x000fe200010f0eff */
[----:B-1----:R-:W-:Y:S01]  /*b2c0*/  IMAD R10, R70, 0x2, R13 ;  /* 0x00000002460a7824 */ /* 0x002fe200078e020d */
[-C--:B------:R-:W-:Y:S01]  /*b2d0*/  LEA R60, P2, R7, R146.reuse, 0x1 ;  /* 0x00000092073c7211 */ /* 0x080fe200078408ff */
[----:B------:R-:W1:Y:S01]  /*b2e0*/  LDC R82, c[0x0][0x3d8] ;  /* 0x0000f600ff527b82 */ /* 0x000e620000000800 */
[----:B------:R-:W-:Y:S01]  /*b2f0*/  LEA R56, P3, R11, R146, 0x1 ;  /* 0x000000920b387211 */ /* 0x000fe200078608ff */
[----:B------:R2:W-:Y:S01]  /*b300*/  STL.64 [R1+0x170], R58 ;  /* 0x0001703a01007387 */ /* 0x0005e20000100a00 */
[-C--:B------:R-:W-:Y:S01]  /*b310*/  LEA.HI.X.SX32 R61, R7, R0.reuse, 0x1, P2 ;  /* 0x00000000073d7211 */ /* 0x080fe200010f0eff */
[----:B------:R-:W-:Y:S01]  /*b320*/  IMAD R15, R72, 0x2, R10 ;  /* 0x00000002480f7824 */ /* 0x000fe200078e020a */
[----:B------:R-:W-:Y:S02]  /*b330*/  LEA.HI.X.SX32 R57, R11, R0, 0x1, P3 ;  /* 0x000000000b397211 */ /* 0x000fe400018f0eff */
[C---:B------:R-:W-:Y:S01]  /*b340*/  LEA R190, P2, R4.reuse, R146, 0x1 ;  /* 0x0000009204be7211 */ /* 0x040fe200078408ff */
[----:B------:R-:W1:Y:S01]  /*b350*/  LDC R83, c[0x0][0x3d8] ;  /* 0x0000f600ff537b82 */ /* 0x000e620000000800 */
[----:B------:R-:W-:Y:S01]  /*b360*/  PRMT R70, RZ, 0x7610, R70 ;  /* 0x00007610ff467816 */ /* 0x000fe20000000046 */
[----:B------:R4:W-:Y:S01]  /*b370*/  STL.64 [R1+0x168], R56 ;  /* 0x0001683801007387 */ /* 0x0009e20000100a00 */
[----:B------:R-:W-:-:S02]  /*b380*/  LEA.HI.X.SX32 R191, R4, R0, 0x1, P2 ;  /* 0x0000000004bf7211 */ /* 0x000fc400010f0eff */
[----:B------:R-:W-:Y:S01]  /*b390*/  PRMT R72, RZ, 0x7610, R72 ;  /* 0x00007610ff487816 */ /* 0x000fe20000000048 */
[----:B------:R-:W-:Y:S01]  /*b3a0*/  STL.64 [R1+0x160], R192 ;  /* 0x000160c001007387 */ /* 0x000fe20000100a00 */
[C---:B--2---:R-:W-:Y:S01]  /*b3b0*/  LEA R58, P3, R8.reuse, R146, 0x1 ;  /* 0x00000092083a7211 */ /* 0x044fe200078608ff */
[----:B------:R-:W2:Y:S02]  /*b3c0*/  LDC R85, c[0x0][0x3d8] ;  /* 0x0000f600ff557b82 */ /* 0x000ea40000000800 */
[----:B------:R-:W-:Y:S01]  /*b3d0*/  STL.64 [R1+0x158], R60 ;  /* 0x0001583c01007387 */ /* 0x000fe20000100a00 */
[----:B------:R-:W-:Y:S01]  /*b3e0*/  LEA.HI.X.SX32 R59, R8, R0, 0x1, P3 ;  /* 0x00000000083b7211 */ /* 0x000fe200018f0eff */
[----:B---3--:R-:W-:Y:S01]  /*b3f0*/  IMAD R8, R73, 0x2, R15 ;  /* 0x0000000249087824 */ /* 0x008fe200078e020f */
[----:B------:R-:W-:Y:S02]  /*b400*/  PRMT R73, RZ, 0x7610, R73 ;  /* 0x00007610ff497816 */ /* 0x000fe40000000049 */
[C---:B----4-:R-:W-:Y:S01]  /*b410*/  LEA R56, P6, R9.reuse, R146, 0x1 ;  /* 0x0000009209387211 */ /* 0x050fe200078c08ff */
[----:B------:R3:W-:Y:S01]  /*b420*/  STL.64 [R1+0x150], R58 ;  /* 0x0001503a01007387 */ /* 0x0007e20000100a00 */
[----:B------:R-:W-:Y:S01]  /*b430*/  IMAD R7, R74, 0x2, R8 ;  /* 0x000000024a077824 */ /* 0x000fe200078e0208 */
[----:B------:R-:W4:Y:S01]  /*b440*/  LDC R87, c[0x0][0x3d8] ;  /* 0x0000f600ff577b82 */ /* 0x000f220000000800 */
[----:B------:R-:W-:-:S02]  /*b450*/  LEA.HI.X.SX32 R57, R9, R0, 0x1, P6 ;  /* 0x0000000009397211 */ /* 0x000fc400030f0eff */
[----:B------:R-:W-:Y:S01]  /*b460*/  IMAD R12, R77, 0x2, R7 ;  /* 0x000000024d0c7824 */ /* 0x000fe200078e0207 */
[----:B------:R-:W-:Y:S02]  /*b470*/  PRMT R74, RZ, 0x7610, R74 ;  /* 0x00007610ff4a7816 */ /* 0x000fe4000000004a */
[----:B------:R0:W-:Y:S02]  /*b480*/  STL.64 [R1+0x148], R56 ;  /* 0x0001483801007387 */ /* 0x0001e40000100a00 */
[----:B0-----:R-:W-:Y:S01]  /*b490*/  IMAD R11, R79, 0x2, R12 ;  /* 0x000000024f0b7824 */ /* 0x001fe200078e020c */
[----:B------:R-:W0:Y:S01]  /*b4a0*/  LDC R86, c[0x0][0x3d8] ;  /* 0x0000f600ff567b82 */ /* 0x000e220000000800 */
[----:B------:R-:W-:Y:S01]  /*b4b0*/  PRMT R79, RZ, 0x7610, R79 ;  /* 0x00007610ff4f7816 */ /* 0x000fe2000000004f */
[----:B------:R-:W-:Y:S01]  /*b4c0*/  STL.64 [R1+0x140], R190 ;  /* 0x000140be01007387 */ /* 0x000fe20000100a00 */
[----:B---3--:R-:W-:Y:S02]  /*b4d0*/  LEA R58, P3, R5, R146, 0x1 ;  /* 0x00000092053a7211 */ /* 0x008fe400078608ff */
[----:B------:R-:W-:-:S02]  /*b4e0*/  PRMT R77, RZ, 0x7610, R77 ;  /* 0x00007610ff4d7816 */ /* 0x000fc4000000004d */
[----:B------:R-:W-:Y:S01]  /*b4f0*/  LEA.HI.X.SX32 R59, R5, R0, 0x1, P3 ;  /* 0x00000000053b7211 */ /* 0x000fe200018f0eff */
[----:B------:R-:W3:Y:S01]  /*b500*/  LDC R90, c[0x0][0x3d8] ;  /* 0x0000f600ff5a7b82 */ /* 0x000ee20000000800 */
[-C--:B------:R-:W-:Y:S02]  /*b510*/  LEA R188, P3, R40, R146.reuse, 0x1 ;  /* 0x0000009228bc7211 */ /* 0x080fe400078608ff */
[----:B------:R-:W-:Y:S01]  /*b520*/  LEA R56, P6, R6, R146, 0x1 ;  /* 0x0000009206387211 */ /* 0x000fe200078c08ff */
[----:B------:R-:W-:Y:S01]  /*b530*/  STL.64 [R1+0x138], R58 ;  /* 0x0001383a01007387 */ /* 0x000fe20000100a00 */
[-C--:B------:R-:W-:Y:S02]  /*b540*/  LEA.HI.X.SX32 R189, R40, R0.reuse, 0x1, P3 ;  /* 0x0000000028bd7211 */ /* 0x080fe400018f0eff */
[----:B------:R-:W-:Y:S01]  /*b550*/  LEA.HI.X.SX32 R57, R6, R0, 0x1, P6 ;  /* 0x0000000006397211 */ /* 0x000fe200030f0eff */
[----:B------:R-:W0:Y:S01]  /*b560*/  LDC R91, c[0x0][0x3d8] ;  /* 0x0000f600ff5b7b82 */ /* 0x000e220000000800 */
[----:B------:R-:W-:-:S02]  /*b570*/  LEA R4, P6, R39, R146, 0x1 ;  /* 0x0000009227047211 */ /* 0x000fc400078c08ff */
[----:B------:R-:W-:Y:S01]  /*b580*/  PRMT R40, RZ, 0x7610, R40 ;  /* 0x00007610ff287816 */ /* 0x000fe20000000028 */
[----:B------:R1:W-:Y:S01]  /*b590*/  STL.64 [R1+0x130], R56 ;  /* 0x0001303801007387 */ /* 0x0003e20000100a00 */
[----:B------:R-:W-:Y:S02]  /*b5a0*/  LEA.HI.X.SX32 R5, R39, R0, 0x1, P6 ;  /* 0x0000000027057211 */ /* 0x000fe400030f0eff */
[C---:B------:R-:W-:Y:S01]  /*b5b0*/  LEA R186, P6, R42.reuse, R146, 0x1 ;  /* 0x000000922aba7211 */ /* 0x040fe200078c08ff */
[----:B------:R-:W3:Y:S01]  /*b5c0*/  LDC R92, c[0x0][0x3d8] ;  /* 0x0000f600ff5c7b82 */ /* 0x000ee20000000800 */
[----:B------:R-:W-:Y:S01]  /*b5d0*/  PRMT R39, RZ, 0x7610, R39 ;  /* 0x00007610ff277816 */ /* 0x000fe20000000027 */
[----:B------:R2:W-:Y:S01]  /*b5e0*/  STL.64 [R1+0x118], R4 ;  /* 0x0001180401007387 */ /* 0x0005e20000100a00 */
[----:B------:R-:W-:Y:S02]  /*b5f0*/  LEA.HI.X.SX32 R187, R42, R0, 0x1, P6 ;  /* 0x000000002abb7211 */ /* 0x000fe400030f0eff */
[----:B------:R-:W-:-:S02]  /*b600*/  PRMT R42, RZ, 0x7610, R42 ;  /* 0x00007610ff2a7816 */ /* 0x000fc4000000002a */
[C---:B-1----:R-:W-:Y:S01]  /*b610*/  LEA R56, P2, R41.reuse, R146, 0x1 ;  /* 0x0000009229387211 */ /* 0x042fe200078408ff */
[----:B------:R-:W1:Y:S03]  /*b620*/  LDC R94, c[0x0][0x3d8] ;  /* 0x0000f600ff5e7b82 */ /* 0x000e660000000800 */
[----:B------:R-:W-:Y:S02]  /*b630*/  LEA.HI.X.SX32 R57, R41, R0, 0x1, P2 ;  /* 0x0000000029397211 */ /* 0x000fe400010f0eff */
[----:B------:R-:W-:Y:S01]  /*b640*/  LEA R58, P2, R44, R146, 0x1 ;  /* 0x000000922c3a7211 */ /* 0x000fe200078408ff */
[----:B--2---:R-:W-:Y:S01]  /*b650*/  IMAD R4, R78, 0x2, R11 ;  /* 0x000000024e047824 */ /* 0x004fe200078e020b */
[----:B------:R-:W-:Y:S01]  /*b660*/  PRMT R41, RZ, 0x7610, R41 ;  /* 0x00007610ff297816 */ /* 0x000fe20000000029 */
[----:B------:R2:W-:Y:S01]  /*b670*/  STL.64 [R1+0x128], R56 ;  /* 0x0001283801007387 */ /* 0x0005e20000100a00 */
[----:B------:R-:W-:Y:S01]  /*b680*/  LEA.HI.X.SX32 R59, R44, R0, 0x1, P2 ;  /* 0x000000002c3b7211 */ /* 0x000fe200010f0eff */
[----:B------:R-:W-:Y:S01]  /*b690*/  IMAD R33, R81, 0x2, R4 ;  /* 0x0000000251217824 */ /* 0x000fe200078e0204 */
[----:B------:R-:W-:Y:S01]  /*b6a0*/  LEA R60, P2, R46, R146, 0x1 ;  /* 0x000000922e3c7211 */ /* 0x000fe200078408ff */
[----:B------:R-:W-:Y:S01]  /*b6b0*/  STL.64 [R1+0x120], R188 ;  /* 0x000120bc01007387 */ /* 0x000fe20000100a00 */
[----:B------:R-:W1:Y:S01]  /*b6c0*/  LDC R96, c[0x0][0x3d8] ;  /* 0x0000f600ff607b82 */ /* 0x000e620000000800 */
[----:B------:R-:W-:Y:S01]  /*b6d0*/  IMAD R9, R82, 0x2, R33 ;  /* 0x0000000252097824 */ /* 0x000fe200078e0221 */
[----:B------:R-:W-:Y:S01]  /*b6e0*/  LEA.HI.X.SX32 R61, R46, R0, 0x1, P2 ;  /* 0x000000002e3d7211 */ /* 0x000fe200010f0eff */
[----:B------:R0:W-:Y:S01]  /*b6f0*/  STL.64 [R1+0x110], R58 ;  /* 0x0001103a01007387 */ /* 0x0001e20000100a00 */
[----:B------:R-:W-:Y:S01]  /*b700*/  LEA R184, P2, R38, R146, 0x1 ;  /* 0x0000009226b87211 */ /* 0x000fe200078408ff */
[----:B------:R-:W-:Y:S01]  /*b710*/  IMAD R6, R83, 0x2, R9 ;  /* 0x0000000253067824 */ /* 0x000fe200078e0209 */
[----:B------:R-:W-:-:S02]  /*b720*/  PRMT R46, RZ, 0x7610, R46 ;  /* 0x00007610ff2e7816 */ /* 0x000fc4000000002e */
[----:B--2---:R-:W-:Y:S01]  /*b730*/  LEA R56, P3, R43, R146, 0x1 ;  /* 0x000000922b387211 */ /* 0x004fe200078608ff */
[----:B------:R-:W-:Y:S01]  /*b740*/  IMAD R30, R85, 0x2, R6 ;  /* 0x00000002551e7824 */ /* 0x000fe200078e0206 */
[-C--:B------:R-:W-:Y:S01]  /*b750*/  LEA.HI.X.SX32 R185, R38, R0.reuse, 0x1, P2 ;  /* 0x0000000026b97211 */ /* 0x080fe200010f0eff */
[----:B------:R-:W2:Y:S01]  /*b760*/  LDC R95, c[0x0][0x3d8] ;  /* 0x0000f600ff5f7b82 */ /* 0x000ea20000000800 */
[----:B------:R-:W-:Y:S01]  /*b770*/  LEA.HI.X.SX32 R57, R43, R0, 0x1, P3 ;  /* 0x000000002b397211 */ /* 0x000fe200018f0eff */
[----:B----4-:R-:W-:Y:S01]  /*b780*/  IMAD R27, R87, 0x2, R30 ;  /* 0x00000002571b7824 */ /* 0x010fe200078e021e */
[----:B------:R-:W-:Y:S02]  /*b790*/  PRMT R43, RZ, 0x7610, R43 ;  /* 0x00007610ff2b7816 */ /* 0x000fe4000000002b */
[C---:B0-----:R-:W-:Y:S01]  /*b7a0*/  LEA R58, P3, R45.reuse, R146, 0x1 ;  /* 0x000000922d3a7211 */ /* 0x041fe200078608ff */
[----:B------:R0:W-:Y:S01]  /*b7b0*/  STL.64 [R1+0x108], R56 ;  /* 0x0001083801007387 */ /* 0x0001e20000100a00 */
[----:B------:R-:W-:Y:S01]  /*b7c0*/  IMAD R5, R86, 0x2, R27 ;  /* 0x0000000256057824 */ /* 0x000fe200078e021b */
[----:B------:R-:W4:Y:S01]  /*b7d0*/  LDC R99, c[0x0][0x3d8] ;  /* 0x0000f600ff637b82 */ /* 0x000f220000000800 */
[----:B------:R-:W-:Y:S01]  /*b7e0*/  LEA.HI.X.SX32 R59, R45, R0, 0x1, P3 ;  /* 0x000000002d3b7211 */ /* 0x000fe200018f0eff */
[----:B------:R-:W-:Y:S01]  /*b7f0*/  STL.64 [R1+0x100], R186 ;  /* 0x000100ba01007387 */ /* 0x000fe20000100a00 */
[----:B------:R-:W-:-:S02]  /*b800*/  PRMT R45, RZ, 0x7610, R45 ;  /* 0x00007610ff2d7816 */ /* 0x000fc4000000002d */
[----:B------:R-:W-:Y:S01]  /*b810*/  PRMT R44, RZ, 0x7610, R44 ;  /* 0x00007610ff2c7816 */ /* 0x000fe2000000002c */
[----:B------:R-:W-:Y:S01]  /*b820*/  STL.64 [R1+0xf8], R60 ;  /* 0x0000f83c01007387 */ /* 0x000fe20000100a00 */
[----:B------:R-:W-:Y:S01]  /*b830*/  PRMT R38, RZ, 0x7610, R38 ;  /* 0x00007610ff267816 */ /* 0x000fe20000000026 */
[----:B------:R-:W1:Y:S01]  /*b840*/  LDC R100, c[0x0][0x3d8] ;  /* 0x0000f600ff647b82 */ /* 0x000e620000000800 */
[----:B------:R-:W-:Y:S01]  /*b850*/  PRMT R78, RZ, 0x7610, R78 ;  /* 0x00007610ff4e7816 */ /* 0x000fe2000000004e */
[----:B------:R3:W-:Y:S01]  /*b860*/  STL.64 [R1+0xf0], R58 ;  /* 0x0000f03a01007387 */ /* 0x0007e20000100a00 */
[C---:B0-----:R-:W-:Y:S02]  /*b870*/  LEA R56, P6, R37.reuse, R146, 0x1 ;  /* 0x0000009225387211 */ /* 0x041fe400078c08ff */
[----:B------:R-:W-:Y:S02]  /*b880*/  PRMT R83, RZ, 0x7610, R83 ;  /* 0x00007610ff537816 */ /* 0x000fe40000000053 */
[----:B------:R-:W-:Y:S01]  /*b890*/  LEA.HI.X.SX32 R57, R37, R0, 0x1, P6 ;  /* 0x0000000025397211 */ /* 0x000fe200030f0eff */
[----:B------:R-:W0:Y:S01]  /*b8a0*/  LDC R101, c[0x0][0x3d8] ;  /* 0x0000f600ff657b82 */ /* 0x000e220000000800 */
[----:B------:R-:W-:-:S02]  /*b8b0*/  PRMT R37, RZ, 0x7610, R37 ;  /* 0x00007610ff257816 */ /* 0x000fc40000000025 */
[----:B------:R-:W-:Y:S01]  /*b8c0*/  PRMT R82, RZ, 0x7610, R82 ;  /* 0x00007610ff527816 */ /* 0x000fe20000000052 */
[----:B------:R2:W-:Y:S01]  /*b8d0*/  STL.64 [R1+0xe8], R56 ;  /* 0x0000e83801007387 */ /* 0x0005e20000100a00 */
[----:B------:R-:W-:Y:S02]  /*b8e0*/  PRMT R81, RZ, 0x7610, R81 ;  /* 0x00007610ff517816 */ /* 0x000fe40000000051 */
[C---:B---3--:R-:W-:Y:S01]  /*b8f0*/  LEA R58, P3, R35.reuse, R146, 0x1 ;  /* 0x00000092233a7211 */ /* 0x048fe200078608ff */
[----:B------:R-:W-:Y:S01]  /*b900*/  STL.64 [R1+0xe0], R184 ;  /* 0x0000e0b801007387 */ /* 0x000fe20000100a00 */
[----:B------:R-:W3:Y:S01]  /*b910*/  LDC R105, c[0x0][0x3d8] ;  /* 0x0000f600ff697b82 */ /* 0x000ee20000000800 */
[----:B------:R-:W-:Y:S02]  /*b920*/  PRMT R87, RZ, 0x7610, R87 ;  /* 0x00007610ff577816 */ /* 0x000fe40000000057 */
[----:B------:R-:W-:Y:S02]  /*b930*/  LEA.HI.X.SX32 R59, R35, R0, 0x1, P3 ;  /* 0x00000000233b7211 */ /* 0x000fe400018f0eff */
[----:B------:R-:W-:-:S02]  /*b940*/  LEA R182, P3, R31, R146, 0x1 ;  /* 0x000000921fb67211 */ /* 0x000fc400078608ff */
[C---:B--2---:R-:W-:Y:S01]  /*b950*/  LEA R56, P6, R34.reuse, R146, 0x1 ;  /* 0x0000009222387211 */ /* 0x044fe200078c08ff */
[----:B------:R2:W-:Y:S01]  /*b960*/  STL.64 [R1+0xd8], R58 ;  /* 0x0000d83a01007387 */ /* 0x0005e20000100a00 */
[-C--:B------:R-:W-:Y:S01]  /*b970*/  LEA.HI.X.SX32 R183, R31, R0.reuse, 0x1, P3 ;  /* 0x000000001fb77211 */ /* 0x080fe200018f0eff */
[----:B------:R-:W0:Y:S01]  /*b980*/  LDC R107, c[0x0][0x3d8] ;  /* 0x0000f600ff6b7b82 */ /* 0x000e220000000800 */
[----:B------:R-:W-:Y:S01]  /*b990*/  LEA.HI.X.SX32 R57, R34, R0, 0x1, P6 ;  /* 0x0000000022397211 */ /* 0x000fe200030f0eff */
[----:B------:R-:W-:Y:S01]  /*b9a0*/  IMAD R34, R90, 0x2, R5 ;  /* 0x000000025a227824 */ /* 0x000fe200078e0205 */
[----:B------:R-:W-:Y:S02]  /*b9b0*/  PRMT R35, RZ, 0x7610, R35 ;  /* 0x00007610ff237816 */ /* 0x000fe40000000023 */
[----:B------:R-:W-:Y:S01]  /*b9c0*/  PRMT R31, RZ, 0x7610, R31 ;  /* 0x00007610ff1f7816 */ /* 0x000fe2000000001f */
[----:B------:R4:W-:Y:S01]  /*b9d0*/  STL.64 [R1+0xd0], R56 ;  /* 0x0000d03801007387 */ /* 0x0009e20000100a00 */
[----:B------:R-:W-:Y:S01]  /*b9e0*/  IMAD R24, R91, 0x2, R34 ;  /* 0x000000025b187824 */ /* 0x000fe200078e0222 */
[----:B------:R-:W0:Y:S01]  /*b9f0*/  LDC R106, c[0x0][0x3d8] ;  /* 0x0000f600ff6a7b82 */ /* 0x000e220000000800 */
[----:B------:R-:W-:-:S02]  /*ba00*/  PRMT R86, RZ, 0x7610, R86 ;  /* 0x00007610ff567816 */ /* 0x000fc40000000056 */
[----:B--2---:R-:W-:Y:S01]  /*ba10*/  LEA R58, P2, R32, R146, 0x1 ;  /* 0x00000092203a7211 */ /* 0x004fe200078408ff */
[----:B------:R-:W-:Y:S01]  /*ba20*/  IMAD R21, R92, 0x2, R24 ;  /* 0x000000025c157824 */ /* 0x000fe200078e0218 */
[----:B------:R-:W-:Y:S02]  /*ba30*/  PRMT R85, RZ, 0x7610, R85 ;  /* 0x00007610ff557816 */ /* 0x000fe40000000055 */
[----:B------:R-:W-:Y:S01]  /*ba40*/  LEA.HI.X.SX32 R59, R32, R0, 0x1, P2 ;  /* 0x00000000203b7211 */ /* 0x000fe200010f0eff */
[----:B------:R-:W2:Y:S01]  /*ba50*/  LDC R111, c[0x0][0x3d8] ;  /* 0x0000f600ff6f7b82 */ /* 0x000ea20000000800 */
[----:B------:R-:W-:Y:S02]  /*ba60*/  PRMT R32, RZ, 0x7610, R32 ;  /* 0x00007610ff207816 */ /* 0x000fe40000000020 */
[----:B----4-:R-:W-:Y:S01]  /*ba70*/  LEA R56, P6, R28, R146, 0x1 ;  /* 0x000000921c387211 */ /* 0x010fe200078c08ff */
[----:B------:R4:W-:Y:S01]  /*ba80*/  STL.64 [R1+0xc8], R58 ;  /* 0x0000c83a01007387 */ /* 0x0009e20000100a00 */
[----:B------:R-:W-:-:S02]  /*ba90*/  PRMT R92, RZ, 0x7610, R92 ;  /* 0x00007610ff5c7816 */ /* 0x000fc4000000005c */
[----:B------:R-:W-:Y:S01]  /*baa0*/  LEA.HI.X.SX32 R57, R28, R0, 0x1, P6 ;  /* 0x000000001c397211 */ /* 0x000fe200030f0eff */
[----:B------:R-:W-:Y:S01]  /*bab0*/  STL.64 [R1+0xc0], R182 ;  /* 0x0000c0b601007387 */ /* 0x000fe20000100a00 */
[C---:B------:R-:W-:Y:S01]  /*bac0*/  LEA R180, P6, R25.reuse, R146, 0x1 ;  /* 0x0000009219b47211 */ /* 0x040fe200078c08ff */
[----:B------:R-:W2:Y:S01]  /*bad0*/  LDC R147, c[0x0][0x3d8] ;  /* 0x0000f600ff937b82 */ /* 0x000ea20000000800 */
[----:B------:R-:W-:Y:S01]  /*bae0*/  PRMT R28, RZ, 0x7610, R28 ;  /* 0x00007610ff1c7816 */ /* 0x000fe2000000001c */
[----:B------:R1:W-:Y:S01]  /*baf0*/  STL.64 [R1+0xb8], R56 ;  /* 0x0000b83801007387 */ /* 0x0003e20000100a00 */
[----:B------:R-:W-:Y:S02]  /*bb00*/  LEA.HI.X.SX32 R181, R25, R0, 0x1, P6 ;  /* 0x0000000019b57211 */ /* 0x000fe400030f0eff */
[-C--:B------:R-:W-:Y:S02]  /*bb10*/  LEA R62, P6, R19, R146.reuse, 0x1 ;  /* 0x00000092133e7211 */ /* 0x080fe400078c08ff */
[----:B----4-:R-:W-:-:S02]  /*bb20*/  LEA R58, P2, R29, R146, 0x1 ;  /* 0x000000921d3a7211 */ /* 0x010fc400078408ff */
[-C--:B------:R-:W-:Y:S02]  /*bb30*/  LEA.HI.X.SX32 R63, R19, R0.reuse, 0x1, P6 ;  /* 0x00000000133f7211 */ /* 0x080fe400030f0eff */
[----:B------:R-:W-:Y:S02]  /*bb40*/  LEA.HI.X.SX32 R59, R29, R0, 0x1, P2 ;  /* 0x000000001d3b7211 */ /* 0x000fe400010f0eff */
[CC--:B------:R-:W-:Y:S02]  /*bb50*/  LEA R66, P2, R23.reuse, R146.reuse, 0x1 ;  /* 0x0000009217427211 */ /* 0x0c0fe400078408ff */
[C---:B-1----:R-:W-:Y:S01]  /*bb60*/  LEA R56, P3, R26.reuse, R146, 0x1 ;  /* 0x000000921a387211 */ /* 0x042fe200078608ff */
[----:B------:R1:W-:Y:S01]  /*bb70*/  STL.64 [R1+0xb0], R58 ;  /* 0x0000b03a01007387 */ /* 0x0003e20000100a00 */
[-C--:B------:R-:W-:Y:S02]  /*bb80*/  LEA.HI.X.SX32 R67, R23, R0.reuse, 0x1, P2 ;  /* 0x0000000017437211 */ /* 0x080fe400010f0eff */
[----:B------:R-:W-:Y:S01]  /*bb90*/  LEA.HI.X.SX32 R57, R26, R0, 0x1, P3 ;  /* 0x000000001a397211 */ /* 0x000fe200018f0eff */
[----:B------:R-:W-:Y:S01]  /*bba0*/  IMAD R26, R94, 0x2, R21 ;  /* 0x000000025e1a7824 */ /* 0x000fe200078e0215 */
[----:B------:R-:W-:-:S02]  /*bbb0*/  LEA R64, P3, R22, R146, 0x1 ;  /* 0x0000009216407211 */ /* 0x000fc400078608ff */
[----:B------:R-:W-:Y:S01]  /*bbc0*/  LEA R2, P2, R20, R146, 0x1 ;  /* 0x0000009214027211 */ /* 0x000fe200078408ff */
[----:B------:R-:W-:Y:S01]  /*bbd0*/  IMAD R25, R96, 0x2, R26 ;  /* 0x0000000260197824 */ /* 0x000fe200078e021a */
[----:B------:R-:W-:Y:S01]  /*bbe0*/  STL.64 [R1+0xa8], R56 ;  /* 0x0000a83801007387 */ /* 0x000fe20000100a00 */
[----:B------:R-:W-:Y:S02]  /*bbf0*/  LEA.HI.X.SX32 R65, R22, R0, 0x1, P3 ;  /* 0x0000000016417211 */ /* 0x000fe400018f0eff */
[----:B------:R-:W-:Y:S01]  /*bc00*/  IMAD R18, R95, 0x2, R25 ;  /* 0x000000025f127824 */ /* 0x000fe200078e0219 */
[----:B------:R-:W-:Y:S01]  /*bc10*/  STL.64 [R1+0xa0], R180 ;  /* 0x0000a0b401007387 */ /* 0x000fe20000100a00 */
[-C--:B------:R-:W-:Y:S02]  /*bc20*/  LEA R60, P3, R17, R146.reuse, 0x1 ;  /* 0x00000092113c7211 */ /* 0x080fe400078608ff */
[----:B------:R-:W-:Y:S01]  /*bc30*/  IMAD R19, R99, 0x2, R18 ;  /* 0x0000000263137824 */ /* 0x000fe200078e0212 */
[----:B------:R4:W-:Y:S01]  /*bc40*/  STL.64 [R1+0x7e0], R96 ;  /* 0x0007e06001007387 */ /* 0x0009e20000100a00 */
[----:B-1----:R-:W-:-:S02]  /*bc50*/  LEA R58, P6, R16, R146, 0x1 ;  /* 0x00000092103a7211 */ /* 0x002fc400078c08ff */
[-C--:B------:R-:W-:Y:S01]  /*bc60*/  LEA.HI.X.SX32 R61, R17, R0.reuse, 0x1, P3 ;  /* 0x00000000113d7211 */ /* 0x080fe200018f0eff */
[----:B------:R1:W-:Y:S01]  /*bc70*/  STL.64 [R1+0x7e8], R94 ;  /* 0x0007e85e01007387 */ /* 0x0003e20000100a00 */
[----:B------:R-:W-:Y:S01]  /*bc80*/  IMAD R17, R100, 0x2, R19 ;  /* 0x0000000264117824 */ /* 0x000fe200078e0213 */
[----:B------:R-:W-:Y:S02]  /*bc90*/  LEA.HI.X.SX32 R59, R16, R0, 0x1, P6 ;  /* 0x00000000103b7211 */ /* 0x000fe400030f0eff */
[----:B------:R-:W-:Y:S01]  /*bca0*/  STL.64 [R1+0x98], R66 ;  /* 0x0000984201007387 */ /* 0x000fe20000100a00 */
[----:B0-----:R-:W-:Y:S01]  /*bcb0*/  IMAD R16, R101, 0x2, R17 ;  /* 0x0000000265107824 */ /* 0x001fe200078e0211 */
[C---:B------:R-:W-:Y:S02]  /*bcc0*/  LEA R164, P3, R13.reuse, R146, 0x1 ;  /* 0x000000920da47211 */ /* 0x040fe400078608ff */
[----:B------:R0:W-:Y:S01]  /*bcd0*/  STL.64 [R1+0x7f0], R66 ;  /* 0x0007f04201007387 */ /* 0x0001e20000100a00 */
[----:B----4-:R-:W-:Y:S01]  /*bce0*/  IMAD.MOV.U32 R96, RZ, RZ, R166 ;  /* 0x000000ffff607224 */ /* 0x010fe200078e00a6 */
[----:B------:R-:W-:Y:S01]  /*bcf0*/  LEA.HI.X.SX32 R165, R13, R0, 0x1, P3 ;  /* 0x000000000da57211 */ /* 0x000fe200018f0eff */
[----:B------:R-:W-:Y:S01]  /*bd00*/  IMAD.MOV.U32 R97, RZ, RZ, R167 ;  /* 0x000000ffff617224 */ /* 0x000fe200078e00a7 */
[----:B------:R-:W-:Y:S01]  /*bd10*/  STL.64 [R1+0x90], R64 ;  /* 0x0000904001007387 */ /* 0x000fe20000100a00 */
[C---:B------:R-:W-:Y:S01]  /*bd20*/  LEA R138, P3, R8.reuse, R146, 0x1 ;  /* 0x00000092088a7211 */ /* 0x040fe200078608ff */
[----:B-1----:R-:W-:Y:S01]  /*bd30*/  IMAD.MOV.U32 R94, RZ, RZ, R168 ;  /* 0x000000ffff5e7224 */ /* 0x002fe200078e00a8 */
[----:B------:R-:W-:Y:S01]  /*bd40*/  PRMT R23, RZ, 0x7610, R23 ;  /* 0x00007610ff177816 */ /* 0x000fe20000000017 */
[----:B------:R1:W-:Y:S01]  /*bd50*/  STL.64 [R1+0x7f8], R64 ;  /* 0x0007f84001007387 */ /* 0x0003e20000100a00 */
[----:B------:R-:W-:Y:S01]  /*bd60*/  LEA.HI.X.SX32 R139, R8, R0, 0x1, P3 ;  /* 0x00000000088b7211 */ /* 0x000fe200018f0eff */
[----:B------:R-:W-:Y:S01]  /*bd70*/  IMAD.MOV.U32 R95, RZ, RZ, R169 ;  /* 0x000000ffff5f7224 */ /* 0x000fe200078e00a9 */
[C---:B------:R-:W-:Y:S01]  /*bd80*/  LEA R88, P3, R11.reuse, R146, 0x1 ;  /* 0x000000920b587211 */ /* 0x040fe200078608ff */
[----:B------:R-:W-:Y:S01]  /*bd90*/  STL [R1+0x80], R2 ;  /* 0x0000800201007387 */ /* 0x000fe20000100800 */
[----:B0-----:R-:W-:Y:S01]  /*bda0*/  IMAD.MOV.U32 R66, RZ, RZ, R170 ;  /* 0x000000ffff427224 */ /* 0x001fe200078e00aa */
[----:B------:R-:W-:Y:S01]  /*bdb0*/  PRMT R29, RZ, 0x7610, R29 ;  /* 0x00007610ff1d7816 */ /* 0x000fe2000000001d */
[----:B------:R-:W-:Y:S01]  /*bdc0*/  IMAD.MOV.U32 R67, RZ, RZ, R171 ;  /* 0x000000ffff437224 */ /* 0x000fe200078e00ab */
[----:B------:R-:W-:Y:S01]  /*bdd0*/  STL.64 [R1+0x88], R62 ;  /* 0x0000883e01007387 */ /* 0x000fe20000100a00 */
[----:B------:R-:W-:-:S02]  /*bde0*/  LEA.HI.X.SX32 R89, R11, R0, 0x1, P3 ;  /* 0x000000000b597211 */ /* 0x000fc400018f0eff */
[C---:B------:R-:W-:Y:S01]  /*bdf0*/  LEA R108, P3, R9.reuse, R146, 0x1 ;  /* 0x00000092096c7211 */ /* 0x040fe200078608ff */
[----:B------:R0:W-:Y:S01]  /*be00*/  STL.64 [R1+0x800], R62 ;  /* 0x0008003e01007387 */ /* 0x0001e20000100a00 */
[----:B-1----:R-:W-:Y:S01]  /*be10*/  IMAD.MOV.U32 R64, RZ, RZ, R172 ;  /* 0x000000ffff407224 */ /* 0x002fe200078e00ac */
[----:B------:R-:W-:Y:S01]  /*be20*/  PRMT R91, RZ, 0x7610, R91 ;  /* 0x00007610ff5b7816 */ /* 0x000fe2000000005b */
[----:B------:R-:W-:Y:S01]  /*be30*/  IMAD.MOV.U32 R65, RZ, RZ, R173 ;  /* 0x000000ffff417224 */ /* 0x000fe200078e00ad */
[----:B------:R1:W-:Y:S01]  /*be40*/  STL.64 [R1+0x808], R98 ;  /* 0x0008086201007387 */ /* 0x0003e20000100a00 */
[----:B------:R-:W-:Y:S02]  /*be50*/  LEA.HI.X.SX32 R109, R9, R0, 0x1, P3 ;  /* 0x00000000096d7211 */ /* 0x000fe400018f0eff */
[----:B------:R-:W-:Y:S01]  /*be60*/  PRMT R90, RZ, 0x7610, R90 ;  /* 0x00007610ff5a7816 */ /* 0x000fe2000000005a */
[----:B0-----:R-:W-:Y:S02]  /*be70*/  IMAD.MOV.U32 R62, RZ, RZ, R174 ;  /* 0x000000ffff3e7224 */ /* 0x001fe400078e00ae */
[----:B------:R-:W-:-:S02]  /*be80*/  IMAD.MOV.U32 R63, RZ, RZ, R175 ;  /* 0x000000ffff3f7224 */ /* 0x000fc400078e00af */
[----:B-1----:R-:W-:Y:S01]  /*be90*/  IMAD.MOV.U32 R99, RZ, RZ, R3 ;  /* 0x000000ffff637224 */ /* 0x002fe200078e0003 */
[----:B------:R-:W-:Y:S01]  /*bea0*/  LEA.HI.X.SX32 R99, R20, R0, 0x1, P2 ;  /* 0x0000000014637211 */ /* 0x000fe200010f0eff */
[--C-:B------:R-:W-:Y:S01]  /*beb0*/  IMAD.MOV.U32 R98, RZ, RZ, R2.reuse ;  /* 0x000000ffff627224 */ /* 0x100fe200078e0002 */
[-C--:B------:R-:W-:Y:S01]  /*bec0*/  LEA R56, P2, R14, R146.reuse, 0x1 ;  /* 0x000000920e387211 */ /* 0x080fe200078408ff */
[----:B------:R-:W-:Y:S01]  /*bed0*/  IMAD.MOV.U32 R98, RZ, RZ, R2 ;  /* 0x000000ffff627224 */ /* 0x000fe200078e0002 */
[----:B------:R-:W-:Y:S01]  /*bee0*/  LEA R2, P6, R10, R146, 0x1 ;  /* 0x000000920a027211 */ /* 0x000fe200078c08ff */
[----:B------:R-:W-:Y:S01]  /*bef0*/  STL [R1+0x84], R99 ;  /* 0x0000846301007387 */ /* 0x000fe20000100800 */
[-C--:B------:R-:W-:Y:S01]  /*bf00*/  LEA.HI.X.SX32 R57, R14, R0.reuse, 0x1, P2 ;  /* 0x000000000e397211 */ /* 0x080fe200010f0eff */
[----:B---3--:R-:W-:Y:S01]  /*bf10*/  IMAD R14, R105, 0x2, R16 ;  /* 0x00000002690e7824 */ /* 0x008fe200078e0210 */
[----:B------:R-:W-:Y:S01]  /*bf20*/  LEA.HI.X.SX32 R3, R10, R0, 0x1, P6 ;  /* 0x000000000a037211 */ /* 0x000fe200030f0eff */
[----:B------:R-:W-:Y:S01]  /*bf30*/  STL.64 [R1+0x78], R60 ;  /* 0x0000783c01007387 */ /* 0x000fe20000100a00 */
[-C--:B------:R-:W-:Y:S01]  /*bf40*/  LEA R162, P6, R7, R146.reuse, 0x1 ;  /* 0x0000009207a27211 */ /* 0x080fe200078c08ff */
[----:B------:R-:W-:Y:S01]  /*bf50*/  IMAD R13, R107, 0x2, R14 ;  /* 0x000000026b0d7824 */ /* 0x000fe200078e020e */
[----:B------:R-:W-:Y:S01]  /*bf60*/  LEA R134, P2, R15, R146, 0x1 ;  /* 0x000000920f867211 */ /* 0x000fe200078408ff */
[----:B------:R0:W-:Y:S01]  /*bf70*/  STL.64 [R1+0x810], R60 ;  /* 0x0008103c01007387 */ /* 0x0001e20000100a00 */
[-C--:B------:R-:W-:Y:S01]  /*bf80*/  LEA.HI.X.SX32 R163, R7, R0.reuse, 0x1, P6 ;  /* 0x0000000007a37211 */ /* 0x080fe200030f0eff */
[----:B------:R-:W-:Y:S01]  /*bf90*/  IMAD R7, R106, 0x2, R13 ;  /* 0x000000026a077824 */ /* 0x000fe200078e020d */
[----:B------:R-:W-:Y:S01]  /*bfa0*/  LEA.HI.X.SX32 R135, R15, R0, 0x1, P2 ;  /* 0x000000000f877211 */ /* 0x000fe200010f0eff */
[----:B------:R-:W-:Y:S01]  /*bfb0*/  STL.64 [R1+0x70], R58 ;  /* 0x0000703a01007387 */ /* 0x000fe20000100a00 */
[-C--:B------:R-:W-:Y:S01]  /*bfc0*/  LEA R140, P2, R12, R146.reuse, 0x1 ;  /* 0x000000920c8c7211 */ /* 0x080fe200078408ff */
[----:B--2---:R-:W-:Y:S01]  /*bfd0*/  IMAD R15, R111, 0x2, R7 ;  /* 0x000000026f0f7824 */ /* 0x004fe200078e0207 */
[----:B------:R-:W-:Y:S01]  /*bfe0*/  LEA R102, P6, R4, R146, 0x1 ;  /* 0x0000009204667211 */ /* 0x000fe200078c08ff */
[----:B------:R-:W-:Y:S01]  /*bff0*/  STL.64 [R1+0x818], R58 ;  /* 0x0008183a01007387 */ /* 0x000fe20000100a00 */
[-C--:B------:R-:W-:Y:S01]  /*c000*/  LEA.HI.X.SX32 R141, R12, R0.reuse, 0x1, P2 ;  /* 0x000000000c8d7211 */ /* 0x080fe200010f0eff */
[----:B------:R-:W-:Y:S01]  /*c010*/  IMAD R10, R112, 0x2, R15 ;  /* 0x00000002700a7824 */ /* 0x000fe200078e020f */
[----:B------:R-:W-:Y:S01]  /*c020*/  LEA.HI.X.SX32 R103, R4, R0, 0x1, P6 ;  /* 0x0000000004677211 */ /* 0x000fe200030f0eff */
[----:B------:R1:W-:Y:S01]  /*c030*/  STL.64 [R1+0x820], R100 ;  /* 0x0008206401007387 */ /* 0x0003e20000100a00 */
[----:B------:R-:W-:Y:S01]  /*c040*/  LEA R114, P6, R6, R146, 0x1 ;  /* 0x0000009206727211 */ /* 0x000fe200078c08ff */
[----:B------:R-:W-:-:S02]  /*c050*/  IMAD R8, R119, 0x2, R10 ;  /* 0x0000000277087824 */ /* 0x000fc400078e020a */
[----:B------:R2:W-:Y:S01]  /*c060*/  STL.64 [R1+0x828], R104 ;  /* 0x0008286801007387 */ /* 0x0005e20000100a00 */
[----:B------:R-:W-:Y:S01]  /*c070*/  LEA.HI.X.SX32 R115, R6, R0, 0x1, P6 ;  /* 0x0000000006737211 */ /* 0x000fe200030f0eff */
[----:B------:R-:W-:Y:S01]  /*c080*/  IMAD R12, R120, 0x2, R8 ;  /* 0x00000002780c7824 */ /* 0x000fe200078e0208 */
[----:B------:R-:W-:Y:S01]  /*c090*/  LEA R250, P6, R5, R146, 0x1 ;  /* 0x0000009205fa7211 */ /* 0x000fe200078c08ff */
[----:B------:R-:W-:Y:S01]  /*c0a0*/  STL.64 [R1+0x60], R164 ;  /* 0x000060a401007387 */ /* 0x000fe20000100a00 */
[----:B0-----:R-:W-:Y:S02]  /*c0b0*/  IMAD.MOV.U32 R60, RZ, RZ, R176 ;  /* 0x000000ffff3c7224 */ /* 0x001fe400078e00b0 */
[----:B------:R-:W-:Y:S01]  /*c0c0*/  IMAD R11, R123, 0x2, R12 ;  /* 0x000000027b0b7824 */ /* 0x000fe200078e020c */
[----:B------:R-:W-:Y:S01]  /*c0d0*/  STL.64 [R1+0x68], R56 ;  /* 0x0000683801007387 */ /* 0x000fe20000100a00 */
[----:B------:R-:W-:Y:S01]  /*c0e0*/  LEA.HI.X.SX32 R251, R5, R0, 0x1, P6 ;  /* 0x0000000005fb7211 */ /* 0x000fe200030f0eff */
[----:B-1----:R-:W-:Y:S01]  /*c0f0*/  IMAD.MOV.U32 R100, RZ, RZ, R180 ;  /* 0x000000ffff647224 */ /* 0x002fe200078e00b4 */
[----:B------:R-:W-:Y:S01]  /*c100*/  LEA R244, P6, R21, R146, 0x1 ;  /* 0x0000009215f47211 */ /* 0x000fe200078c08ff */
[----:B------:R-:W-:Y:S01]  /*c110*/  IMAD R4, R121, 0x2, R11 ;  /* 0x0000000279047824 */ /* 0x000fe200078e020b */
[----:B------:R0:W-:Y:S01]  /*c120*/  STL.64 [R1+0x830], R56 ;  /* 0x0008303801007387 */ /* 0x0001e20000100a00 */
[----:B--2---:R-:W-:Y:S01]  /*c130*/  IMAD.MOV.U32 R104, RZ, RZ, R182 ;  /* 0x000000ffff687224 */ /* 0x004fe200078e00b6 */
[----:B------:R-:W-:Y:S01]  /*c140*/  LEA.HI.X.SX32 R245, R21, R0, 0x1, P6 ;  /* 0x0000000015f57211 */ /* 0x000fe200030f0eff */
[----:B------:R-:W-:Y:S01]  /*c150*/  IMAD R22, R124, 0x2, R4 ;  /* 0x000000027c167824 */ /* 0x000fe200078e0204 */
[----:B------:R-:W-:Y:S01]  /*c160*/  STL.64 [R1+0x58], R2 ;  /* 0x0000580201007387 */ /* 0x000fe20000100a00 */
[C---:B------:R-:W-:Y:S01]  /*c170*/  LEA R238, P6, R18.reuse, R146, 0x1 ;  /* 0x0000009212ee7211 */ /* 0x040fe200078c08ff */
[----:B------:R-:W-:Y:S01]  /*c180*/  IMAD.MOV.U32 R105, RZ, RZ, R183 ;  /* 0x000000ffff697224 */ /* 0x000fe200078e00b7 */
[----:B------:R-:W-:Y:S01]  /*c190*/  PRMT R21, RZ, 0x7610, R21 ;  /* 0x00007610ff157816 */ /* 0x000fe20000000015 */
[----:B------:R1:W-:Y:S01]  /*c1a0*/  STL.64 [R1+0x838], R2 ;  /* 0x0008380201007387 */ /* 0x0003e20000100a00 */
[----:B------:R-:W-:Y:S01]  /*c1b0*/  IMAD R9, R125, 0x2, R22 ;  /* 0x000000027d097824 */ /* 0x000fe200078e0216 */
[----:B------:R-:W-:Y:S01]  /*c1c0*/  LEA.HI.X.SX32 R239, R18, R0, 0x1, P6 ;  /* 0x0000000012ef7211 */ /* 0x000fe200030f0eff */
[----:B------:R-:W-:Y:S01]  /*c1d0*/  IMAD.MOV.U32 R101, RZ, RZ, R181 ;  /* 0x000000ffff657224 */ /* 0x000fe200078e00b5 */
[----:B------:R2:W-:Y:S01]  /*c1e0*/  STL.64 [R1+0x840], R106 ;  /* 0x0008406a01007387 */ /* 0x0005e20000100a00 */
[----:B------:R-:W-:Y:S01]  /*c1f0*/  IMAD R6, R126, 0x2, R9 ;  /* 0x000000027e067824 */ /* 0x000fe200078e0209 */
[C---:B------:R-:W-:Y:S01]  /*c200*/  LEA R232, P6, R16.reuse, R146, 0x1 ;  /* 0x0000009210e87211 */ /* 0x040fe200078c08ff */
[----:B0-----:R-:W-:Y:S01]  /*c210*/  IMAD.MOV.U32 R56, RZ, RZ, R184 ;  /* 0x000000ffff387224 */ /* 0x001fe200078e00b8 */
[----:B------:R-:W-:Y:S01]  /*c220*/  STL.64 [R1+0x50], R134 ;  /* 0x0000508601007387 */ /* 0x000fe20000100a00 */
[----:B------:R-:W-:Y:S01]  /*c230*/  IMAD R20, R127, 0x2, R6 ;  /* 0x000000027f147824 */ /* 0x000fe200078e0206 */
[----:B------:R-:W-:Y:S01]  /*c240*/  LEA.HI.X.SX32 R233, R16, R0, 0x1, P6 ;  /* 0x0000000010e97211 */ /* 0x000fe200030f0eff */
[----:B------:R-:W-:Y:S01]  /*c250*/  IMAD.MOV.U32 R57, RZ, RZ, R185 ;  /* 0x000000ffff397224 */ /* 0x000fe200078e00b9 */
[-C--:B-1----:R-:W-:Y:S01]  /*c260*/  LEA R2, P3, R27, R146.reuse, 0x1 ;  /* 0x000000921b027211 */ /* 0x082fe200078608ff */
[----:B------:R-:W-:Y:S01]  /*c270*/  IMAD R18, R129, 0x2, R20 ;  /* 0x0000000281127824 */ /* 0x000fe200078e0214 */
[-C--:B------:R-:W-:Y:S01]  /*c280*/  LEA R226, P6, R7, R146.reuse, 0x1 ;  /* 0x0000009207e27211 */ /* 0x080fe200078c08ff */
[----:B------:R-:W-:Y:S01]  /*c290*/  STL.64 [R1+0x40], R162 ;  /* 0x000040a201007387 */ /* 0x000fe20000100a00 */
[----:B--2---:R-:W-:Y:S01]  /*c2a0*/  LEA R106, P2, R33, R146, 0x1 ;  /* 0x00000092216a7211 */ /* 0x004fe200078408ff */
[----:B------:R-:W-:Y:S01]  /*c2b0*/  IMAD R5, R128, 0x2, R18 ;  /* 0x0000000280057824 */ /* 0x000fe200078e0212 */
[----:B------:R-:W-:Y:S01]  /*c2c0*/  LEA.HI.X.SX32 R3, R27, R0, 0x1, P3 ;  /* 0x000000001b037211 */ /* 0x000fe200018f0eff */
[----:B------:R0:W-:Y:S01]  /*c2d0*/  STL.64 [R1+0x848], R134 ;  /* 0x0008488601007387 */ /* 0x0001e20000100a00 */
[----:B------:R-:W-:Y:S01]  /*c2e0*/  LEA R246, P3, R24, R146, 0x1 ;  /* 0x0000009218f67211 */ /* 0x000fe200078608ff */
[----:B------:R-:W-:Y:S01]  /*c2f0*/  IMAD R16, R130, 0x2, R5 ;  /* 0x0000000282107824 */ /* 0x000fe200078e0205 */
[----:B------:R-:W-:Y:S01]  /*c300*/  LEA.HI.X.SX32 R107, R33, R0, 0x1, P2 ;  /* 0x00000000216b7211 */ /* 0x000fe200010f0eff */
[----:B------:R-:W-:Y:S01]  /*c310*/  STL.64 [R1+0x48], R138 ;  /* 0x0000488a01007387 */ /* 0x000fe20000100a00 */
[----:B------:R-:W-:Y:S01]  /*c320*/  LEA R116, P2, R30, R146, 0x1 ;  /* 0x000000921e747211 */ /* 0x000fe200078408ff */
[----:B------:R-:W-:Y:S01]  /*c330*/  IMAD.MOV.U32 R58, RZ, RZ, R178 ;  /* 0x000000ffff3a7224 */ /* 0x000fe200078e00b2 */
[----:B------:R-:W-:Y:S01]  /*c340*/  LEA.HI.X.SX32 R247, R24, R0, 0x1, P3 ;  /* 0x0000000018f77211 */ /* 0x000fe200018f0eff */
[----:B------:R1:W-:Y:S01]  /*c350*/  STL.64 [R1+0x850], R138 ;  /* 0x0008508a01007387 */ /* 0x0003e20000100a00 */
[C---:B------:R-:W-:Y:S01]  /*c360*/  LEA R240, P3, R25.reuse, R146, 0x1 ;  /* 0x0000009219f07211 */ /* 0x040fe200078608ff */
        /* <DEDUP_REMOVED lines=8> */
[----:B0-----:R-:W-:Y:S01]  /*c3f0*/  IMAD.MOV.U32 R134, RZ, RZ, R162 ;  /* 0x000000ffff867224 */ /* 0x001fe200078e00a2 */
[----:B------:R-:W-:Y:S01]  /*c400*/  LEA.HI.X.SX32 R249, R34, R0, 0x1, P2 ;  /* 0x0000000022f97211 */ /* 0x000fe200010f0eff */
[----:B------:R-:W-:Y:S01]  /*c410*/  STL.64 [R1+0x38], R140 ;  /* 0x0000388c01007387 */ /* 0x000fe20000100a00 */
[C---:B------:R-:W-:Y:S01]  /*c420*/  LEA R242, P2, R26.reuse, R146, 0x1 ;  /* 0x000000921af27211 */ /* 0x040fe200078408ff */
[----:B-1----:R-:W-:Y:S01]  /*c430*/  IMAD.MOV.U32 R138, RZ, RZ, R164 ;  /* 0x000000ffff8a7224 */ /* 0x002fe200078e00a4 */
[----:B------:R-:W-:Y:S01]  /*c440*/  LEA.HI.X.SX32 R235, R17, R0, 0x1, P3 ;  /* 0x0000000011eb7211 */ /* 0x000fe200018f0eff */
[----:B------:R-:W-:Y:S01]  /*c450*/  STL.64 [R1+0x868], R140 ;  /* 0x0008688c01007387 */ /* 0x000fe20000100a00 */
[----:B------:R-:W-:Y:S01]  /*c460*/  LEA R228, P3, R13, R146, 0x1 ;  /* 0x000000920de47211 */ /* 0x000fe200078608ff */
[----:B--2---:R-:W-:Y:S01]  /*c470*/  IMAD.MOV.U32 R110, RZ, RZ, R186 ;  /* 0x000000ffff6e7224 */ /* 0x004fe200078e00ba */
[----:B------:R-:W-:Y:S01]  /*c480*/  LEA.HI.X.SX32 R243, R26, R0, 0x1, P2 ;  /* 0x000000001af37211 */ /* 0x000fe200010f0eff */
[----:B------:R-:W-:Y:S01]  /*c490*/  STL.64 [R1+0x30], R88 ;  /* 0x0000305801007387 */ /* 0x000fe20000100a00 */
[----:B------:R-:W-:Y:S01]  /*c4a0*/  LEA R236, P2, R19, R146, 0x1 ;  /* 0x0000009213ec7211 */ /* 0x000fe200078408ff */
[----:B---3--:R-:W-:Y:S01]  /*c4b0*/  IMAD.MOV.U32 R112, RZ, RZ, R188 ;  /* 0x000000ffff707224 */ /* 0x008fe200078e00bc */
[-C--:B------:R-:W-:Y:S01]  /*c4c0*/  LEA.HI.X.SX32 R229, R13, R0.reuse, 0x1, P3 ;  /* 0x000000000de57211 */ /* 0x080fe200018f0eff */
[----:B------:R-:W-:Y:S01]  /*c4d0*/  IMAD R13, R131, 0x2, R16 ;  /* 0x00000002830d7824 */ /* 0x000fe200078e0210 */
[----:B------:R-:W-:Y:S01]  /*c4e0*/  LEA.HI.X.SX32 R237, R19, R0, 0x1, P2 ;  /* 0x0000000013ed7211 */ /* 0x000fe200010f0eff */
[----:B------:R0:W-:Y:S01]  /*c4f0*/  STL.64 [R1+0x870], R88 ;  /* 0x0008705801007387 */ /* 0x0001e20000100a00 */
[----:B------:R-:W-:Y:S01]  /*c500*/  LEA R230, P2, R14, R146, 0x1 ;  /* 0x000000920ee67211 */ /* 0x000fe200078408ff */
[----:B------:R-:W-:Y:S01]  /*c510*/  IMAD.MOV.U32 R113, RZ, RZ, R189 ;  /* 0x000000ffff717224 */ /* 0x000fe200078e00bd */
[----:B------:R-:W-:Y:S01]  /*c520*/  LEA.HI.X.SX32 R227, R7, R0, 0x1, P6 ;  /* 0x0000000007e37211 */ /* 0x000fe200030f0eff */
[----:B------:R-:W-:Y:S01]  /*c530*/  IMAD R7, R133, 0x2, R13 ;  /* 0x0000000285077824 */ /* 0x000fe200078e020d */
[----:B------:R-:W-:Y:S01]  /*c540*/  LEA R218, P6, R8, R146, 0x1 ;  /* 0x0000009208da7211 */ /* 0x000fe200078c08ff */
[----:B------:R-:W-:Y:S01]  /*c550*/  STL.64 [R1+0x28], R102 ;  /* 0x0000286601007387 */ /* 0x000fe20000100a00 */
[----:B------:R-:W-:Y:S01]  /*c560*/  LEA.HI.X.SX32 R231, R14, R0, 0x1, P2 ;  /* 0x000000000ee77211 */ /* 0x000fe200010f0eff */
[----:B------:R-:W-:Y:S01]  /*c570*/  IMAD R14, R136, 0x2, R7 ;  /* 0x00000002880e7824 */ /* 0x000fe200078e0207 */
[-C--:B------:R-:W-:Y:S01]  /*c580*/  LEA R220, P3, R10, R146.reuse, 0x1 ;  /* 0x000000920adc7211 */ /* 0x080fe200078608ff */
[----:B------:R1:W-:Y:S01]  /*c590*/  STL.64 [R1+0x878], R102 ;  /* 0x0008786601007387 */ /* 0x0003e20000100a00 */
[----:B------:R-:W-:Y:S01]  /*c5a0*/  LEA R224, P2, R15, R146, 0x1 ;  /* 0x000000920fe07211 */ /* 0x000fe200078408ff */
[----:B0-----:R-:W-:Y:S01]  /*c5b0*/  IMAD.MOV.U32 R88, RZ, RZ, R192 ;  /* 0x000000ffff587224 */ /* 0x001fe200078e00c0 */
[-C--:B------:R-:W-:Y:S01]  /*c5c0*/  LEA.HI.X.SX32 R219, R8, R0.reuse, 0x1, P6 ;  /* 0x0000000008db7211 */ /* 0x080fe200030f0eff */
[----:B------:R-:W-:Y:S01]  /*c5d0*/  STL.64 [R1+0x880], R118 ;  /* 0x0008807601007387 */ /* 0x000fe20000100a00 */
[----:B------:R-:W-:Y:S01]  /*c5e0*/  LEA.HI.X.SX32 R221, R10, R0, 0x1, P3 ;  /* 0x000000000add7211 */ /* 0x000fe200018f0eff */
[----:B------:R-:W-:Y:S01]  /*c5f0*/  IMAD R10, R143, 0x2, R14 ;  /* 0x000000028f0a7824 */ /* 0x000fe200078e020e */
[----:B------:R-:W-:Y:S01]  /*c600*/  LEA R212, P6, R4, R146, 0x1 ;  /* 0x0000009204d47211 */ /* 0x000fe200078c08ff */
[----:B------:R-:W-:Y:S01]  /*c610*/  STL.64 [R1+0x20], R106 ;  /* 0x0000206a01007387 */ /* 0x000fe20000100a00 */
[----:B------:R-:W-:Y:S01]  /*c620*/  LEA.HI.X.SX32 R225, R15, R0, 0x1, P2 ;  /* 0x000000000fe17211 */ /* 0x000fe200010f0eff */
[----:B------:R-:W-:Y:S01]  /*c630*/  IMAD.MOV.U32 R89, RZ, RZ, R193 ;  /* 0x000000ffff597224 */ /* 0x000fe200078e00c1 */
[----:B------:R-:W-:Y:S01]  /*c640*/  LEA R216, P2, R12, R146, 0x1 ;  /* 0x000000920cd87211 */ /* 0x000fe200078408ff */
[----:B------:R-:W-:Y:S01]  /*c650*/  STL.64 [R1+0x18], R108 ;  /* 0x0000186c01007387 */ /* 0x000fe20000100a00 */
[-C--:B------:R-:W-:Y:S01]  /*c660*/  LEA.HI.X.SX32 R213, R4, R0.reuse, 0x1, P6 ;  /* 0x0000000004d57211 */ /* 0x080fe200030f0eff */
[----:B------:R-:W-:Y:S01]  /*c670*/  IMAD R4, R142, 0x2, R10 ;  /* 0x000000028e047824 */ /* 0x000fe200078e020a */
[----:B------:R-:W-:Y:S01]  /*c680*/  LEA.HI.X.SX32 R217, R12, R0, 0x1, P2 ;  /* 0x000000000cd97211 */ /* 0x000fe200010f0eff */
[----:B------:R0:W-:Y:S01]  /*c690*/  STL.64 [R1+0x888], R108 ;  /* 0x0008886c01007387 */ /* 0x0001e20000100a00 */
[C---:B------:R-:W-:Y:S01]  /*c6a0*/  LEA R214, P3, R11.reuse, R146, 0x1 ;  /* 0x000000920bd67211 */ /* 0x040fe200078608ff */
[----:B------:R-:W-:Y:S01]  /*c6b0*/  IMAD R12, R144, 0x2, R4 ;  /* 0x00000002900c7824 */ /* 0x000fe200078e0204 */
[----:B------:R-:W-:Y:S01]  /*c6c0*/  PRMT R25, RZ, 0x7610, R25 ;  /* 0x00007610ff197816 */ /* 0x000fe20000000019 */
[----:B------:R-:W-:Y:S01]  /*c6d0*/  STL.64 [R1+0x10], R114 ;  /* 0x0000107201007387 */ /* 0x000fe20000100a00 */
[----:B------:R-:W-:Y:S01]  /*c6e0*/  LEA.HI.X.SX32 R215, R11, R0, 0x1, P3 ;  /* 0x000000000bd77211 */ /* 0x000fe200018f0eff */
[----:B------:R-:W-:Y:S01]  /*c6f0*/  IMAD R8, R145, 0x2, R12 ;  /* 0x0000000291087824 */ /* 0x000fe200078e020c */
[----:B------:R-:W-:Y:S01]  /*c700*/  PRMT R33, RZ, 0x7610, R33 ;  /* 0x00007610ff217816 */ /* 0x000fe20000000021 */
[----:B------:R2:W-:Y:S01]  /*c710*/  STL.64 [R1+0x890], R114 ;  /* 0x0008907201007387 */ /* 0x0005e20000100a00 */
[----:B-1----:R-:W-:Y:S01]  /*c720*/  IMAD.MOV.U32 R102, RZ, RZ, R194 ;  /* 0x000000ffff667224 */ /* 0x002fe200078e00c2 */
[----:B------:R-:W-:Y:S01]  /*c730*/  PRMT R27, RZ, 0x7610, R27 ;  /* 0x00007610ff1b7816 */ /* 0x000fe2000000001b */
[----:B------:R-:W-:Y:S01]  /*c740*/  IMAD.MOV.U32 R103, RZ, RZ, R195 ;  /* 0x000000ffff677224 */ /* 0x000fe200078e00c3 */
[----:B------:R1:W-:Y:S01]  /*c750*/  STL.64 [R1+0x898], R250 ;  /* 0x000898fa01007387 */ /* 0x0003e20000100a00 */
[----:B0-----:R-:W-:Y:S01]  /*c760*/  IMAD.MOV.U32 R108, RZ, RZ, R198 ;  /* 0x000000ffff6c7224 */ /* 0x001fe200078e00c6 */
[----:B------:R-:W-:Y:S01]  /*c770*/  PRMT R19, RZ, 0x7610, R19 ;  /* 0x00007610ff137816 */ /* 0x000fe20000000013 */
[----:B------:R-:W-:Y:S01]  /*c780*/  IMAD.MOV.U32 R109, RZ, RZ, R199 ;  /* 0x000000ffff6d7224 */ /* 0x000fe200078e00c7 */
[----:B------:R-:W-:Y:S01]  /*c790*/  STL.64 [R1], R2 ;  /* 0x0000000201007387 */ /* 0x000fe20000100a00 */
[----:B------:R-:W-:Y:S01]  /*c7a0*/  IMAD.MOV.U32 R118, RZ, RZ, R196 ;  /* 0x000000ffff767224 */ /* 0x000fe200078e00c4 */
[----:B------:R-:W-:Y:S01]  /*c7b0*/  PRMT R17, RZ, 0x7610, R17 ;  /* 0x00007610ff117816 */ /* 0x000fe20000000011 */
[----:B------:R-:W-:Y:S01]  /*c7c0*/  IMAD.MOV.U32 R111, RZ, RZ, R187 ;  /* 0x000000ffff6f7224 */ /* 0x000fe200078e00bb */
[----:B------:R-:W-:Y:S01]  /*c7d0*/  STL.64 [R1+0x8], R116 ;  /* 0x0000087401007387 */ /* 0x000fe20000100a00 */
[----:B--2---:R-:W-:Y:S01]  /*c7e0*/  IMAD.MOV.U32 R114, RZ, RZ, R200 ;  /* 0x000000ffff727224 */ /* 0x004fe200078e00c8 */
[----:B------:R-:W-:Y:S01]  /*c7f0*/  PRMT R121, RZ, 0x7610, R121 ;  /* 0x00007610ff797816 */ /* 0x000fe20000000079 */
[----:B------:R-:W-:Y:S01]  /*c800*/  IMAD.MOV.U32 R115, RZ, RZ, R201 ;  /* 0x000000ffff737224 */ /* 0x000fe200078e00c9 */
[----:B------:R0:W-:Y:S01]  /*c810*/  STL.64 [R1+0x8a0], R116 ;  /* 0x0008a07401007387 */ /* 0x0001e20000100a00 */
[----:B-1----:R-:W-:Y:S01]  /*c820*/  IMAD.MOV.U32 R250, RZ, RZ, R202 ;  /* 0x000000fffffa7224 */ /* 0x002fe200078e00ca */
[----:B------:R-:W-:Y:S01]  /*c830*/  PRMT R125, RZ, 0x7610, R125 ;  /* 0x00007610ff7d7816 */ /* 0x000fe2000000007d */
[----:B------:R-:W-:Y:S01]  /*c840*/  IMAD.MOV.U32 R251, RZ, RZ, R203 ;  /* 0x000000fffffb7224 */ /* 0x000fe200078e00cb */
[----:B------:R1:W-:Y:S01]  /*c850*/  STL.64 [R1+0x8a8], R248 ;  /* 0x0008a8f801007387 */ /* 0x0003e20000100a00 */
[----:B------:R-:W-:Y:S01]  /*c860*/  IMAD.MOV.U32 R119, RZ, RZ, R197 ;  /* 0x000000ffff777224 */ /* 0x000fe200078e00c5 */
[----:B------:R-:W-:Y:S01]  /*c870*/  PRMT R124, RZ, 0x7610, R124 ;  /* 0x00007610ff7c7816 */ /* 0x000fe2000000007c */
[----:B------:R-:W-:Y:S01]  /*c880*/  IMAD.MOV.U32 R140, RZ, RZ, R190 ;  /* 0x000000ffff8c7224 */ /* 0x000fe200078e00be */
[----:B------:R2:W-:Y:S01]  /*c890*/  STL.64 [R1+0x8b0], R246 ;  /* 0x0008b0f601007387 */ /* 0x0005e20000100a00 */
[----:B------:R-:W-:Y:S01]  /*c8a0*/  IMAD.MOV.U32 R141, RZ, RZ, R191 ;  /* 0x000000ffff8d7224 */ /* 0x000fe200078e00bf */
[----:B------:R-:W-:Y:S01]  /*c8b0*/  PRMT R123, RZ, 0x7610, R123 ;  /* 0x00007610ff7b7816 */ /* 0x000fe2000000007b */
[----:B------:R-:W-:Y:S01]  /*c8c0*/  IMAD.MOV.U32 R139, RZ, RZ, R165 ;  /* 0x000000ffff8b7224 */ /* 0x000fe200078e00a5 */
[----:B------:R3:W-:Y:S01]  /*c8d0*/  STL.64 [R1+0x8b8], R242 ;  /* 0x0008b8f201007387 */ /* 0x0007e20000100a00 */
[----:B0-----:R-:W-:Y:S01]  /*c8e0*/  IMAD.MOV.U32 R116, RZ, RZ, R204 ;  /* 0x000000ffff747224 */ /* 0x001fe200078e00cc */
[C---:B------:R-:W-:Y:S01]  /*c8f0*/  LEA R204, P6, R6.reuse, R146, 0x1 ;  /* 0x0000009206cc7211 */ /* 0x040fe200078c08ff */
[----:B------:R-:W-:Y:S01]  /*c900*/  IMAD.MOV.U32 R117, RZ, RZ, R205 ;  /* 0x000000ffff757224 */ /* 0x000fe200078e00cd */
[----:B------:R-:W-:Y:S01]  /*c910*/  STL.64 [R1+0x8c0], R240 ;  /* 0x0008c0f001007387 */ /* 0x000fe20000100a00 */
[----:B-1----:R-:W-:Y:S01]  /*c920*/  IMAD.MOV.U32 R248, RZ, RZ, R206 ;  /* 0x000000fffff87224 */ /* 0x002fe200078e00ce */
[----:B------:R-:W-:Y:S01]  /*c930*/  LEA.HI.X.SX32 R205, R6, R0, 0x1, P6 ;  /* 0x0000000006cd7211 */ /* 0x000fe200030f0eff */
[----:B------:R-:W-:Y:S01]  /*c940*/  IMAD R6, R147, 0x2, R8 ;  /* 0x0000000293067824 */ /* 0x000fe200078e0208 */
[-C--:B------:R-:W-:Y:S01]  /*c950*/  LEA R206, P3, R9, R146.reuse, 0x1 ;  /* 0x0000009209ce7211 */ /* 0x080fe200078608ff */
[----:B------:R-:W-:Y:S01]  /*c960*/  IMAD.MOV.U32 R249, RZ, RZ, R207 ;  /* 0x000000fffff97224 */ /* 0x000fe200078e00cf */
[----:B------:R-:W-:Y:S01]  /*c970*/  LEA R198, P6, R5, R146, 0x1 ;  /* 0x0000009205c67211 */ /* 0x000fe200078c08ff */
[----:B------:R-:W-:Y:S01]  /*c980*/  IMAD R11, R148, 0x2, R6 ;  /* 0x00000002940b7824 */ /* 0x000fe200078e0206 */
[----:B------:R-:W-:Y:S01]  /*c990*/  LEA.HI.X.SX32 R207, R9, R0, 0x1, P3 ;  /* 0x0000000009cf7211 */ /* 0x000fe200018f0eff */
[----:B--2---:R-:W-:Y:S01]  /*c9a0*/  IMAD.MOV.U32 R246, RZ, RZ, R210 ;  /* 0x000000fffff67224 */ /* 0x004fe200078e00d2 */
[----:B------:R-:W-:Y:S01]  /*c9b0*/  LEA R200, P3, R18, R146, 0x1 ;  /* 0x0000009212c87211 */ /* 0x000fe200078608ff */
[----:B------:R-:W-:Y:S01]  /*c9c0*/  IMAD R9, R150, 0x2, R11 ;  /* 0x0000000296097824 */ /* 0x000fe200078e020b */
[-C--:B------:R-:W-:Y:S01]  /*c9d0*/  LEA.HI.X.SX32 R199, R5, R0.reuse, 0x1, P6 ;  /* 0x0000000005c77211 */ /* 0x080fe200030f0eff */
[----:B------:R-:W-:Y:S01]  /*c9e0*/  IMAD.MOV.U32 R247, RZ, RZ, R211 ;  /* 0x000000fffff77224 */ /* 0x000fe200078e00d3 */
[----:B------:R-:W-:Y:S01]  /*c9f0*/  LEA.HI.X.SX32 R201, R18, R0, 0x1, P3 ;  /* 0x0000000012c97211 */ /* 0x000fe200018f0eff */
[----:B------:R-:W-:Y:S01]  /*ca00*/  IMAD R5, R149, 0x2, R9 ;  /* 0x0000000295057824 */ /* 0x000fe200078e0209 */
[CC--:B------:R-:W-:Y:S01]  /*ca10*/  LEA R194, P3, R13.reuse, R146.reuse, 0x1 ;  /* 0x000000920dc27211 */ /* 0x0c0fe200078608ff */
[----:B------:R-:W-:Y:S01]  /*ca20*/  IMAD.MOV.U32 R135, RZ, RZ, R163 ;  /* 0x000000ffff877224 */ /* 0x000fe200078e00a3 */
[----:B------:R-:W-:Y:S01]  /*ca30*/  LEA R210, P2, R22, R146, 0x1 ;  /* 0x0000009216d27211 */ /* 0x000fe200078408ff */
[----:B------:R-:W-:Y:S01]  /*ca40*/  STL.64 [R1+0x8c8], R238 ;  /* 0x0008c8ee01007387 */ /* 0x000fe20000100a00 */
[----:B------:R-:W-:Y:S01]  /*ca50*/  LEA.HI.X.SX32 R195, R13, R0, 0x1, P3 ;  /* 0x000000000dc37211 */ /* 0x000fe200018f0eff */
[----:B------:R-:W-:Y:S01]  /*ca60*/  IMAD R13, R151, 0x2, R5 ;  /* 0x00000002970d7824 */ /* 0x000fe200078e0205 */
[----:B------:R-:W-:Y:S01]  /*ca70*/  LEA R188, P3, R10, R146, 0x1 ;  /* 0x000000920abc7211 */ /* 0x000fe200078608ff */
[----:B------:R0:W-:Y:S01]  /*ca80*/  STL.64 [R1+0x8d0], R234 ;  /* 0x0008d0ea01007387 */ /* 0x0001e20000100a00 */
[----:B------:R-:W-:-:S02]  /*ca90*/  LEA.HI.X.SX32 R211, R22, R0, 0x1, P2 ;  /* 0x0000000016d37211 */ /* 0x000fc400010f0eff */
[CC--:B------:R-:W-:Y:S02]  /*caa0*/  LEA R192, P6, R7.reuse, R146.reuse, 0x1 ;  /* 0x0000009207c07211 */ /* 0x0c0fe400078c08ff */
[----:B------:R-:W-:Y:S02]  /*cab0*/  LEA R202, P2, R20, R146, 0x1 ;  /* 0x0000009214ca7211 */ /* 0x000fe400078408ff */
[-C--:B------:R-:W-:Y:S01]  /*cac0*/  LEA.HI.X.SX32 R189, R10, R0.reuse, 0x1, P3 ;  /* 0x000000000abd7211 */ /* 0x080fe200018f0eff */
[----:B------:R-:W-:Y:S01]  /*cad0*/  IMAD R10, R152, 0x2, R13 ;  /* 0x00000002980a7824 */ /* 0x000fe200078e020d */
[-C--:B------:R-:W-:Y:S02]  /*cae0*/  LEA.HI.X.SX32 R193, R7, R0.reuse, 0x1, P6 ;  /* 0x0000000007c17211 */ /* 0x080fe400030f0eff */
[----:B------:R-:W-:Y:S01]  /*caf0*/  LEA.HI.X.SX32 R203, R20, R0, 0x1, P2 ;  /* 0x0000000014cb7211 */ /* 0x000fe200010f0eff */
[----:B------:R-:W-:Y:S01]  /*cb00*/  IMAD R7, R153, 0x2, R10 ;  /* 0x0000000299077824 */ /* 0x000fe200078e020a */
[----:B------:R-:W-:-:S02]  /*cb10*/  LEA R186, P6, R4, R146, 0x1 ;  /* 0x0000009204ba7211 */ /* 0x000fc400078c08ff */
[-C--:B------:R-:W-:Y:S02]  /*cb20*/  LEA R196, P2, R16, R146.reuse, 0x1 ;  /* 0x0000009210c47211 */ /* 0x080fe400078408ff */
[----:B------:R-:W-:Y:S02]  /*cb30*/  LEA R182, P3, R8, R146, 0x1 ;  /* 0x0000009208b67211 */ /* 0x000fe400078608ff */
[-C--:B------:R-:W-:Y:S02]  /*cb40*/  LEA.HI.X.SX32 R187, R4, R0.reuse, 0x1, P6 ;  /* 0x0000000004bb7211 */ /* 0x080fe400030f0eff */
[----:B------:R-:W-:Y:S02]  /*cb50*/  LEA.HI.X.SX32 R197, R16, R0, 0x1, P2 ;  /* 0x0000000010c57211 */ /* 0x000fe400010f0eff */
[----:B------:R-:W-:Y:S02]  /*cb60*/  LEA R180, P6, R6, R146, 0x1 ;  /* 0x0000009206b47211 */ /* 0x000fe400078c08ff */
[----:B------:R-:W-:Y:S01]  /*cb70*/  LEA.HI.X.SX32 R183, R8, R0, 0x1, P3 ;  /* 0x0000000008b77211 */ /* 0x000fe200018f0eff */
[----:B------:R-:W-:Y:S01]  /*cb80*/  IMAD R8, R154, 0x2, R7 ;  /* 0x000000029a087824 */ /* 0x000fe200078e0207 */
[----:B------:R-:W-:-:S02]  /*cb90*/  LEA R190, P2, R14, R146, 0x1 ;  /* 0x000000920ebe7211 */ /* 0x000fc400078408ff */
[-C--:B------:R-:W-:Y:S01]  /*cba0*/  LEA.HI.X.SX32 R181, R6, R0.reuse, 0x1, P6 ;  /* 0x0000000006b57211 */ /* 0x080fe200030f0eff */
[----:B------:R-:W-:Y:S01]  /*cbb0*/  IMAD R6, R156, 0x2, R8 ;  /* 0x000000029c067824 */ /* 0x000fe200078e0208 */
[----:B------:R-:W-:Y:S02]  /*cbc0*/  LEA.HI.X.SX32 R191, R14, R0, 0x1, P2 ;  /* 0x000000000ebf7211 */ /* 0x000fe400010f0eff */
[CC--:B------:R-:W-:Y:S01]  /*cbd0*/  LEA R184, P2, R12.reuse, R146.reuse, 0x1 ;  /* 0x000000920cb87211 */ /* 0x0c0fe200078408ff */
[----:B------:R-:W-:Y:S01]  /*cbe0*/  IMAD R4, R155, 0x2, R6 ;  /* 0x000000029b047824 */ /* 0x000fe200078e0206 */
[----:B------:R-:W-:Y:S02]  /*cbf0*/  LEA R176, P3, R9, R146, 0x1 ;  /* 0x0000009209b07211 */ /* 0x000fe400078608ff */
[----:B------:R-:W-:Y:S02]  /*cc00*/  LEA.HI.X.SX32 R185, R12, R0, 0x1, P2 ;  /* 0x000000000cb97211 */ /* 0x000fe400010f0eff */
[----:B------:R-:W-:-:S02]  /*cc10*/  LEA R178, P2, R11, R146, 0x1 ;  /* 0x000000920bb27211 */ /* 0x000fc400078408ff */
[----:B------:R-:W-:Y:S02]  /*cc20*/  LEA R174, P6, R5, R146, 0x1 ;  /* 0x0000009205ae7211 */ /* 0x000fe400078c08ff */
[-C--:B------:R-:W-:Y:S01]  /*cc30*/  LEA.HI.X.SX32 R177, R9, R0.reuse, 0x1, P3 ;  /* 0x0000000009b17211 */ /* 0x080fe200018f0eff */
[----:B------:R-:W-:Y:S01]  /*cc40*/  IMAD R9, R157, 0x2, R4 ;  /* 0x000000029d097824 */ /* 0x000fe200078e0204 */
[-C--:B------:R-:W-:Y:S02]  /*cc50*/  LEA.HI.X.SX32 R179, R11, R0.reuse, 0x1, P2 ;  /* 0x000000000bb37211 */ /* 0x080fe400010f0eff */
[----:B------:R-:W-:Y:S01]  /*cc60*/  LEA.HI.X.SX32 R175, R5, R0, 0x1, P6 ;  /* 0x0000000005af7211 */ /* 0x000fe200030f0eff */
[----:B------:R-:W-:Y:S01]  /*cc70*/  IMAD R5, R158, 0x2, R9 ;  /* 0x000000029e057824 */ /* 0x000fe200078e0209 */
[-C--:B------:R-:W-:Y:S02]  /*cc80*/  LEA R170, P3, R10, R146.reuse, 0x1 ;  /* 0x000000920aaa7211 */ /* 0x080fe400078608ff */
[----:B------:R-:W-:-:S02]  /*cc90*/  LEA R172, P2, R13, R146, 0x1 ;  /* 0x000000920dac7211 */ /* 0x000fc400078408ff */
[----:B------:R-:W-:Y:S02]  /*cca0*/  LEA R168, P6, R7, R146, 0x1 ;  /* 0x0000009207a87211 */ /* 0x000fe400078c08ff */
[-C--:B------:R-:W-:Y:S02]  /*ccb0*/  LEA.HI.X.SX32 R171, R10, R0.reuse, 0x1, P3 ;  /* 0x000000000aab7211 */ /* 0x080fe400018f0eff */
[-C--:B------:R-:W-:Y:S02]  /*ccc0*/  LEA.HI.X.SX32 R173, R13, R0.reuse, 0x1, P2 ;  /* 0x000000000dad7211 */ /* 0x080fe400010f0eff */
[----:B------:R-:W-:Y:S01]  /*ccd0*/  LEA.HI.X.SX32 R169, R7, R0, 0x1, P6 ;  /* 0x0000000007a97211 */ /* 0x000fe200030f0eff */
[----:B------:R-:W-:Y:S01]  /*cce0*/  IMAD R7, R159, 0x2, R5 ;  /* 0x000000029f077824 */ /* 0x000fe200078e0205 */
[-C--:B------:R-:W-:Y:S02]  /*ccf0*/  LEA R164, P3, R6, R146.reuse, 0x1 ;  /* 0x0000009206a47211 */ /* 0x080fe400078608ff */
[----:B------:R-:W-:-:S02]  /*cd00*/  LEA R166, P2, R8, R146, 0x1 ;  /* 0x0000009208a67211 */ /* 0x000fc400078408ff */
[----:B------:R-:W-:Y:S02]  /*cd10*/  LEA R162, P6, R4, R146, 0x1 ;  /* 0x0000009204a27211 */ /* 0x000fe400078c08ff */
[-C--:B------:R-:W-:Y:S01]  /*cd20*/  LEA.HI.X.SX32 R165, R6, R0.reuse, 0x1, P3 ;  /* 0x0000000006a57211 */ /* 0x080fe200018f0eff */
[----:B------:R-:W-:Y:S01]  /*cd30*/  IMAD R6, R160, 0x2, R7 ;  /* 0x00000002a0067824 */ /* 0x000fe200078e0207 */
[----:B------:R-:W-:Y:S01]  /*cd40*/  LEA.HI.X.SX32 R167, R8, R0, 0x1, P2 ;  /* 0x0000000008a77211 */ /* 0x000fe200010f0eff */
[----:B------:R-:W-:Y:S01]  /*cd50*/  FADD R8, -R132, -INF ;  /* 0xff80000084087421 */ /* 0x000fe20000000100 */
[----:B------:R-:W-:Y:S02]  /*cd60*/  LEA R160, P2, R9, R146, 0x1 ;  /* 0x0000009209a07211 */ /* 0x000fe400078408ff */
[-C--:B------:R-:W-:Y:S01]  /*cd70*/  LEA.HI.X.SX32 R163, R4, R0.reuse, 0x1, P6 ;  /* 0x0000000004a37211 */ /* 0x080fe200030f0eff */
[----:B------:R-:W-:Y:S01]  /*cd80*/  IMAD R4, R161, 0x2, R6 ;  /* 0x00000002a1047824 */ /* 0x000fe200078e0206 */
[----:B------:R-:W-:Y:S01]  /*cd90*/  LEA.HI.X.SX32 R161, R9, R0, 0x1, P2 ;  /* 0x0000000009a17211 */ /* 0x000fe200010f0eff */
[----:B------:R-:W-:Y:S01]  /*cda0*/  FMUL R9, R8, 1.4426950216293334961 ;  /* 0x3fb8aa3b08097820 */ /* 0x000fe20000400000 */
[----:B------:R-:W-:Y:S01]  /*cdb0*/  PRMT R20, RZ, 0x7610, R20 ;  /* 0x00007610ff147816 */ /* 0x000fe20000000014 */
[----:B------:R-:W-:Y:S01]  /*cdc0*/  IMAD R8, R208, 0x2, R4 ;  /* 0x00000002d0087824 */ /* 0x000fe200078e0204 */
[----:B------:R-:W-:Y:S01]  /*cdd0*/  LEA R152, P6, R4, R146, 0x1 ;  /* 0x0000009204987211 */ /* 0x000fe200078c08ff */
[----:B---3--:R-:W1:Y:S01]  /*cde0*/  MUFU.EX2 R243, R9 ;  /* 0x0000000900f37308 */ /* 0x008e620000000800 */
[----:B------:R-:W-:-:S02]  /*cdf0*/  PRMT R18, RZ, 0x7610, R18 ;  /* 0x00007610ff127816 */ /* 0x000fc40000000012 */
[----:B------:R-:W-:Y:S01]  /*ce00*/  LEA.HI.X.SX32 R153, R4, R0, 0x1, P6 ;  /* 0x0000000004997211 */ /* 0x000fe200030f0eff */
[----:B------:R-:W-:Y:S01]  /*ce10*/  VIADD R4, R49, UR4 ;  /* 0x0000000431047c36 */ /* 0x000fe20008000000 */
[----:B------:R-:W-:Y:S02]  /*ce20*/  PRMT R49, RZ, 0x7610, R49 ;  /* 0x00007610ff317816 */ /* 0x000fe40000000031 */
[----:B------:R-:W-:Y:S02]  /*ce30*/  PRMT R16, RZ, 0x7610, R16 ;  /* 0x00007610ff107816 */ /* 0x000fe40000000010 */
[----:B------:R-:W-:Y:S02]  /*ce40*/  PRMT R128, RZ, 0x7610, R128 ;  /* 0x00007610ff807816 */ /* 0x000fe40000000080 */
[----:B------:R-:W-:Y:S02]  /*ce50*/  PRMT R127, RZ, 0x7610, R127 ;  /* 0x00007610ff7f7816 */ /* 0x000fe4000000007f */
[----:B------:R-:W-:-:S02]  /*ce60*/  PRMT R126, RZ, 0x7610, R126 ;  /* 0x00007610ff7e7816 */ /* 0x000fc4000000007e */
[----:B------:R-:W-:Y:S01]  /*ce70*/  PRMT R34, RZ, 0x7610, R34 ;  /* 0x00007610ff227816 */ /* 0x000fe20000000022 */
[----:B-1----:R-:W-:Y:S01]  /*ce80*/  STSM.16.M88 [R4+0x10000], R243 ;  /* 0x010000f304007844 */ /* 0x002fe20000000000 */
[----:B------:R-:W-:Y:S02]  /*ce90*/  PRMT R131, RZ, 0x7610, R131 ;  /* 0x00007610ff837816 */ /* 0x000fe40000000083 */
[----:B------:R-:W-:Y:S01]  /*cea0*/  PRMT R130, RZ, 0x7610, R130 ;  /* 0x00007610ff827816 */ /* 0x000fe20000000082 */
[----:B------:R-:W-:Y:S01]  /*ceb0*/  BAR.SYNC.DEFER_BLOCKING 0x0 ;  /* 0x0000000000007b1d */ /* 0x000fe20000010000 */
[----:B------:R-:W-:Y:S02]  /*cec0*/  PRMT R30, RZ, 0x7610, R30 ;  /* 0x00007610ff1e7816 */ /* 0x000fe4000000001e */
[----:B------:R-:W-:Y:S02]  /*ced0*/  PRMT R129, RZ, 0x7610, R129 ;  /* 0x00007610ff817816 */ /* 0x000fe40000000081 */
[----:B------:R-:W-:-:S02]  /*cee0*/  PRMT R142, RZ, 0x7610, R142 ;  /* 0x00007610ff8e7816 */ /* 0x000fc4000000008e */
[----:B------:R-:W-:Y:S01]  /*cef0*/  PRMT R26, RZ, 0x7610, R26 ;  /* 0x00007610ff1a7816 */ /* 0x000fe2000000001a */
[----:B------:R1:W-:Y:S01]  /*cf00*/  STL [R1+0x714], R243 ;  /* 0x000714f301007387 */ /* 0x0003e20000100800 */
[----:B------:R-:W-:Y:S02]  /*cf10*/  PRMT R136, RZ, 0x7610, R136 ;  /* 0x00007610ff887816 */ /* 0x000fe40000000088 */
[----:B------:R-:W-:Y:S02]  /*cf20*/  PRMT R24, RZ, 0x7610, R24 ;  /* 0x00007610ff187816 */ /* 0x000fe40000000018 */
[----:B------:R-:W-:Y:S02]  /*cf30*/  PRMT R133, RZ, 0x7610, R133 ;  /* 0x00007610ff857816 */ /* 0x000fe40000000085 */
[----:B------:R-:W-:Y:S02]  /*cf40*/  PRMT R22, RZ, 0x7610, R22 ;  /* 0x00007610ff167816 */ /* 0x000fe40000000016 */
[----:B------:R-:W-:-:S02]  /*cf50*/  LEA R158, P3, R5, R146, 0x1 ;  /* 0x00000092059e7211 */ /* 0x000fc400078608ff */
[----:B------:R-:W-:Y:S02]  /*cf60*/  PRMT R145, RZ, 0x7610, R145 ;  /* 0x00007610ff917816 */ /* 0x000fe40000000091 */
[----:B------:R-:W-:Y:S01]  /*cf70*/  LEA.HI.X.SX32 R159, R5, R0, 0x1, P3 ;  /* 0x00000000059f7211 */ /* 0x000fe200018f0eff */
[----:B------:R-:W-:Y:S01]  /*cf80*/  IMAD R5, R209, 0x2, R8 ;  /* 0x00000002d1057824 */ /* 0x000fe200078e0208 */
[C---:B------:R-:W-:Y:S01]  /*cf90*/  LEA R154, P3, R6.reuse, R146, 0x1 ;  /* 0x00000092069a7211 */ /* 0x040fe200078608ff */
[----:B------:R2:W3:Y:S01]  /*cfa0*/  @P0 LDG.E.U16 R25, desc[UR8][R56.64] ;  /* 0x0000000838190981 */ /* 0x0004e2000c1e1500 */
[----:B------:R-:W-:Y:S02]  /*cfb0*/  PRMT R144, RZ, 0x7610, R144 ;  /* 0x00007610ff907816 */ /* 0x000fe40000000090 */
[----:B------:R-:W-:Y:S01]  /*cfc0*/  PRMT R143, RZ, 0x7610, R143 ;  /* 0x00007610ff8f7816 */ /* 0x000fe2000000008f */
[----:B------:R4:W3:Y:S01]  /*cfd0*/  @P0 LDG.E.U16 R23, desc[UR8][R104.64] ;  /* 0x0000000868170981 */ /* 0x0008e2000c1e1500 */
[----:B------:R-:W-:Y:S01]  /*cfe0*/  LEA.HI.X.SX32 R155, R6, R0, 0x1, P3 ;  /* 0x00000000069b7211 */ /* 0x000fe200018f0eff */
[----:B------:R-:W-:Y:S01]  /*cff0*/  IMAD R6, R222, 0x2, R5 ;  /* 0x00000002de067824 */ /* 0x000fe200078e0205 */
[----:B------:R-:W-:Y:S01]  /*d000*/  PRMT R222, RZ, 0x7610, R222 ;  /* 0x00007610ffde7816 */ /* 0x000fe200000000de */
[----:B------:R0:W3:Y:S01]  /*d010*/  @P0 LDG.E.U16 R21, desc[UR8][R100.64] ;  /* 0x0000000864150981 */ /* 0x0000e2000c1e1500 */
[-C--:B------:R-:W-:Y:S01]  /*d020*/  LEA R156, P2, R7, R146.reuse, 0x1 ;  /* 0x00000092079c7211 */ /* 0x080fe200078408ff */
[----:B--2---:R-:W-:Y:S01]  /*d030*/  IMAD.MOV.U32 R56, RZ, RZ, R58 ;  /* 0x000000ffff387224 */ /* 0x004fe200078e003a */
[----:B------:R-:W-:Y:S01]  /*d040*/  LEA R148, P3, R5, R146, 0x1 ;  /* 0x0000009205947211 */ /* 0x000fe200078608ff */
[----:B------:R-:W-:Y:S01]  /*d050*/  IMAD.MOV.U32 R57, RZ, RZ, R59 ;  /* 0x000000ffff397224 */ /* 0x000fe200078e003b */
[----:B------:R2:W3:Y:S01]  /*d060*/  @P0 LDG.E.U16 R20, desc[UR8][R98.64] ;  /* 0x0000000862140981 */ /* 0x0004e2000c1e1500 */
[----:B----4-:R-:W-:Y:S01]  /*d070*/  IMAD.MOV.U32 R104, RZ, RZ, R60 ;  /* 0x000000ffff687224 */ /* 0x010fe200078e003c */
[----:B------:R-:W-:Y:S01]  /*d080*/  LEA.HI.X.SX32 R157, R7, R0, 0x1, P2 ;  /* 0x00000000079d7211 */ /* 0x000fe200010f0eff */
[----:B------:R-:W-:Y:S01]  /*d090*/  IMAD.MOV.U32 R105, RZ, RZ, R61 ;  /* 0x000000ffff697224 */ /* 0x000fe200078e003d */
[----:B------:R-:W4:Y:S01]  /*d0a0*/  @P0 LDG.E.U16 R49, desc[UR8][R246.64] ;  /* 0x00000008f6310981 */ /* 0x000f22000c1e1500 */
[----:B------:R-:W-:Y:S01]  /*d0b0*/  IMAD.MOV.U32 R58, RZ, RZ, R64 ;  /* 0x000000ffff3a7224 */ /* 0x000fe200078e0040 */
[----:B------:R-:W-:Y:S01]  /*d0c0*/  LEA R150, P2, R8, R146, 0x1 ;  /* 0x0000009208967211 */ /* 0x000fe200078408ff */
[----:B------:R-:W-:Y:S01]  /*d0d0*/  IMAD.MOV.U32 R59, RZ, RZ, R65 ;  /* 0x000000ffff3b7224 */ /* 0x000fe200078e0041 */
[----:B------:R-:W3:Y:S01]  /*d0e0*/  @P0 LDG.E.U16 R47, desc[UR8][R248.64] ;  /* 0x00000008f82f0981 */ /* 0x000ee2000c1e1500 */
[----:B------:R-:W-:Y:S01]  /*d0f0*/  IMAD.MOV.U32 R60, RZ, RZ, R66 ;  /* 0x000000ffff3c7224 */ /* 0x000fe200078e0042 */
[----:B------:R-:W-:Y:S01]  /*d100*/  PRMT R15, RZ, 0x7610, R15 ;  /* 0x00007610ff0f7816 */ /* 0x000fe2000000000f */
[----:B------:R-:W-:Y:S01]  /*d110*/  IMAD.MOV.U32 R61, RZ, RZ, R67 ;  /* 0x000000ffff3d7224 */ /* 0x000fe200078e0043 */
[----:B------:R-:W3:Y:S01]  /*d120*/  LDL.64 R64, [R1+0x210] ;  /* 0x0002100001407983 */ /* 0x000ee20000100a00 */
[----:B0-----:R-:W-:Y:S01]  /*d130*/  IMAD.MOV.U32 R100, RZ, RZ, R62 ;  /* 0x000000ffff647224 */ /* 0x001fe200078e003e */
[----:B------:R-:W-:-:S02]  /*d140*/  PRMT R14, RZ, 0x7610, R14 ;  /* 0x00007610ff0e7816 */ /* 0x000fc4000000000e */
[----:B------:R-:W4:Y:S01]  /*d150*/  LDL.64 R66, [R1+0x208] ;  /* 0x0002080001427983 */ /* 0x000f220000100a00 */
[----:B------:R-:W-:Y:S01]  /*d160*/  IMAD.MOV.U32 R101, RZ, RZ, R63 ;  /* 0x000000ffff657224 */ /* 0x000fe200078e003f */
[----:B------:R-:W-:Y:S01]  /*d170*/  LEA R146, P6, R6, R146, 0x1 ;  /* 0x0000009206927211 */ /* 0x000fe200078c08ff */
[----:B--2---:R-:W-:Y:S01]  /*d180*/  IMAD.MOV.U32 R98, RZ, RZ, R94 ;  /* 0x000000ffff627224 */ /* 0x004fe200078e005e */
[----:B------:R-:W2:Y:S01]  /*d190*/  @P0 LDG.E.U16 R45, desc[UR8][R116.64] ;  /* 0x00000008742d0981 */ /* 0x000ea2000c1e1500 */
[----:B------:R-:W-:Y:S01]  /*d1a0*/  IMAD.MOV.U32 R99, RZ, RZ, R95 ;  /* 0x000000ffff637224 */ /* 0x000fe200078e005f */
[-C--:B------:R-:W-:Y:S01]  /*d1b0*/  LEA.HI.X.SX32 R151, R8, R0.reuse, 0x1, P2 ;  /* 0x0000000008977211 */ /* 0x080fe200010f0eff */
[----:B------:R-:W-:Y:S01]  /*d1c0*/  IMAD.MOV.U32 R62, RZ, RZ, R96 ;  /* 0x000000ffff3e7224 */ /* 0x000fe200078e0060 */
[----:B------:R-:W2:Y:S01]  /*d1d0*/  LDL.64 R94, [R1+0x1f8] ;  /* 0x0001f800015e7983 */ /* 0x000ea20000100a00 */
[----:B------:R-:W-:Y:S01]  /*d1e0*/  IMAD.MOV.U32 R63, RZ, RZ, R97 ;  /* 0x000000ffff3f7224 */ /* 0x000fe200078e0061 */
[----:B------:R-:W-:-:S02]  /*d1f0*/  LEA.HI.X.SX32 R149, R5, R0, 0x1, P3 ;  /* 0x0000000005957211 */ /* 0x000fc400018f0eff */
[----:B------:R-:W2:Y:S01]  /*d200*/  LDL.64 R96, [R1+0x1f0] ;  /* 0x0001f00001607983 */ /* 0x000ea20000100a00 */
[----:B------:R-:W-:Y:S02]  /*d210*/  LEA.HI.X.SX32 R147, R6, R0, 0x1, P6 ;  /* 0x0000000006937211 */ /* 0x000fe400030f0eff */
[----:B------:R-:W-:Y:S01]  /*d220*/  PRMT R209, RZ, 0x7610, R209 ;  /* 0x00007610ffd17816 */ /* 0x000fe200000000d1 */
[----:B------:R0:W-:Y:S01]  /*d230*/  STL [R1+0x75c], R244 ;  /* 0x00075cf401007387 */ /* 0x0001e20000100800 */
[----:B------:R-:W-:Y:S02]  /*d240*/  PRMT R13, RZ, 0x7610, R13 ;  /* 0x00007610ff0d7816 */ /* 0x000fe4000000000d */
[----:B------:R-:W-:Y:S01]  /*d250*/  PRMT R12, RZ, 0x7610, R12 ;  /* 0x00007610ff0c7816 */ /* 0x000fe2000000000c */
[----:B------:R0:W-:Y:S01]  /*d260*/  STL [R1+0x758], R245 ;  /* 0x000758f501007387 */ /* 0x0001e20000100800 */
[----:B------:R-:W-:Y:S02]  /*d270*/  PRMT R11, RZ, 0x7610, R11 ;  /* 0x00007610ff0b7816 */ /* 0x000fe4000000000b */
[----:B------:R-:W-:Y:S01]  /*d280*/  PRMT R10, RZ, 0x7610, R10 ;  /* 0x00007610ff0a7816 */ /* 0x000fe2000000000a */
[----:B------:R0:W-:Y:S01]  /*d290*/  STL [R1+0x760], R237 ;  /* 0x000760ed01007387 */ /* 0x0001e20000100800 */
[----:B------:R-:W-:-:S02]  /*d2a0*/  PRMT R9, RZ, 0x7610, R9 ;  /* 0x00007610ff097816 */ /* 0x000fc40000000009 */
[----:B------:R-:W-:Y:S01]  /*d2b0*/  PRMT R8, RZ, 0x7610, R8 ;  /* 0x00007610ff087816 */ /* 0x000fe20000000008 */
[----:B------:R-:W2:Y:S01]  /*d2c0*/  LDL.64 R234, [R1+0x1e8] ;  /* 0x0001e80001ea7983 */ /* 0x000ea20000100a00 */
[----:B------:R-:W-:Y:S02]  /*d2d0*/  PRMT R7, RZ, 0x7610, R7 ;  /* 0x00007610ff077816 */ /* 0x000fe40000000007 */
[----:B------:R-:W-:Y:S01]  /*d2e0*/  PRMT R6, RZ, 0x7610, R6 ;  /* 0x00007610ff067816 */ /* 0x000fe20000000006 */
[----:B------:R-:W2:Y:S01]  /*d2f0*/  LDL.64 R238, [R1+0x1d8] ;  /* 0x0001d80001ee7983 */ /* 0x000ea20000100a00 */
[----:B------:R-:W-:-:S03]  /*d300*/  PRMT R5, RZ, 0x7610, R5 ;  /* 0x00007610ff057816 */ /* 0x000fc60000000005 */
[----:B------:R-:W2:Y:S04]  /*d310*/  LDL.64 R240, [R1+0x1d0] ;  /* 0x0001d00001f07983 */ /* 0x000ea80000100a00 */
[----:B-1----:R-:W2:Y:S04]  /*d320*/  LDL.64 R242, [R1+0x1c8] ;  /* 0x0001c80001f27983 */ /* 0x002ea80000100a00 */
[----:B------:R-:W2:Y:S04]  /*d330*/  LDL.64 R246, [R1+0x1b8] ;  /* 0x0001b80001f67983 */ /* 0x000ea80000100a00 */
[----:B------:R-:W2:Y:S04]  /*d340*/  LDL.64 R248, [R1+0x1b0] ;  /* 0x0001b00001f87983 */ /* 0x000ea80000100a00 */
[----:B------:R-:W2:Y:S04]  /*d350*/  @P0 LDG.E.U16 R43, desc[UR8][R250.64] ;  /* 0x00000008fa2b0981 */ /* 0x000ea8000c1e1500 */
        /* <DEDUP_REMOVED lines=38> */
[----:B------:R-:W2:Y:S01]  /*d5c0*/  LDL.64 R98, [R1+0xd8] ;  /* 0x0000d80001627983 */ /* 0x000ea20000100a00 */
[----:B------:R-:W-:-:S02]  /*d5d0*/  PRMT R4, RZ, 0x7610, R4 ;  /* 0x00007610ff047816 */ /* 0x000fc40000000004 */
[----:B------:R-:W-:Y:S01]  /*d5e0*/  PRMT R208, RZ, 0x7610, R208 ;  /* 0x00007610ffd07816 */ /* 0x000fe200000000d0 */
[----:B------:R0:W2:Y:S04]  /*d5f0*/  @P0 LDG.E.U16 R15, desc[UR8][R244.64] ;  /* 0x00000008f40f0981 */ /* 0x0000a8000c1e1500 */
[----:B------:R-:W2:Y:S01]  /*d600*/  LDL.64 R62, [R1+0xd0] ;  /* 0x0000d000013e7983 */ /* 0x000ea20000100a00 */
[----:B------:R-:W-:Y:S02]  /*d610*/  PRMT R252, RZ, 0x7610, R252 ;  /* 0x00007610fffc7816 */ /* 0x000fe400000000fc */
[----:B------:R-:W-:Y:S01]  /*d620*/  PRMT R223, RZ, 0x7610, R223 ;  /* 0x00007610ffdf7816 */ /* 0x000fe200000000df */
[----:B------:R1:W2:Y:S04]  /*d630*/  @P0 LDG.E.U16 R14, desc[UR8][R236.64] ;  /* 0x00000008ec0e0981 */ /* 0x0002a8000c1e1500 */
[----:B---3--:R-:W3:Y:S04]  /*d640*/  @P0 LDG.E.U16 R70, desc[UR8][R64.64] ;  /* 0x0000000840460981 */ /* 0x008ee8000c1e1500 */
[----:B----4-:R-:W4:Y:S04]  /*d650*/  @P0 LDG.E.U16 R124, desc[UR8][R66.64] ;  /* 0x00000008427c0981 */ /* 0x010f28000c1e1500 */
[----:B--2---:R-:W2:Y:S04]  /*d660*/  @P0 LDG.E.U16 R42, desc[UR8][R94.64] ;  /* 0x000000085e2a0981 */ /* 0x004ea8000c1e1500 */
[----:B------:R-:W2:Y:S04]  /*d670*/  LDL.64 R64, [R1+0xc8] ;  /* 0x0000c80001407983 */ /* 0x000ea80000100a00 */
[----:B------:R-:W3:Y:S04]  /*d680*/  LDL.64 R66, [R1+0xb8] ;  /* 0x0000b80001427983 */ /* 0x000ee80000100a00 */
[----:B------:R-:W4:Y:S04]  /*d690*/  @P0 LDG.E.U16 R69, desc[UR8][R96.64] ;  /* 0x0000000860450981 */ /* 0x000f28000c1e1500 */
[----:B------:R-:W4:Y:S04]  /*d6a0*/  LDL.64 R94, [R1+0xb0] ;  /* 0x0000b000015e7983 */ /* 0x000f280000100a00 */
[----:B------:R-:W4:Y:S04]  /*d6b0*/  @P0 LDG.E.U16 R123, desc[UR8][R234.64] ;  /* 0x00000008ea7b0981 */ /* 0x000f28000c1e1500 */
[----:B------:R-:W4:Y:S04]  /*d6c0*/  LDL.64 R96, [R1+0xa8] ;  /* 0x0000a80001607983 */ /* 0x000f280000100a00 */
[----:B------:R-:W4:Y:S04]  /*d6d0*/  @P0 LDG.E.U16 R40, desc[UR8][R238.64] ;  /* 0x00000008ee280981 */ /* 0x000f28000c1e1500 */
[----:B------:R-:W4:Y:S04]  /*d6e0*/  LDL.LU.64 R234, [R1+0x8d0] ;  /* 0x0008d00001ea7983 */ /* 0x000f280000300a00 */
        /* <DEDUP_REMOVED lines=16> */
[----:B------:R0:W4:Y:S04]  /*d7f0*/  @P0 LDG.E.U16 R34, desc[UR8][R118.64] ;  /* 0x0000000876220981 */ /* 0x000128000c1e1500 */
        /* <DEDUP_REMOVED lines=32> */
[----:B------:R-:W4:Y:S01]  /*da00*/  LDL.LU.64 R98, [R1+0x808] ;  /* 0x0008080001627983 */ /* 0x000f220000300a00 */
[----:B------:R-:W-:-:S02]  /*da10*/  LOP3.LUT R0, R55, 0x1f0, RZ, 0xc0, !PT ;  /* 0x000001f037007812 */ /* 0x000fc400078ec0ff */
[----:B0-----:R-:W-:Y:S01]  /*da20*/  PRMT R244, RZ, 0x7610, R244 ;  /* 0x00007610fff47816 */ /* 0x001fe200000000f4 */
[----:B------:R-:W4:Y:S04]  /*da30*/  @P0 LDG.E.U16 R13, desc[UR8][R228.64] ;  /* 0x00000008e40d0981 */ /* 0x000f28000c1e1500 */
[----:B------:R-:W4:Y:S01]  /*da40*/  LDL.LU.64 R62, [R1+0x800] ;  /* 0x00080000013e7983 */ /* 0x000f220000300a00 */
[----:B------:R-:W-:Y:S02]  /*da50*/  PRMT R245, RZ, 0x7610, R245 ;  /* 0x00007610fff57816 */ /* 0x000fe400000000f5 */
[----:B------:R-:W-:Y:S01]  /*da60*/  PRMT R120, RZ, 0x7610, R120 ;  /* 0x00007610ff787816 */ /* 0x000fe20000000078 */
[----:B------:R-:W4:Y:S01]  /*da70*/  @P0 LDG.E.U16 R12, desc[UR8][R218.64] ;  /* 0x00000008da0c0981 */ /* 0x000f22000c1e1500 */
[----:B------:R-:W-:-:S03]  /*da80*/  PRMT R137, RZ, 0x7610, R137 ;  /* 0x00007610ff897816 */ /* 0x000fc60000000089 */
[----:B------:R-:W4:Y:S04]  /*da90*/  @P0 LDG.E.U16 R11, desc[UR8][R210.64] ;  /* 0x00000008d20b0981 */ /* 0x000f28000c1e1500 */
        /* <DEDUP_REMOVED lines=10> */
[----:B----4-:R-:W4:Y:S04]  /*db40*/  @P0 LDG.E.U16 R87, desc[UR8][R94.64] ;  /* 0x000000085e570981 */ /* 0x010f28000c1e1500 */
[----:B------:R-:W2:Y:S04]  /*db50*/  LDL.LU.64 R64, [R1+0x7f8] ;  /* 0x0007f80001407983 */ /* 0x000ea80000300a00 */
[----:B------:R-:W3:Y:S04]  /*db60*/  LDL.LU.64 R66, [R1+0x7f0] ;  /* 0x0007f00001427983 */ /* 0x000ee80000300a00 */
[----:B------:R-:W4:Y:S04]  /*db70*/  LDL.LU.64 R94, [R1+0x7e8] ;  /* 0x0007e800015e7983 */ /* 0x000f280000300a00 */
[----:B------:R0:W4:Y:S01]  /*db80*/  @P0 LDG.E.U16 R145, desc[UR8][R96.64] ;  /* 0x0000000860910981 */ /* 0x000122000c1e1500 */
[----:B-1----:R-:W-:-:S03]  /*db90*/  PRMT R237, RZ, 0x7610, R237 ;  /* 0x00007610ffed7816 */ /* 0x002fc600000000ed */
[----:B------:R-:W4:Y:S04]  /*dba0*/  @P0 LDG.E.U16 R252, desc[UR8][R238.64] ;  /* 0x00000008eefc0981 */ /* 0x000f28000c1e1500 */
[----:B------:R-:W0:Y:S04]  /*dbb0*/  LDL.LU.64 R96, [R1+0x7e0] ;  /* 0x0007e00001607983 */ /* 0x000e280000300a00 */
[----:B------:R-:W4:Y:S04]  /*dbc0*/  @P0 LDG.E.U16 R208, desc[UR8][R116.64] ;  /* 0x0000000874d00981 */ /* 0x000f28000c1e1500 */
[----:B------:R-:W4:Y:S04]  /*dbd0*/  @P0 LDG.E.U16 R90, desc[UR8][R114.64] ;  /* 0x00000008725a0981 */ /* 0x000f28000c1e1500 */
[----:B------:R-:W4:Y:S01]  /*dbe0*/  @P0 LDG.E.U16 R50, desc[UR8][R108.64] ;  /* 0x000000086c320981 */ /* 0x000f22000c1e1500 */
[----:B------:R-:W-:-:S03]  /*dbf0*/  PRMT R119, RZ, 0x7610, R119 ;  /* 0x00007610ff777816 */ /* 0x000fc60000000077 */
[----:B------:R-:W1:Y:S04]  /*dc00*/  LDSM.16.M88 R0, [R0+UR4+0x10000] ;  /* 0x010000040000783b */ /* 0x000e680008000000 */
        /* <DEDUP_REMOVED lines=8> */
[----:B------:R-:W4:Y:S01]  /*dc90*/  @P0 LDG.E.U16 R53, desc[UR8][R60.64] ;  /* 0x000000083c350981 */ /* 0x000f22000c1e1500 */
[----:B------:R-:W-:-:S02]  /*dca0*/  PRMT R55, RZ, 0x7610, R55 ;  /* 0x00007610ff377816 */ /* 0x000fc40000000037 */
[----:B------:R-:W-:Y:S01]  /*dcb0*/  PRMT R101, RZ, 0x7610, R101 ;  /* 0x00007610ff657816 */ /* 0x000fe20000000065 */
[----:B------:R-:W4:Y:S01]  /*dcc0*/  @P0 LDG.E.U16 R237, desc[UR8][R246.64] ;  /* 0x00000008f6ed0981 */ /* 0x000f22000c1e1500 */
[----:B------:R-:W-:Y:S02]  /*dcd0*/  PRMT R100, RZ, 0x7610, R100 ;  /* 0x00007610ff647816 */ /* 0x000fe40000000064 */
[----:B------:R-:W-:Y:S01]  /*dce0*/  PRMT R107, RZ, 0x7610, R107 ;  /* 0x00007610ff6b7816 */ /* 0x000fe2000000006b */
[----:B------:R-:W4:Y:S01]  /*dcf0*/  @P0 LDG.E.U16 R55, desc[UR8][R216.64] ;  /* 0x00000008d8370981 */ /* 0x000f22000c1e1500 */
[----:B------:R-:W-:Y:S02]  /*dd00*/  PRMT R99, RZ, 0x7610, R99 ;  /* 0x00007610ff637816 */ /* 0x000fe40000000063 */
[----:B------:R-:W-:Y:S01]  /*dd10*/  PRMT R106, RZ, 0x7610, R106 ;  /* 0x00007610ff6a7816 */ /* 0x000fe2000000006a */
[----:B------:R-:W4:Y:S04]  /*dd20*/  @P0 LDG.E.U16 R101, desc[UR8][R224.64] ;  /* 0x00000008e0650981 */ /* 0x000f28000c1e1500 */
[----:B------:R-:W4:Y:S01]  /*dd30*/  @P0 LDG.E.U16 R144, desc[UR8][R62.64] ;  /* 0x000000083e900981 */ /* 0x000f22000c1e1500 */
[----:B------:R-:W-:-:S02]  /*dd40*/  PRMT R105, RZ, 0x7610, R105 ;  /* 0x00007610ff697816 */ /* 0x000fc40000000069 */
        /* <DEDUP_REMOVED lines=15> */
[----:B---3--:R3:W2:Y:S04]  /*de40*/  @P0 LDG.E.U16 R54, desc[UR8][R66.64] ;  /* 0x0000000842360981 */ /* 0x0086a8000c1e1500 */
[----:B------:R-:W3:Y:S04]  /*de50*/  LDL.LU.64 R66, [R1+0x7d8] ;  /* 0x0007d80001427983 */ /* 0x000ee80000300a00 */
[----:B------:R-:W2:Y:S04]  /*de60*/  LDL.LU.64 R64, [R1+0x7d0] ;  /* 0x0007d00001407983 */ /* 0x000ea80000300a00 */
[----:B------:R-:W2:Y:S04]  /*de70*/  LDL.LU.64 R62, [R1+0x7c8] ;  /* 0x0007c800013e7983 */ /* 0x000ea80000300a00 */
[----:B------:R-:W2:Y:S04]  /*de80*/  LDL.LU.64 R60, [R1+0x7c0] ;  /* 0x0007c000013c7983 */ /* 0x000ea80000300a00 */
[----:B------:R-:W2:Y:S04]  /*de90*/  LDL.LU.64 R58, [R1+0x7b8] ;  /* 0x0007b800013a7983 */ /* 0x000ea80000300a00 */
[----:B------:R-:W2:Y:S04]  /*dea0*/  LDL.LU.64 R56, [R1+0x7b0] ;  /* 0x0007b00001387983 */ /* 0x000ea80000300a00 */
[----:B------:R-:W2:Y:S04]  /*deb0*/  LDL.LU.64 R2, [R1+0x7a8] ;  /* 0x0007a80001027983 */ /* 0x000ea80000300a00 */
[----:B------:R-:W2:Y:S04]  /*dec0*/  LDL.LU.64 R134, [R1+0x7a0] ;  /* 0x0007a00001867983 */ /* 0x000ea80000300a00 */
[----:B------:R-:W2:Y:S04]  /*ded0*/  LDL.LU.64 R138, [R1+0x798] ;  /* 0x00079800018a7983 */ /* 0x000ea80000300a00 */
[----:B------:R-:W2:Y:S01]  /*dee0*/  LDL.LU.64 R140, [R1+0x790] ;  /* 0x00079000018c7983 */ /* 0x000ea20000300a00 */
[----:B0-----:R-:W-:-:S02]  /*def0*/  PRMT R96, RZ, 0x7610, R96 ;  /* 0x00007610ff607816 */ /* 0x001fc40000000060 */
[----:B----4-:R-:W-:Y:S01]  /*df00*/  PRMT R95, RZ, 0x7610, R95 ;  /* 0x00007610ff5f7816 */ /* 0x010fe2000000005f */
[----:B------:R-:W4:Y:S01]  /*df10*/  LDL.LU.64 R88, [R1+0x788] ;  /* 0x0007880001587983 */ /* 0x000f220000300a00 */
[----:B------:R-:W-:-:S03]  /*df20*/  PRMT R94, RZ, 0x7610, R94 ;  /* 0x00007610ff5e7816 */ /* 0x000fc6000000005e */
[----:B------:R-:W4:Y:S04]  /*df30*/  @P0 LDG.E.U16 R96, desc[UR8][R248.64] ;  /* 0x00000008f8600981 */ /* 0x000f28000c1e1500 */
[----:B------:R-:W4:Y:S04]  /*df40*/  @P0 LDG.E.U16 R95, desc[UR8][R240.64] ;  /* 0x00000008f05f0981 */ /* 0x000f28000c1e1500 */
[----:B------:R-:W4:Y:S04]  /*df50*/  @P0 LDG.E.U16 R94, desc[UR8][R232.64] ;  /* 0x00000008e85e0981 */ /* 0x000f28000c1e1500 */
[----:B------:R-:W4:Y:S04]  /*df60*/  LDL.LU.64 R102, [R1+0x780] ;  /* 0x0007800001667983 */ /* 0x000f280000300a00 */
[----:B------:R-:W4:Y:S04]  /*df70*/  LDL.LU.64 R108, [R1+0x778] ;  /* 0x00077800016c7983 */ /* 0x000f280000300a00 */
[----:B------:R-:W4:Y:S04]  /*df80*/  LDL.LU.64 R114, [R1+0x770] ;  /* 0x0007700001727983 */ /* 0x000f280000300a00 */
[----:B------:R-:W4:Y:S01]  /*df90*/  LDL.LU.64 R116, [R1+0x768] ;  /* 0x0007680001747983 */ /* 0x000f220000300a00 */
[----:B---3--:R-:W-:-:S02]  /*dfa0*/  PRMT R67, RZ, 0x7610, R67 ;  /* 0x00007610ff437816 */ /* 0x008fc40000000043 */
[----:B------:R-:W-:Y:S02]  /*dfb0*/  PRMT R66, RZ, 0x7610, R66 ;  /* 0x00007610ff427816 */ /* 0x000fe40000000042 */
[----:B--2---:R-:W-:Y:S02]  /*dfc0*/  PRMT R65, RZ, 0x7610, R65 ;  /* 0x00007610ff417816 */ /* 0x004fe40000000041 */
[----:B------:R-:W-:Y:S01]  /*dfd0*/  PRMT R64, RZ, 0x7610, R64 ;  /* 0x00007610ff407816 */ /* 0x000fe20000000040 */
[----:B------:R-:W2:Y:S01]  /*dfe0*/  @P0 LDG.E.U16 R67, desc[UR8][R158.64] ;  /* 0x000000089e430981 */ /* 0x000ea2000c1e1500 */
[----:B------:R-:W-:Y:S02]  /*dff0*/  PRMT R62, RZ, 0x7610, R62 ;  /* 0x00007610ff3e7816 */ /* 0x000fe4000000003e */
[----:B------:R-:W-:Y:S01]  /*e000*/  PRMT R63, RZ, 0x7610, R63 ;  /* 0x00007610ff3f7816 */ /* 0x000fe2000000003f */
[----:B------:R-:W3:Y:S01]  /*e010*/  @P0 LDG.E.U16 R65, desc[UR8][R182.64] ;  /* 0x00000008b6410981 */ /* 0x000ee2000c1e1500 */
[----:B------:R-:W-:-:S02]  /*e020*/  PRMT R61, RZ, 0x7610, R61 ;  /* 0x00007610ff3d7816 */ /* 0x000fc4000000003d */
[----:B------:R-:W-:Y:S01]  /*e030*/  PRMT R60, RZ, 0x7610, R60 ;  /* 0x00007610ff3c7816 */ /* 0x000fe2000000003c */
[----:B------:R-:W2:Y:S01]  /*e040*/  @P0 LDG.E.U16 R62, desc[UR8][R206.64] ;  /* 0x00000008ce3e0981 */ /* 0x000ea2000c1e1500 */
[----:B------:R-:W-:Y:S02]  /*e050*/  PRMT R59, RZ, 0x7610, R59 ;  /* 0x00007610ff3b7816 */ /* 0x000fe4000000003b */
[----:B------:R-:W-:Y:S01]  /*e060*/  PRMT R58, RZ, 0x7610, R58 ;  /* 0x00007610ff3a7816 */ /* 0x000fe2000000003a */
[----:B------:R-:W2:Y:S01]  /*e070*/  @P0 LDG.E.U16 R61, desc[UR8][R198.64] ;  /* 0x00000008c63d0981 */ /* 0x000ea2000c1e1500 */
[----:B------:R-:W-:Y:S02]  /*e080*/  PRMT R57, RZ, 0x7610, R57 ;  /* 0x00007610ff397816 */ /* 0x000fe40000000039 */
[----:B------:R-:W-:Y:S01]  /*e090*/  PRMT R56, RZ, 0x7610, R56 ;  /* 0x00007610ff387816 */ /* 0x000fe20000000038 */
[----:B------:R-:W2:Y:S01]  /*e0a0*/  @P0 LDG.E.U16 R59, desc[UR8][R250.64] ;  /* 0x00000008fa3b0981 */ /* 0x000ea2000c1e1500 */
[----:B------:R-:W-:-:S02]  /*e0b0*/  PRMT R3, RZ, 0x7610, R3 ;  /* 0x00007610ff037816 */ /* 0x000fc40000000003 */
[----:B------:R-:W-:Y:S01]  /*e0c0*/  PRMT R2, RZ, 0x7610, R2 ;  /* 0x00007610ff027816 */ /* 0x000fe20000000002 */
[----:B------:R-:W2:Y:S01]  /*e0d0*/  @P0 LDG.E.U16 R58, desc[UR8][R242.64] ;  /* 0x00000008f23a0981 */ /* 0x000ea2000c1e1500 */
[----:B------:R-:W-:Y:S02]  /*e0e0*/  PRMT R135, RZ, 0x7610, R135 ;  /* 0x00007610ff877816 */ /* 0x000fe40000000087 */
[----:B------:R-:W-:Y:S01]  /*e0f0*/  PRMT R134, RZ, 0x7610, R134 ;  /* 0x00007610ff867816 */ /* 0x000fe20000000086 */
[----:B------:R-:W2:Y:S01]  /*e100*/  @P0 LDG.E.U16 R57, desc[UR8][R234.64] ;  /* 0x00000008ea390981 */ /* 0x000ea2000c1e1500 */
[----:B------:R-:W-:-:S03]  /*e110*/  PRMT R139, RZ, 0x7610, R139 ;  /* 0x00007610ff8b7816 */ /* 0x000fc6000000008b */
[----:B------:R-:W2:Y:S01]  /*e120*/  @P0 LDG.E.U16 R56, desc[UR8][R226.64] ;  /* 0x00000008e2380981 */ /* 0x000ea2000c1e1500 */
[----:B------:R-:W-:Y:S02]  /*e130*/  PRMT R141, RZ, 0x7610, R141 ;  /* 0x00007610ff8d7816 */ /* 0x000fe4000000008d */
[----:B------:R-:W-:Y:S01]  /*e140*/  PRMT R140, RZ, 0x7610, R140 ;  /* 0x00007610ff8c7816 */ /* 0x000fe2000000008c */
[----:B------:R-:W2:Y:S04]  /*e150*/  @P0 LDG.E.U16 R60, desc[UR8][R190.64] ;  /* 0x00000008be3c0981 */ /* 0x000ea8000c1e1500 */
        /* <DEDUP_REMOVED lines=9> */
[----:B------:R-:W2:Y:S01]  /*e1f0*/  @P0 LDG.E.U16 R140, desc[UR8][R146.64] ;  /* 0x00000008928c0981 */ /* 0x000ea2000c1e1500 */
[----:B------:R-:W-:Y:S06]  /*e200*/  BAR.SYNC.DEFER_BLOCKING 0x0 ;  /* 0x0000000000007b1d */ /* 0x000fec0000010000 */
[----:B------:R0:W-:Y:S04]  /*e210*/  STS.U16 [R138+UR4+0x10000], R49 ;  /* 0x010000318a007988 */ /* 0x0001e80008000404 */
[----:B------:R1:W-:Y:S04]  /*e220*/  STS.U16 [R138+UR4+0x10800], R45 ;  /* 0x0108002d8a007988 */ /* 0x0003e80008000404 */
[----:B------:R4:W-:Y:S04]  /*e230*/  STS.U16 [R138+UR4+0x10c00], R43 ;  /* 0x010c002b8a007988 */ /* 0x0009e80008000404 */
[----:B0-----:R-:W2:Y:S04]  /*e240*/  LDL.LU R49, [R1+0x678] ;  /* 0x0006780001317983 */ /* 0x001ea80000300800 */
[----:B-1----:R-:W3:Y:S04]  /*e250*/  LDL.LU R45, [R1+0x654] ;  /* 0x00065400012d7983 */ /* 0x002ee80000300800 */
[----:B----4-:R-:W4:Y:S04]  /*e260*/  LDL.LU R43, [R1+0x680] ;  /* 0x00068000012b7983 */ /* 0x010f280000300800 */
[----:B------:R0:W-:Y:S04]  /*e270*/  STS.U16 [R138+UR4+0x11400], R39 ;  /* 0x011400278a007988 */ /* 0x0001e80008000404 */
[----:B0-----:R-:W4:Y:S04]  /*e280*/  LDL.LU R39, [R1+0x67c] ;  /* 0x00067c0001277983 */ /* 0x001f280000300800 */
[----:B------:R0:W-:Y:S04]  /*e290*/  STS.U16 [R138+UR4+0x16000], R11 ;  /* 0x0160000b8a007988 */ /* 0x0001e80008000404 */
[----:B------:R1:W-:Y:S04]  /*e2a0*/  STS.U16 [R138+UR4+0x11000], R41 ;  /* 0x011000298a007988 */ /* 0x0003e80008000404 */
[----:B------:R-:W-:Y:S01]  /*e2b0*/  STS.U16 [R138+UR4+0x15800], R13 ;  /* 0x0158000d8a007988 */ /* 0x000fe20008000404 */
[----:B0-----:R-:W-:-:S03]  /*e2c0*/  FADD R11, R97, -R132 ;  /* 0x80000084610b7221 */ /* 0x001fc60000000000 */
[----:B------:R0:W-:Y:S04]  /*e2d0*/  STS.U16 [R138+UR4+0x10400], R47 ;  /* 0x0104002f8a007988 */ /* 0x0001e80008000404 */
[----:B-1----:R-:W4:Y:S04]  /*e2e0*/  LDL.LU R41, [R1+0x650] ;  /* 0x0006500001297983 */ /* 0x002f280000300800 */
[----:B------:R3:W-:Y:S01]  /*e2f0*/  STS.U16 [R138+UR4+0x15400], R14 ;  /* 0x0154000e8a007988 */ /* 0x0007e20008000404 */
[--C-:B0-----:R-:W-:Y:S01]  /*e300*/  FADD R47, R88, -R132.reuse ;  /* 0x80000084582f7221 */ /* 0x101fe20000000000 */
[--C-:B--2---:R-:W-:Y:S01]  /*e310*/  FADD R88, R49, -R132.reuse ;  /* 0x8000008431587221 */ /* 0x104fe20000000000 */
[--C-:B---3--:R-:W-:Y:S01]  /*e320*/  FADD R14, R45, -R132.reuse ;  /* 0x800000842d0e7221 */ /* 0x108fe20000000000 */
[----:B----4-:R-:W-:-:S02]  /*e330*/  FADD R97, R43, -R132 ;  /* 0x800000842b617221 */ /* 0x010fc40000000000 */
[----:B------:R-:W2:Y:S01]  /*e340*/  LDL.LU R43, [R1+0x674] ;  /* 0x00067400012b7983 */ /* 0x000ea20000300800 */
[----:B------:R-:W-:-:S03]  /*e350*/  FADD R13, R39, -R132 ;  /* 0x80000084270d7221 */ /* 0x000fc60000000000 */
[----:B------:R-:W3:Y:S04]  /*e360*/  LDL.LU R39, [R1+0x648] ;  /* 0x0006480001277983 */ /* 0x000ee80000300800 */
[----:B------:R-:W4:Y:S04]  /*e370*/  LDL.LU R45, [R1+0x670] ;  /* 0x00067000012d7983 */ /* 0x000f280000300800 */
[----:B------:R-:W3:Y:S04]  /*e380*/  LDL.LU R49, [R1+0x644] ;  /* 0x0006440001317983 */ /* 0x000ee80000300800 */
[----:B------:R0:W-:Y:S04]  /*e390*/  STS.U16 [R138+UR4+0x15c00], R12 ;  /* 0x015c000c8a007988 */ /* 0x0001e80008000404 */
[----:B------:R-:W-:Y:S04]  /*e3a0*/  STS.U16 [R138+UR4+0x14c00], R16 ;  /* 0x014c00108a007988 */ /* 0x000fe80008000404 */
[----:B------:R-:W-:Y:S01]  /*e3b0*/  STS.U16 [R138+UR4+0x14000], R19 ;  /* 0x014000138a007988 */ /* 0x000fe20008000404 */
[--C-:B0-----:R-:W-:Y:S01]  /*e3c0*/  FADD R12, R84, -R132.reuse ;  /* 0x80000084540c7221 */ /* 0x101fe20000000000 */
[----:B------:R-:W-:-:S02]  /*e3d0*/  FADD R84, R41, -R132 ;  /* 0x8000008429547221 */ /* 0x000fc40000000000 */
[----:B------:R0:W-:Y:S04]  /*e3e0*/  STS.U16 [R138+UR4+0x15000], R15 ;  /* 0x0150000f8a007988 */ /* 0x0001e80008000404 */
[----:B------:R-:W3:Y:S01]  /*e3f0*/  LDL.LU R41, [R1+0x688] ;  /* 0x0006880001297983 */ /* 0x000ee20000300800 */
[--C-:B0-----:R-:W-:Y:S01]  /*e400*/  FADD R15, R76, -R132.reuse ;  /* 0x800000844c0f7221 */ /* 0x101fe20000000000 */
[--C-:B--2---:R-:W-:Y:S02]  /*e410*/  FADD R16, R43, -R132.reuse ;  /* 0x800000842b107221 */ /* 0x104fe40000000000 */
[----:B------:R-:W2:Y:S01]  /*e420*/  LDL.LU R43, [R1+0x66c] ;  /* 0x00066c00012b7983 */ /* 0x000ea20000300800 */
[----:B----4-:R-:W-:-:S03]  /*e430*/  FADD R19, R45, -R132 ;  /* 0x800000842d137221 */ /* 0x010fc60000000000 */
[----:B------:R-:W4:Y:S01]  /*e440*/  LDL.LU R45, [R1+0x684] ;  /* 0x00068400012d7983 */ /* 0x000f220000300800 */
[----:B---3--:R-:W-:-:S03]  /*e450*/  FADD R76, R49, -R132 ;  /* 0x80000084314c7221 */ /* 0x008fc60000000000 */
[----:B------:R-:W3:Y:S04]  /*e460*/  LDL.LU R49, [R1+0x68c] ;  /* 0x00068c0001317983 */ /* 0x000ee80000300800 */
[----:B------:R0:W-:Y:S04]  /*e470*/  STS.U16 [R138+UR4+0x14400], R18 ;  /* 0x014400128a007988 */ /* 0x0001e80008000404 */
[----:B------:R2:W-:Y:S04]  /*e480*/  STS.U16 [R138+UR4+0x13800], R21 ;  /* 0x013800158a007988 */ /* 0x0005e80008000404 */
[----:B------:R4:W-:Y:S01]  /*e490*/  STS.U16 [R138+UR4+0x13c00], R20 ;  /* 0x013c00148a007988 */ /* 0x0009e20008000404 */
[----:B0-----:R-:W-:-:S03]  /*e4a0*/  FADD R18, R75, -R132 ;  /* 0x800000844b127221 */ /* 0x001fc60000000000 */
[----:B------:R3:W-:Y:S01]  /*e4b0*/  STS.U16 [R138+UR4+0x13400], R23 ;  /* 0x013400178a007988 */ /* 0x0007e20008000404 */
[----:B------:R-:W-:-:S03]  /*e4c0*/  FADD R75, R41, -R132 ;  /* 0x80000084294b7221 */ /* 0x000fc60000000000 */
[----:B------:R-:W3:Y:S01]  /*e4d0*/  LDL.LU R41, [R1+0x668] ;  /* 0x0006680001297983 */ /* 0x000ee20000300800 */
[----:B--2---:R-:W-:-:S03]  /*e4e0*/  FADD R21, R43, -R132 ;  /* 0x800000842b157221 */ /* 0x004fc60000000000 */
[----:B------:R-:W2:Y:S01]  /*e4f0*/  LDL.LU R43, [R1+0x694] ;  /* 0x00069400012b7983 */ /* 0x000ea20000300800 */
[----:B----4-:R-:W-:-:S03]  /*e500*/  FADD R20, R45, -R132 ;  /* 0x800000842d147221 */ /* 0x010fc60000000000 */
[----:B------:R-:W4:Y:S01]  /*e510*/  LDL.LU R45, [R1+0x6a0] ;  /* 0x0006a000012d7983 */ /* 0x000f220000300800 */
[----:B---3--:R-:W-:-:S03]  /*e520*/  FADD R23, R49, -R132 ;  /* 0x8000008431177221 */ /* 0x008fc60000000000 */
[----:B------:R-:W3:Y:S04]  /*e530*/  LDL.LU R49, [R1+0x69c] ;  /* 0x00069c0001317983 */ /* 0x000ee80000300800 */
[----:B------:R0:W-:Y:S04]  /*e540*/  STS.U16 [R138+UR4+0x16400], R10 ;  /* 0x0164000a8a007988 */ /* 0x0001e80008000404 */
[----:B------:R-:W-:Y:S01]  /*e550*/  STS.U16 [R138+UR4+0x11800], R37 ;  /* 0x011800258a007988 */ /* 0x000fe20008000404 */
[----:B0-----:R-:W-:-:S03]  /*e560*/  LOP3.LUT R10, R138, 0x20, RZ, 0x3c, !PT ;  /* 0x000000208a0a7812 */ /* 0x001fc600078e3cff */
        /* <DEDUP_REMOVED lines=26> */
[----:B------:R0:W-:Y:S02]  /*e710*/  STS.U16 [R10+UR4+0x13500], R22 ;  /* 0x013500160a007988 */ /* 0x0001e40008000404 */
[----:B0-----:R-:W-:-:S02]  /*e720*/  FADD R22, R41, -R132 ;  /* 0x8000008429167221 */ /* 0x001fc40000000000 */
[----:B------:R-:W3:Y:S01]  /*e730*/  LDL.LU R41, [R1+0x6a8] ;  /* 0x0006a80001297983 */ /* 0x000ee20000300800 */
[----:B--2---:R-:W-:-:S03]  /*e740*/  FADD R25, R43, -R132 ;  /* 0x800000842b197221 */ /* 0x004fc60000000000 */
[----:B------:R-:W2:Y:S01]  /*e750*/  LDL.LU R43, [R1+0x6b0] ;  /* 0x0006b000012b7983 */ /* 0x000ea20000300800 */
[----:B----4-:R-:W-:-:S03]  /*e760*/  FADD R24, R45, -R132 ;  /* 0x800000842d187221 */ /* 0x010fc60000000000 */
[----:B------:R-:W4:Y:S01]  /*e770*/  LDL.LU R45, [R1+0x6b4] ;  /* 0x0006b400012d7983 */ /* 0x000f220000300800 */
[----:B---3--:R-:W-:-:S03]  /*e780*/  FADD R27, R49, -R132 ;  /* 0x80000084311b7221 */ /* 0x008fc60000000000 */
[----:B------:R-:W3:Y:S01]  /*e790*/  LDL.LU R49, [R1+0x6c0] ;  /* 0x0006c00001317983 */ /* 0x000ee20000300800 */
[----:B------:R-:W-:-:S03]  /*e7a0*/  FADD R26, R41, -R132 ;  /* 0x80000084291a7221 */ /* 0x000fc60000000000 */
        /* <DEDUP_REMOVED lines=15> */
[----:B------:R-:W-:Y:S02]  /*e8a0*/  FADD R17, R39, -R132 ;  /* 0x8000008427117221 */ /* 0x000fe40000000000 */
[----:B------:R-:W0:Y:S02]  /*e8b0*/  S2R R39, SR_TID.X ;  /* 0x0000000000277919 */ /* 0x000e240000002100 */
[----:B0-----:R-:W-:Y:S01]  /*e8c0*/  SHF.R.S32.HI R4, RZ, 0x7, R39 ;  /* 0x00000007ff047819 */ /* 0x001fe20000011427 */
[----:B------:R-:W-:-:S03]  /*e8d0*/  IMAD.SHL.U32 R5, R39, 0x2, RZ ;  /* 0x0000000227057824 */ /* 0x000fc600078e00ff */
[----:B------:R-:W-:-:S04]  /*e8e0*/  SGXT R4, R4, 0x1 ;  /* 0x000000010404781a */ /* 0x000fc80000000200 */
[----:B------:R-:W-:-:S04]  /*e8f0*/  LOP3.LUT R4, R4, 0x90, RZ, 0xc0, !PT ;  /* 0x0000009004047812 */ /* 0x000fc800078ec0ff */
[----:B------:R-:W-:Y:S01]  /*e900*/  LOP3.LUT R4, R4, 0x7e, R5, 0x78, !PT ;  /* 0x0000007e04047812 */ /* 0x000fe200078e7805 */
[----:B------:R-:W-:Y:S02]  /*e910*/  IMAD.SHL.U32 R5, R39, 0x200, RZ ;  /* 0x0000020027057824 */ /* 0x000fe400078e00ff */
[--C-:B------:R-:W-:Y:S02]  /*e920*/  FADD R34, R41, -R132.reuse ;  /* 0x8000008429227221 */ /* 0x100fe40000000000 */
[----:B------:R-:W3:Y:S01]  /*e930*/  LDL.LU R41, [R1+0x6dc] ;  /* 0x0006dc0001297983 */ /* 0x000ee20000300800 */
[----:B--2---:R-:W-:-:S03]  /*e940*/  FADD R37, R43, -R132 ;  /* 0x800000842b257221 */ /* 0x004fc60000000000 */
[----:B------:R-:W2:Y:S01]  /*e950*/  LDL.LU R43, [R1+0x6ec] ;  /* 0x0006ec00012b7983 */ /* 0x000ea20000300800 */
[----:B----4-:R-:W-:-:S03]  /*e960*/  FADD R36, R45, -R132 ;  /* 0x800000842d247221 */ /* 0x010fc60000000000 */
[----:B------:R-:W4:Y:S01]  /*e970*/  LDL.LU R45, [R1+0x6e0] ;  /* 0x0006e000012d7983 */ /* 0x000f220000300800 */
[----:B---3--:R-:W-:-:S03]  /*e980*/  FADD R39, R49, -R132 ;  /* 0x8000008431277221 */ /* 0x008fc60000000000 */
[----:B------:R-:W3:Y:S04]  /*e990*/  LDL.LU R49, [R1+0x6f0] ;  /* 0x0006f00001317983 */ /* 0x000ee80000300800 */
        /* <DEDUP_REMOVED lines=10> */
[----:B------:R-:W-:-:S03]  /*ea40*/  LOP3.LUT R6, R138, 0x40, RZ, 0x3c, !PT ;  /* 0x000000408a067812 */ /* 0x000fc600078e3cff */
        /* <DEDUP_REMOVED lines=28> */
[----:B------:R-:W-:-:S03]  /*ec10*/  LOP3.LUT R4, R4, 0x8000, R5, 0xf8, !PT ;  /* 0x0000800004047812 */ /* 0x000fc600078ef805 */
[----:B------:R-:W-:Y:S04]  /*ec20*/  STS.U16 [R6+UR4+0x15200], R95 ;  /* 0x0152005f06007988 */ /* 0x000fe80008000404 */
[----:B------:R-:W-:Y:S04]  /*ec30*/  STS.U16 [R6+UR4+0x15600], R94 ;  /* 0x0156005e06007988 */ /* 0x000fe80008000404 */
[----:B------:R-:W-:Y:S04]  /*ec40*/  STS.U16 [R6+UR4+0x15a00], R101 ;  /* 0x015a006506007988 */ /* 0x000fe80008000404 */
[----:B------:R-:W-:Y:S04]  /*ec50*/  STS.U16 [R6+UR4+0x15e00], R100 ;  /* 0x015e006406007988 */ /* 0x000fe80008000404 */
[----:B------:R-:W3:Y:S01]  /*ec60*/  LDL.LU R9, [R1+0x6e8] ;  /* 0x0006e80001097983 */ /* 0x000ee20000300800 */
[----:B------:R-:W-:-:S03]  /*ec70*/  LOP3.LUT R4, R4, 0x60, RZ, 0x3c, !PT ;  /* 0x0000006004047812 */ /* 0x000fc600078e3cff */
[----:B------:R-:W-:Y:S04]  /*ec80*/  STS.U16 [R6+UR4+0x16200], R99 ;  /* 0x0162006306007988 */ /* 0x000fe80008000404 */
[----:B------:R-:W-:Y:S01]  /*ec90*/  STS.U16 [R6+UR4+0x16600], R107 ;  /* 0x0166006b06007988 */ /* 0x000fe20008000404 */
[----:B------:R-:W-:-:S03]  /*eca0*/  FADD R38, R41, -R132 ;  /* 0x8000008429267221 */ /* 0x000fc60000000000 */
[----:B------:R-:W-:Y:S04]  /*ecb0*/  STS.U16 [R6+UR4+0x16a00], R106 ;  /* 0x016a006a06007988 */ /* 0x000fe80008000404 */
[----:B------:R-:W-:Y:S04]  /*ecc0*/  STS.U16 [R6+UR4+0x16e00], R105 ;  /* 0x016e006906007988 */ /* 0x000fe80008000404 */
[----:B0-----:R-:W3:Y:S04]  /*ecd0*/  LDL.LU R10, [R1+0x6fc] ;  /* 0x0006fc00010a7983 */ /* 0x001ee80000300800 */
[----:B------:R-:W-:Y:S04]  /*ece0*/  STS.U16 [R6+UR4+0x17200], R112 ;  /* 0x0172007006007988 */ /* 0x000fe80008000404 */
[----:B------:R-:W-:Y:S04]  /*ecf0*/  STS.U16 [R6+UR4+0x17600], R111 ;  /* 0x0176006f06007988 */ /* 0x000fe80008000404 */
[----:B------:R-:W-:Y:S04]  /*ed00*/  STS.U16 [R6+UR4+0x17a00], R120 ;  /* 0x017a007806007988 */ /* 0x000fe80008000404 */
[----:B------:R-:W-:Y:S04]  /*ed10*/  STS.U16 [R6+UR4+0x17e00], R119 ;  /* 0x017e007706007988 */ /* 0x000fe80008000404 */
[----:B------:R0:W-:Y:S04]  /*ed20*/  STS.U16 [R4+UR4+0x14f00], R237 ;  /* 0x014f00ed04007988 */ /* 0x0001e80008000404 */
[----:B------:R1:W-:Y:S04]  /*ed30*/  STS.U16 [R4+UR4+0x15b00], R244 ;  /* 0x015b00f404007988 */ /* 0x0003e80008000404 */
[----:B------:R0:W-:Y:S04]  /*ed40*/  STS.U16 [R4+UR4+0x15f00], R245 ;  /* 0x015f00f504007988 */ /* 0x0001e80008000404 */
[----:B------:R0:W-:Y:S04]  /*ed50*/  STS.U16 [R4+UR4+0x16300], R3 ;  /* 0x0163000304007988 */ /* 0x0001e80008000404 */
[----:B------:R0:W-:Y:S04]  /*ed60*/  STS.U16 [R4+UR4+0x16700], R2 ;  /* 0x0167000204007988 */ /* 0x0001e80008000404 */
[----:B------:R0:W-:Y:S04]  /*ed70*/  STS.U16 [R4+UR4+0x16b00], R135 ;  /* 0x016b008704007988 */ /* 0x0001e80008000404 */
[----:B------:R0:W-:Y:S04]  /*ed80*/  STS.U16 [R4+UR4+0x16f00], R141 ;  /* 0x016f008d04007988 */ /* 0x0001e80008000404 */
[----:B------:R0:W-:Y:S04]  /*ed90*/  STS.U16 [R4+UR4+0x17300], R134 ;  /* 0x0173008604007988 */ /* 0x0001e80008000404 */
[----:B------:R0:W-:Y:S01]  /*eda0*/  STS.U16 [R4+UR4+0x17700], R139 ;  /* 0x0177008b04007988 */ /* 0x0001e20008000404 */
[--C-:B--2---:R-:W-:Y:S01]  /*edb0*/  FADD R41, R43, -R132.reuse ;  /* 0x800000842b297221 */ /* 0x104fe20000000000 */
[----:B----4-:R-:W-:-:S02]  /*edc0*/  FADD R40, R45, -R132 ;  /* 0x800000842d287221 */ /* 0x010fc40000000000 */
[----:B------:R-:W2:Y:S01]  /*edd0*/  LDL.LU R45, [R1+0x6f8] ;  /* 0x0006f800012d7983 */ /* 0x000ea20000300800 */
[----:B---3--:R-:W-:-:S03]  /*ede0*/  FADD R43, R49, -R132 ;  /* 0x80000084312b7221 */ /* 0x008fc60000000000 */
[----:B------:R-:W3:Y:S04]  /*edf0*/  LDL.LU R49, [R1+0x700] ;  /* 0x0007000001317983 */ /* 0x000ee80000300800 */
[----:B0-----:R0:W5:Y:S04]  /*ee00*/  LDL.LU R237, [R1+0x760] ;  /* 0x0007600001ed7983 */ /* 0x0011680000300800 */
[----:B-1----:R0:W5:Y:S04]  /*ee10*/  LDL.LU R244, [R1+0x75c] ;  /* 0x00075c0001f47983 */ /* 0x0021680000300800 */
[----:B------:R0:W5:Y:S04]  /*ee20*/  LDL.LU R245, [R1+0x758] ;  /* 0x0007580001f57983 */ /* 0x0001680000300800 */
[----:B------:R0:W5:Y:S04]  /*ee30*/  LDL.LU R3, [R1+0x754] ;  /* 0x0007540001037983 */ /* 0x0001680000300800 */
[----:B------:R-:W4:Y:S04]  /*ee40*/  LDL.LU R2, [R1+0x750] ;  /* 0x0007500001027983 */ /* 0x000f280000300800 */
[----:B------:R-:W2:Y:S04]  /*ee50*/  LDL.LU R135, [R1+0x74c] ;  /* 0x00074c0001877983 */ /* 0x000ea80000300800 */
[----:B------:R-:W2:Y:S04]  /*ee60*/  LDL.LU R141, [R1+0x748] ;  /* 0x00074800018d7983 */ /* 0x000ea80000300800 */
[----:B------:R-:W2:Y:S04]  /*ee70*/  LDL.LU R134, [R1+0x744] ;  /* 0x0007440001867983 */ /* 0x000ea80000300800 */
[----:B------:R-:W2:Y:S01]  /*ee80*/  LDL.LU R139, [R1+0x740] ;  /* 0x00074000018b7983 */ /* 0x000ea20000300800 */
[--C-:B------:R-:W-:Y:S01]  /*ee90*/  FADD R122, R122, -R132.reuse ;  /* 0x800000847a7a7221 */ /* 0x100fe20000000000 */
[--C-:B------:R-:W-:Y:S01]  /*eea0*/  FADD R118, R118, -R132.reuse ;  /* 0x8000008476767221 */ /* 0x100fe20000000000 */
[----:B------:R-:W-:-:S02]  /*eeb0*/  FADD R117, R117, -R132 ;  /* 0x8000008475757221 */ /* 0x000fc40000000000 */
[----:B------:R-:W-:Y:S01]  /*eec0*/  FMUL R122, R122, 1.4426950216293334961 ;  /* 0x3fb8aa3b7a7a7820 */ /* 0x000fe20000400000 */
[----:B------:R-:W-:Y:S01]  /*eed0*/  FMUL R118, R118, 1.4426950216293334961 ;  /* 0x3fb8aa3b76767820 */ /* 0x000fe20000400000 */
[----:B------:R-:W-:Y:S01]  /*eee0*/  FMUL R117, R117, 1.4426950216293334961 ;  /* 0x3fb8aa3b75757820 */ /* 0x000fe20000400000 */
[--C-:B------:R-:W-:Y:S01]  /*eef0*/  FADD R115, R115, -R132.reuse ;  /* 0x8000008473737221 */ /* 0x100fe20000000000 */
[----:B------:R-:W-:Y:S02]  /*ef00*/  FADD R116, R116, -R132 ;  /* 0x8000008474747221 */ /* 0x000fe40000000000 */
[----:B------:R-:W-:Y:S01]  /*ef10*/  MUFU.EX2 R122, R122 ;  /* 0x0000007a007a7308 */ /* 0x000fe20000000800 */
[----:B------:R-:W-:Y:S01]  /*ef20*/  FMUL R115, R115, 1.4426950216293334961 ;  /* 0x3fb8aa3b73737820 */ /* 0x000fe20000400000 */
[----:B------:R-:W-:-:S06]  /*ef30*/  FMUL R116, R116, 1.4426950216293334961 ;  /* 0x3fb8aa3b74747820 */ /* 0x000fcc0000400000 */
[----:B------:R-:W1:Y:S01]  /*ef40*/  MUFU.EX2 R118, R118 ;  /* 0x0000007600767308 */ /* 0x000e620000000800 */
[--C-:B------:R-:W-:Y:S01]  /*ef50*/  FADD R114, R114, -R132.reuse ;  /* 0x8000008472727221 */ /* 0x100fe20000000000 */
[----:B------:R-:W-:-:S06]  /*ef60*/  FADD R113, R113, -R132 ;  /* 0x8000008471717221 */ /* 0x000fcc0000000000 */
[----:B------:R-:W0:Y:S01]  /*ef70*/  MUFU.EX2 R117, R117 ;  /* 0x0000007500757308 */ /* 0x000e220000000800 */
[----:B------:R-:W-:Y:S01]  /*ef80*/  FMUL R114, R114, 1.4426950216293334961 ;  /* 0x3fb8aa3b72727820 */ /* 0x000fe20000400000 */
[----:B------:R-:W-:-:S06]  /*ef90*/  FMUL R113, R113, 1.4426950216293334961 ;  /* 0x3fb8aa3b71717820 */ /* 0x000fcc0000400000 */
[----:B------:R-:W0:Y:S01]  /*efa0*/  MUFU.EX2 R115, R115 ;  /* 0x0000007300737308 */ /* 0x000e220000000800 */
[----:B------:R-:W-:Y:S01]  /*efb0*/  FADD R110, R110, -R132 ;  /* 0x800000846e6e7221 */ /* 0x000fe20000000000 */
[----:B-1----:R-:W-:-:S06]  /*efc0*/  FADD R5, R122, R118 ;  /* 0x000000767a057221 */ /* 0x002fcc0000000000 */
[----:B------:R-:W1:Y:S01]  /*efd0*/  MUFU.EX2 R116, R116 ;  /* 0x0000007400747308 */ /* 0x000e620000000800 */
[----:B------:R-:W-:Y:S01]  /*efe0*/  FMUL R110, R110, 1.4426950216293334961 ;  /* 0x3fb8aa3b6e6e7820 */ /* 0x000fe20000400000 */
[----:B------:R-:W-:Y:S01]  /*eff0*/  FADD R109, R109, -R132 ;  /* 0x800000846d6d7221 */ /* 0x000fe20000000000 */
[----:B0-----:R-:W-:-:S05]  /*f000*/  FADD R5, R117, R5 ;  /* 0x0000000575057221 */ /* 0x001fca0000000000 */
[----:B------:R-:W0:Y:S01]  /*f010*/  MUFU.EX2 R114, R114 ;  /* 0x0000007200727308 */ /* 0x000e220000000800 */
[----:B------:R-:W-:Y:S01]  /*f020*/  FMUL R109, R109, 1.4426950216293334961 ;  /* 0x3fb8aa3b6d6d7820 */ /* 0x000fe20000400000 */
[----:B------:R-:W-:Y:S01]  /*f030*/  FADD R104, R104, -R132 ;  /* 0x8000008468687221 */ /* 0x000fe20000000000 */
[----:B------:R-:W-:-:S05]  /*f040*/  FADD R5, R115, R5 ;  /* 0x0000000573057221 */ /* 0x000fca0000000000 */
[----:B------:R-:W0:Y:S01]  /*f050*/  MUFU.EX2 R113, R113 ;  /* 0x0000007100717308 */ /* 0x000e220000000800 */
[----:B------:R-:W-:Y:S01]  /*f060*/  FMUL R104, R104, 1.4426950216293334961 ;  /* 0x3fb8aa3b68687820 */ /* 0x000fe20000400000 */
[----:B------:R-:W-:Y:S01]  /*f070*/  FADD R108, R108, -R132 ;  /* 0x800000846c6c7221 */ /* 0x000fe20000000000 */
[----:B-1----:R-:W-:-:S05]  /*f080*/  FADD R5, R116, R5 ;  /* 0x0000000574057221 */ /* 0x002fca0000000000 */
        /* <DEDUP_REMOVED lines=14> */
[----:B0-----:R-:W-:-:S06]  /*f170*/  FADD R5, R109, R5 ;  /* 0x000000056d057221 */ /* 0x001fcc0000000000 */
[----:B------:R-:W0:Y:S01]  /*f180*/  MUFU.EX2 R103, R103 ;  /* 0x0000006700677308 */ /* 0x000e220000000800 */
[----:B------:R-:W-:Y:S01]  /*f190*/  FMUL R47, R47, 1.4426950216293334961 ;  /* 0x3fb8aa3b2f2f7820 */ /* 0x000fe20000400000 */
[----:B------:R-:W-:-:S06]  /*f1a0*/  FADD R5, R104, R5 ;  /* 0x0000000568057221 */ /* 0x000fcc0000000000 */
[----:B------:R-:W0:Y:S01]  /*f1b0*/  MUFU.EX2 R102, R102 ;  /* 0x0000006600667308 */ /* 0x000e220000000800 */
[----:B------:R-:W-:Y:S01]  /*f1c0*/  FMUL R11, R11, 1.4426950216293334961 ;  /* 0x3fb8aa3b0b0b7820 */ /* 0x000fe20000400000 */
[----:B-1----:R-:W-:-:S06]  /*f1d0*/  FADD R5, R108, R5 ;  /* 0x000000056c057221 */ /* 0x002fcc0000000000 */
[----:B------:R-:W1:Y:S01]  /*f1e0*/  MUFU.EX2 R98, R98 ;  /* 0x0000006200627308 */ /* 0x000e620000000800 */
[----:B------:R-:W-:Y:S01]  /*f1f0*/  FMUL R97, R97, 1.4426950216293334961 ;  /* 0x3fb8aa3b61617820 */ /* 0x000fe20000400000 */
[----:B0-----:R-:W-:-:S06]  /*f200*/  FADD R5, R103, R5 ;  /* 0x0000000567057221 */ /* 0x001fcc0000000000 */
[----:B------:R-:W0:Y:S01]  /*f210*/  MUFU.EX2 R47, R47 ;  /* 0x0000002f002f7308 */ /* 0x000e220000000800 */
[----:B------:R-:W-:Y:S01]  /*f220*/  FMUL R12, R12, 1.4426950216293334961 ;  /* 0x3fb8aa3b0c0c7820 */ /* 0x000fe20000400000 */
[----:B------:R-:W-:Y:S01]  /*f230*/  FADD R93, R93, -R132 ;  /* 0x800000845d5d7221 */ /* 0x000fe20000000000 */
[----:B------:R-:W-:-:S05]  /*f240*/  FADD R5, R102, R5 ;  /* 0x0000000566057221 */ /* 0x000fca0000000000 */
[----:B------:R-:W0:Y:S01]  /*f250*/  MUFU.EX2 R11, R11 ;  /* 0x0000000b000b7308 */ /* 0x000e220000000800 */
[----:B------:R-:W-:Y:S01]  /*f260*/  FMUL R93, R93, 1.4426950216293334961 ;  /* 0x3fb8aa3b5d5d7820 */ /* 0x000fe20000400000 */
[----:B-1----:R-:W-:-:S06]  /*f270*/  FADD R5, R98, R5 ;  /* 0x0000000562057221 */ /* 0x002fcc0000000000 */
[----:B------:R-:W1:Y:S01]  /*f280*/  MUFU.EX2 R97, R97 ;  /* 0x0000006100617308 */ /* 0x000e620000000800 */
[----:B------:R-:W-:Y:S01]  /*f290*/  FMUL R13, R13, 1.4426950216293334961 ;  /* 0x3fb8aa3b0d0d7820 */ /* 0x000fe20000400000 */
[----:B------:R-:W-:Y:S01]  /*f2a0*/  FADD R89, R89, -R132 ;  /* 0x8000008459597221 */ /* 0x000fe20000000000 */
[----:B0-----:R-:W-:-:S05]  /*f2b0*/  FADD R5, R47, R5 ;  /* 0x000000052f057221 */ /* 0x001fca0000000000 */
        /* <DEDUP_REMOVED lines=40> */
[----:B------:R-:W3:Y:S01]  /*f540*/  MUFU.EX2 R76, R76 ;  /* 0x0000004c004c7308 */ /* 0x000ee20000000800 */
[----:B------:R-:W-:Y:S01]  /*f550*/  FMUL R20, R20, 1.4426950216293334961 ;  /* 0x3fb8aa3b14147820 */ /* 0x000fe20000400000 */
[----:B-1----:R-:W-:-:S06]  /*f560*/  FADD R5, R19, R5 ;  /* 0x0000000513057221 */ /* 0x002fcc0000000000 */
[----:B------:R-:W1:Y:S01]  /*f570*/  MUFU.EX2 R75, R75 ;  /* 0x0000004b004b7308 */ /* 0x000e620000000800 */
[----:B------:R-:W-:Y:S01]  /*f580*/  FMUL R23, R23, 1.4426950216293334961 ;  /* 0x3fb8aa3b17177820 */ /* 0x000fe20000400000 */
[----:B0-----:R-:W-:-:S06]  /*f590*/  FADD R5, R18, R5 ;  /* 0x0000000512057221 */ /* 0x001fcc0000000000 */
[----:B------:R-:W0:Y:S01]  /*f5a0*/  MUFU.EX2 R21, R21 ;  /* 0x0000001500157308 */ /* 0x000e220000000800 */
[----:B------:R-:W-:Y:S01]  /*f5b0*/  FMUL R22, R22, 1.4426950216293334961 ;  /* 0x3fb8aa3b16167820 */ /* 0x000fe20000400000 */
[----:B---3--:R-:W-:-:S06]  /*f5c0*/  FADD R5, R76, R5 ;  /* 0x000000054c057221 */ /* 0x008fcc0000000000 */
        /* <DEDUP_REMOVED lines=20> */
[----:B------:R1:W-:Y:S06]  /*f710*/  STS.U16 [R4+UR4+0x13300], R133 ;  /* 0x0133008504007988 */ /* 0x0003ec0008000404 */
[----:B------:R-:W2:Y:S01]  /*f720*/  MUFU.EX2 R29, R29 ;  /* 0x0000001d001d7308 */ /* 0x000ea20000000800 */
[----:B------:R-:W-:Y:S01]  /*f730*/  FMUL R30, R30, 1.4426950216293334961 ;  /* 0x3fb8aa3b1e1e7820 */ /* 0x000fe20000400000 */
[----:B-1----:R-:W-:-:S06]  /*f740*/  FADD R133, R24, R5 ;  /* 0x0000000518857221 */ /* 0x002fcc0000000000 */
[----:B------:R-:W1:Y:S01]  /*f750*/  MUFU.EX2 R28, R28 ;  /* 0x0000001c001c7308 */ /* 0x000e620000000800 */
[----:B0-----:R-:W-:Y:S01]  /*f760*/  FADD R133, R27, R133 ;  /* 0x000000851b857221 */ /* 0x001fe20000000000 */
[----:B------:R-:W-:-:S06]  /*f770*/  FMUL R33, R33, 1.4426950216293334961 ;  /* 0x3fb8aa3b21217820 */ /* 0x000fcc0000400000 */
[----:B------:R-:W0:Y:S01]  /*f780*/  MUFU.EX2 R31, R31 ;  /* 0x0000001f001f7308 */ /* 0x000e220000000800 */
[----:B---3--:R-:W-:Y:S01]  /*f790*/  FADD R133, R26, R133 ;  /* 0x000000851a857221 */ /* 0x008fe20000000000 */
[----:B------:R-:W-:-:S06]  /*f7a0*/  FMUL R32, R32, 1.4426950216293334961 ;  /* 0x3fb8aa3b20207820 */ /* 0x000fcc0000400000 */
[----:B------:R-:W3:Y:S01]  /*f7b0*/  MUFU.EX2 R30, R30 ;  /* 0x0000001e001e7308 */ /* 0x000ee20000000800 */
[----:B--2---:R-:W-:Y:S01]  /*f7c0*/  FADD R133, R29, R133 ;  /* 0x000000851d857221 */ /* 0x004fe20000000000 */
[----:B------:R-:W-:-:S06]  /*f7d0*/  FMUL R35, R35, 1.4426950216293334961 ;  /* 0x3fb8aa3b23237820 */ /* 0x000fcc0000400000 */
[----:B------:R-:W2:Y:S01]  /*f7e0*/  MUFU.EX2 R33, R33 ;  /* 0x0000002100217308 */ /* 0x000ea20000000800 */
[----:B-1----:R-:W-:Y:S01]  /*f7f0*/  FADD R133, R28, R133 ;  /* 0x000000851c857221 */ /* 0x002fe20000000000 */
[----:B------:R-:W-:-:S06]  /*f800*/  FMUL R34, R34, 1.4426950216293334961 ;  /* 0x3fb8aa3b22227820 */ /* 0x000fcc0000400000 */
        /* <DEDUP_REMOVED lines=20> */
[----:B------:R-:W-:Y:S01]  /*f950*/  FMUL R43, R43, 1.4426950216293334961 ;  /* 0x3fb8aa3b2b2b7820 */ /* 0x000fe20000400000 */
[----:B------:R-:W-:-:S05]  /*f960*/  FADD R42, R9, -R132 ;  /* 0x80000084092a7221 */ /* 0x000fca0000000000 */
[----:B------:R-:W2:Y:S01]  /*f970*/  MUFU.EX2 R41, R41 ;  /* 0x0000002900297308 */ /* 0x000ea20000000800 */
[----:B-1----:R-:W-:Y:S01]  /*f980*/  FADD R133, R36, R133 ;  /* 0x0000008524857221 */ /* 0x002fe20000000000 */
[----:B------:R-:W-:Y:S01]  /*f990*/  FMUL R42, R42, 1.4426950216293334961 ;  /* 0x3fb8aa3b2a2a7820 */ /* 0x000fe20000400000 */
[----:B------:R-:W-:-:S05]  /*f9a0*/  FADD R46, R10, -R132 ;  /* 0x800000840a2e7221 */ /* 0x000fca0000000000 */
[----:B------:R-:W1:Y:S01]  /*f9b0*/  MUFU.EX2 R40, R40 ;  /* 0x0000002800287308 */ /* 0x000e620000000800 */
[----:B0-----:R-:W-:Y:S01]  /*f9c0*/  FADD R133, R39, R133 ;  /* 0x0000008527857221 */ /* 0x001fe20000000000 */
[----:B------:R-:W-:Y:S01]  /*f9d0*/  FMUL R46, R46, 1.4426950216293334961 ;  /* 0x3fb8aa3b2e2e7820 */ /* 0x000fe20000400000 */
[----:B------:R-:W-:-:S05]  /*f9e0*/  FADD R45, R45, -R132 ;  /* 0x800000842d2d7221 */ /* 0x000fca0000000000 */
[----:B------:R-:W0:Y:S01]  /*f9f0*/  MUFU.EX2 R43, R43 ;  /* 0x0000002b002b7308 */ /* 0x000e220000000800 */
[----:B---3--:R-:W-:Y:S01]  /*fa00*/  FADD R133, R38, R133 ;  /* 0x0000008526857221 */ /* 0x008fe20000000000 */
[----:B------:R-:W-:Y:S01]  /*fa10*/  FMUL R45, R45, 1.4426950216293334961 ;  /* 0x3fb8aa3b2d2d7820 */ /* 0x000fe20000400000 */
[----:B------:R-:W-:-:S05]  /*fa20*/  FADD R49, R49, -R132 ;  /* 0x8000008431317221 */ /* 0x000fca0000000000 */
        /* <DEDUP_REMOVED lines=9> */
[----:B------:R-:W-:Y:S01]  /*fac0*/  FADD R50, R135, -R132 ;  /* 0x8000008487327221 */ /* 0x000fe20000000000 */
[----:B0-----:R-:W-:Y:S01]  /*fad0*/  FADD R133, R43, R133 ;  /* 0x000000852b857221 */ /* 0x001fe20000000000 */
[----:B------:R-:W-:-:S05]  /*fae0*/  FMUL R48, R48, 1.4426950216293334961 ;  /* 0x3fb8aa3b30307820 */ /* 0x000fca0000400000 */
[----:B------:R-:W0:Y:S01]  /*faf0*/  MUFU.EX2 R49, R49 ;  /* 0x0000003100317308 */ /* 0x000e220000000800 */
[----:B------:R-:W-:Y:S01]  /*fb00*/  FMUL R50, R50, 1.4426950216293334961 ;  /* 0x3fb8aa3b32327820 */ /* 0x000fe20000400000 */
[----:B---3--:R-:W-:Y:S01]  /*fb10*/  FADD R133, R42, R133 ;  /* 0x000000852a857221 */ /* 0x008fe20000000000 */
[----:B------:R-:W-:Y:S01]  /*fb20*/  FADD R51, R134, -R132 ;  /* 0x8000008486337221 */ /* 0x000fe20000000000 */
[----:B------:R-:W-:-:S04]  /*fb30*/  F2FP.F16.F32.PACK_AB R11, R11, R47 ;  /* 0x0000002f0b0b723e */ /* 0x000fc800000000ff */
[----:B------:R-:W3:Y:S01]  /*fb40*/  MUFU.EX2 R44, R44 ;  /* 0x0000002c002c7308 */ /* 0x000ee20000000800 */
[----:B--2---:R-:W-:Y:S01]  /*fb50*/  FADD R133, R46, R133 ;  /* 0x000000852e857221 */ /* 0x004fe20000000000 */
[----:B------:R-:W-:-:S06]  /*fb60*/  FMUL R51, R51, 1.4426950216293334961 ;  /* 0x3fb8aa3b33337820 */ /* 0x000fcc0000400000 */
[----:B------:R-:W2:Y:S01]  /*fb70*/  MUFU.EX2 R48, R48 ;  /* 0x0000003000307308 */ /* 0x000ea20000000800 */
[----:B-1----:R-:W-:Y:S01]  /*fb80*/  FADD R133, R45, R133 ;  /* 0x000000852d857221 */ /* 0x002fe20000000000 */
[----:B------:R-:W-:-:S06]  /*fb90*/  ULEA UR10, UR10, UR11, 0x12 ;  /* 0x0000000b0a0a7291 */ /* 0x000fcc000f8e90ff */
[----:B------:R4:W1:Y:S01]  /*fba0*/  MUFU.EX2 R47, R50 ;  /* 0x00000032002f7308 */ /* 0x0008620000000800 */
[----:B------:R2:W-:Y:S01]  /*fbb0*/  STS.U16 [R4+UR4+0x17b00], R137 ;  /* 0x017b008904007988 */ /* 0x0005e20008000404 */
[----:B0-----:R-:W-:Y:S01]  /*fbc0*/  FADD R133, R49, R133 ;  /* 0x0000008531857221 */ /* 0x001fe20000000000 */
[----:B----4-:R-:W-:-:S05]  /*fbd0*/  FADD R50, R2, -R132 ;  /* 0x8000008402327221 */ /* 0x010fca0000000000 */
[----:B------:R-:W0:Y:S01]  /*fbe0*/  MUFU.EX2 R51, R51 ;  /* 0x0000003300337308 */ /* 0x000e220000000800 */
[----:B--2---:R2:W5:Y:S01]  /*fbf0*/  LDL.LU R137, [R1+0x73c] ;  /* 0x00073c0001897983 */ /* 0x0045620000300800 */
[----:B------:R-:W-:Y:S01]  /*fc00*/  FMUL R50, R50, 1.4426950216293334961 ;  /* 0x3fb8aa3b32327820 */ /* 0x000fe20000400000 */
[----:B------:R-:W-:Y:S02]  /*fc10*/  IMAD.U32 R52, RZ, RZ, UR10 ;  /* 0x0000000aff347e24 */ /* 0x000fe4000f8e00ff */
[----:B------:R2:W5:Y:S01]  /*fc20*/  LDL.LU R141, [R1+0x738] ;  /* 0x00073800018d7983 */ /* 0x0005620000300800 */
[----:B---3--:R-:W-:-:S03]  /*fc30*/  FADD R133, R44, R133 ;  /* 0x000000852c857221 */ /* 0x008fc60000000000 */
[----:B------:R3:W-:Y:S01]  /*fc40*/  STS.U16 [R4+UR4+0x17f00], R140 ;  /* 0x017f008c04007988 */ /* 0x0007e20008000404 */
[----:B------:R-:W4:Y:S01]  /*fc50*/  MUFU.EX2 R50, R50 ;  /* 0x0000003200327308 */ /* 0x000f220000000800 */
[----:B------:R-:W-:Y:S02]  /*fc60*/  FADD R133, R48, R133 ;  /* 0x0000008530857221 */ /* 0x000fe40000000000 */
[----:B---3--:R2:W5:Y:S04]  /*fc70*/  LDL.LU R140, [R1+0x734] ;  /* 0x00073400018c7983 */ /* 0x0085680000300800 */
[----:B------:R2:W5:Y:S04]  /*fc80*/  LDL.LU R139, [R1+0x730] ;  /* 0x00073000018b7983 */ /* 0x0005680000300800 */
[----:B------:R2:W5:Y:S04]  /*fc90*/  LDL.LU R135, [R1+0x72c] ;  /* 0x00072c0001877983 */ /* 0x0005680000300800 */
[----:B------:R2:W5:Y:S04]  /*fca0*/  LDL.LU R134, [R1+0x728] ;  /* 0x0007280001867983 */ /* 0x0005680000300800 */
[----:B------:R2:W5:Y:S04]  /*fcb0*/  LDL.LU R2, [R1+0x724] ;  /* 0x0007240001027983 */ /* 0x0005680000300800 */
[----:B------:R-:W-:Y:S01]  /*fcc0*/  STL [R1+0x654], R52 ;  /* 0x0006543401007387 */ /* 0x000fe20000100800 */
[----:B-1----:R-:W-:-:S04]  /*fcd0*/  FADD R133, R47, R133 ;  /* 0x000000852f857221 */ /* 0x002fc80000000000 */
[----:B0-----:R-:W-:-:S04]  /*fce0*/  FADD R133, R51, R133 ;  /* 0x0000008533857221 */ /* 0x001fc80000000000 */
[----:B----4-:R-:W-:Y:S01]  /*fcf0*/  FADD R133, R50, R133 ;  /* 0x0000008532857221 */ /* 0x010fe20000000000 */
[----:B------:R-:W-:Y:S01]  /*fd00*/  STS.U16 [R4+UR4+0x12f00], R136 ;  /* 0x012f008804007988 */ /* 0x000fe20008000404 */
[----:B------:R-:W-:Y:S02]  /*fd10*/  F2FP.F16.F32.PACK_AB R20, R20, R21 ;  /* 0x000000151414723e */ /* 0x000fe400000000ff */
[----:B------:R-:W-:Y:S01]  /*fd20*/  F2FP.F16.F32.PACK_AB R21, R22, R23 ;  /* 0x000000171615723e */ /* 0x000fe200000000ff */
[----:B------:R-:W-:Y:S01]  /*fd30*/  STS.U16 [R4+UR4+0x10300], R121 ;  /* 0x0103007904007988 */ /* 0x000fe20008000404 */
[----:B------:R-:W-:Y:S02]  /*fd40*/  F2FP.F16.F32.PACK_AB R22, R24, R25 ;  /* 0x000000191816723e */ /* 0x000fe400000000ff */
[----:B------:R-:W-:Y:S01]  /*fd50*/  F2FP.F16.F32.PACK_AB R23, R26, R27 ;  /* 0x0000001b1a17723e */ /* 0x000fe200000000ff */
[----:B------:R-:W-:Y:S01]  /*fd60*/  STS.U16 [R4+UR4+0x10700], R125 ;  /* 0x0107007d04007988 */ /* 0x000fe20008000404 */
[----:B------:R-:W-:-:S03]  /*fd70*/  F2FP.F16.F32.PACK_AB R18, R18, R19 ;  /* 0x000000131212723e */ /* 0x000fc600000000ff */
        /* <DEDUP_REMOVED lines=32> */
[----:B------:R0:W-:Y:S01]  /*ff80*/  STS.U16 [R4+UR4+0x15700], R223 ;  /* 0x015700df04007988 */ /* 0x0001e20008000404 */
[----:B------:R-:W-:-:S03]  /*ff90*/  F2FP.F16.F32.PACK_AB R19, R75, R76 ;  /* 0x0000004c4b13723e */ /* 0x000fc600000000ff */
[----:B------:R2:W1:Y:S01]  /*ffa0*/  SHFL.BFLY PT, R136, R133, 0x10, 0x1f ;  /* 0x0e001f0085887f89 */ /* 0x00046200000e0000 */
[----:B------:R-:W-:Y:S02]  /*ffb0*/  F2FP.F16.F32.PACK_AB R28, R36, R37 ;  /* 0x00000025241c723e */ /* 0x000fe400000000ff */
[----:B------:R-:W-:Y:S02]  /*ffc0*/  F2FP.F16.F32.PACK_AB R29, R38, R39 ;  /* 0x00000027261d723e */ /* 0x000fe400000000ff */
[----:B------:R-:W-:Y:S02]  /*ffd0*/  F2FP.F16.F32.PACK_AB R30, R40, R41 ;  /* 0x00000029281e723e */ /* 0x000fe400000000ff */
[----:B0-----:R-:W-:Y:S02]  /*ffe0*/  F2FP.F16.F32.PACK_AB R4, R118, R122 ;  /* 0x0000007a7604723e */ /* 0x001fe400000000ff */
[----:B------:R-:W-:Y:S02]  /*fff0*/  F2FP.F16.F32.PACK_AB R31, R42, R43 ;  /* 0x0000002b2a1f723e */ /* 0x000fe400000000ff */
[----:B------:R-:W-:-:S02]  /*10000*/  F2FP.F16.F32.PACK_AB R32, R45, R46 ;  /* 0x0000002e2d20723e */ /* 0x000fc400000000ff */
[----:B------:R-:W-:Y:S02]  /*10010*/  F2FP.F16.F32.PACK_AB R33, R44, R49 ;  /* 0x000000312c21723e */ /* 0x000fe400000000ff */
[----:B------:R-:W-:Y:S02]  /*10020*/  F2FP.F16.F32.PACK_AB R34, R47, R48 ;  /* 0x000000302f22723e */ /* 0x000fe400000000ff */
[----:B------:R-:W-:Y:S01]  /*10030*/  F2FP.F16.F32.PACK_AB R35, R50, R51 ;  /* 0x000000333223723e */ /* 0x000fe200000000ff */
[----:B--2---:R-:W-:Y:S06]  /*10040*/  @!P0 BRA `(.L_x_9) ;  /* 0x00000000000c8947 */ /* 0x004fec0003800000 */
[----:B------:R-:W-:-:S13]  /*10050*/  R2UR UR10, R52 ;  /* 0x00000000340a72ca */ /* 0x000fda00000e0000 */
[----:B------:R0:W-:Y:S01]  /*10060*/  STTM.16dp32bit_t0_t15.x32 tmem[UR10], R4 ;  /* 0x00000004000079ed */ /* 0x0001e20008a8000a */
[----:B------:R0:W-:Y:S02]  /*10070*/  STTM.16dp32bit_t16_t31.x32 tmem[UR10+0x20], R4 ;  /* 0x00002004000079ed */ /* 0x0001e40008aa000a */
.L_x_9:
[----:B------:R-:W2:Y:S02]  /*10080*/  FENCE.VIEW.ASYNC.T ;  /* 0x00000000000073c6 */ /* 0x000ea40000000200 */
[----:B--2---:R-:W-:Y:S06]  /*10090*/  BAR.SYNC.DEFER_BLOCKING 0x0 ;  /* 0x0000000000007b1d */ /* 0x004fec0000010000 */
[----:B0-----:R-:W0:Y:S01]  /*100a0*/  LDTM.x128 R4, tmem[UR7] ;  /* 0x00000007000479ee */ /* 0x001e2200083c0000 */
[----:B------:R-:W-:Y:S01]  /*100b0*/  NOP ;  /* 0x0000000000007918 */ /* 0x000fe20000000000 */
[----:B------:R-:W-:Y:S05]  /*100c0*/  @!P0 BRA `(.L_x_10) ;  /* 0x0000000800048947 */ /* 0x000fea0003800000 */
[C---:B0-----:R-:W-:Y:S01]  /*100d0*/  FMUL R4, R0.reuse, R4 ;  /* 0x0000000400047220 */ /* 0x041fe20000400000 */
[C---:B------:R-:W-:Y:S01]  /*100e0*/  FMUL R5, R0.reuse, R5 ;  /* 0x0000000500057220 */ /* 0x040fe20000400000 */
        /* <DEDUP_REMOVED lines=125> */
[----:B------:R-:W-:-:S04]  /*108c0*/  FMUL R131, R0, R131 ;  /* 0x0000008300837220 */ /* 0x000fc80000400000 */
[----:B------:R2:W-:Y:S03]  /*108d0*/  STTM.x128 tmem[UR7], R4 ;  /* 0x00000004000079ed */ /* 0x0005e600083c0007 */
.L_x_10:
[----:B0-2---:R-:W2:Y:S04]  /*108e0*/  LDL.LU R4, [R1+0x714] ;  /* 0x0007140001047983 */ /* 0x005ea80000300800 */
[----:B------:R0:W5:Y:S01]  /*108f0*/  LDL R12, [R1+0x71c] ;  /* 0x00071c00010c7983 */ /* 0x0001620000100800 */
[----:B------:R-:W-:Y:S01]  /*10900*/  IMAD.U32 R8, RZ, RZ, UR4 ;  /* 0x00000004ff087e24 */ /* 0x000fe2000f8e00ff */
[----:B------:R-:W3:Y:S02]  /*10910*/  FENCE.VIEW.ASYNC.T ;  /* 0x00000000000073c6 */ /* 0x000ee40000000200 */
[----:B---3--:R-:W-:Y:S06]  /*10920*/  BAR.SYNC.DEFER_BLOCKING 0x0 ;  /* 0x0000000000007b1d */ /* 0x008fec0000010000 */
[----:B------:R-:W3:Y:S01]  /*10930*/  S2R R0, SR_CTAID.X ;  /* 0x0000000000007919 */ /* 0x000ee20000002500 */
[----:B------:R4:W-:Y:S06]  /*10940*/  MEMBAR.ALL.CTA ;  /* 0x0000000000007992 */ /* 0x0009ec0000008000 */
[----:B----4-:R-:W4:Y:S01]  /*10950*/  FENCE.VIEW.ASYNC.S ;  /* 0x00000000000073c6 */ /* 0x010f220000000000 */
[----:B---3--:R-:W-:Y:S01]  /*10960*/  IMAD.SHL.U32 R0, R0, 0x80, RZ ;  /* 0x0000008000007824 */ /* 0x008fe200078e00ff */
[----:B----4-:R-:W-:Y:S04]  /*10970*/  BAR.SYNC.DEFER_BLOCKING 0x0 ;  /* 0x0000000000007b1d */ /* 0x010fe80000010000 */
[----:B------:R-:W-:Y:S01]  /*10980*/  ISETP.GE.AND P2, PT, R0, 0x1, PT ;  /* 0x000000010000780c */ /* 0x000fe20003f46270 */
[----:B-1----:R-:W-:-:S04]  /*10990*/  FADD R0, R133, R136 ;  /* 0x0000008885007221 */ /* 0x002fc80000000000 */
[----:B--2---:R-:W-:Y:S01]  /*109a0*/  FADD R144, R4, R0 ;  /* 0x0000000004907221 */ /* 0x004fe20000000000 */
[----:B------:R-:W-:Y:S01]  /*109b0*/  IMAD.MOV.U32 R0, RZ, RZ, RZ ;  /* 0x000000ffff007224 */ /* 0x000fe200078e00ff */
[----:B0-----:R-:W-:Y:S06]  /*109c0*/  @!P1 BRA `(.L_x_11) ;  /* 0x0000000400289947 */ /* 0x001fec0003800000 */
[----:B-----5:R-:W-:Y:S01]  /*109d0*/  VIADD R4, R12, 0x10000 ;  /* 0x000100000c047836 */ /* 0x020fe20000000000 */
[----:B------:R-:W-:Y:S01]  /*109e0*/  UIADD3 UR11, UPT, UPT, UR5, 0x190, URZ ;  /* 0x00000190050b7890 */ /* 0x000fe2000fffe0ff */
[----:B------:R-:W-:Y:S01]  /*109f0*/  IMAD.MOV.U32 R6, RZ, RZ, RZ ;  /* 0x000000ffff067224 */ /* 0x000fe200078e00ff */
[----:B------:R-:W-:Y:S02]  /*10a00*/  UIADD3 UR12, UPT, UPT, UR5, 0x198, URZ ;  /* 0x00000198050c7890 */ /* 0x000fe4000fffe0ff */
[----:B------:R-:W-:Y:S01]  /*10a10*/  SHF.R.U32.HI R4, RZ, 0x4, R4 ;  /* 0x00000004ff047819 */ /* 0x000fe20000011604 */
[----:B------:R-:W-:Y:S02]  /*10a20*/  UIADD3 UR13, UPT, UPT, UR5, 0x1a0, URZ ;  /* 0x000001a0050d7890 */ /* 0x000fe4000fffe0ff */
[----:B------:R-:W-:Y:S01]  /*10a30*/  UIADD3 UR14, UPT, UPT, UR5, 0x1a8, URZ ;  /* 0x000001a8050e7890 */ /* 0x000fe2000fffe0ff */
[----:B------:R-:W-:Y:S01]  /*10a40*/  SGXT.U32 R4, R4, 0xe ;  /* 0x0000000e0404781a */ /* 0x000fe20000000000 */
[----:B------:R-:W-:Y:S01]  /*10a50*/  UIADD3 UR15, UPT, UPT, UR5, 0x1b0, URZ ;  /* 0x000001b0050f7890 */ /* 0x000fe2000fffe0ff */
[----:B------:R-:W-:-:S02]  /*10a60*/  UMOV UR18, 0x0 ;  /* 0x0000000000127882 */ /* 0x000fc40000000000 */
[C---:B------:R-:W-:Y:S01]  /*10a70*/  IADD3 R3, P3, PT, R4.reuse, 0x2, RZ ;  /* 0x0000000204037810 */ /* 0x040fe20007f7e0ff */
[----:B------:R-:W-:Y:S01]  /*10a80*/  UMOV UR19, 0x8400010 ;  /* 0x0840001000137882 */ /* 0x000fe20000000000 */
[----:B------:R-:W-:Y:S01]  /*10a90*/  R2UR UR10, R4 ;  /* 0x00000000040a72ca */ /* 0x000fe200000e0000 */
[----:B------:R-:W-:Y:S01]  /*10aa0*/  UIADD3 UR16, UPT, UPT, UR5, 0x1b8, URZ ;  /* 0x000001b805107890 */ /* 0x000fe2000fffe0ff */
[C---:B------:R-:W-:Y:S01]  /*10ab0*/  IADD3 R4, P6, PT, R3.reuse, 0x2, RZ ;  /* 0x0000000203047810 */ /* 0x040fe20007fde0ff */
[----:B------:R-:W-:Y:S01]  /*10ac0*/  UMOV UR24, 0x0 ;  /* 0x0000000000187882 */ /* 0x000fe20000000000 */
[----:B------:R-:W-:Y:S01]  /*10ad0*/  IADD3.X R6, PT, PT, R6, 0x40004040, RZ, P3, !PT ;  /* 0x4000404006067810 */ /* 0x000fe20001ffe4ff */
[----:B------:R-:W-:Y:S01]  /*10ae0*/  UMOV UR25, 0x8400010 ;  /* 0x0840001000197882 */ /* 0x000fe20000000000 */
[----:B------:R-:W-:Y:S01]  /*10af0*/  R2UR UR26, R4 ;  /* 0x00000000041a72ca */ /* 0x000fe200000e0000 */
[----:B------:R-:W-:Y:S01]  /*10b00*/  UMOV UR28, 0x0 ;  /* 0x00000000001c7882 */ /* 0x000fe20000000000 */
[C---:B------:R-:W-:Y:S01]  /*10b10*/  IADD3 R4, P1, PT, R3.reuse, 0x4, RZ ;  /* 0x0000000403047810 */ /* 0x040fe20007f3e0ff */
[--C-:B------:R-:W-:Y:S01]  /*10b20*/  IMAD.X R5, RZ, RZ, R6.reuse, P6 ;  /* 0x000000ffff057224 */ /* 0x100fe200030e0606 */
[C---:B------:R-:W-:Y:S01]  /*10b30*/  R2UR UR22, R3.reuse ;  /* 0x00000000031672ca */ /* 0x040fe200000e0000 */
[----:B------:R-:W-:Y:S01]  /*10b40*/  UMOV UR29, 0x8400010 ;  /* 0x08400010001d7882 */ /* 0x000fe20000000000 */
[----:B------:R-:W-:Y:S01]  /*10b50*/  R2UR UR30, R4 ;  /* 0x00000000041e72ca */ /* 0x000fe200000e0000 */
[----:B------:R-:W-:Y:S01]  /*10b60*/  UMOV UR32, 0x0 ;  /* 0x0000000000207882 */ /* 0x000fe20000000000 */
[----:B------:R-:W-:Y:S01]  /*10b70*/  IADD3 R4, P3, PT, R3, 0x7fe, RZ ;  /* 0x000007fe03047810 */ /* 0x000fe20007f7e0ff */
[----:B------:R-:W-:Y:S01]  /*10b80*/  UMOV UR33, 0x8400010 ;  /* 0x0840001000217882 */ /* 0x000fe20000000000 */
[----:B------:R-:W-:Y:S01]  /*10b90*/  R2UR UR27, R5 ;  /* 0x00000000051b72ca */ /* 0x000fe200000e0000 */
        /* <DEDUP_REMOVED lines=8> */
[--C-:B------:R-:W-:Y:S01]  /*10c20*/  IMAD.X R4, RZ, RZ, R6.reuse, P1 ;  /* 0x000000ffff047224 */ /* 0x100fe200008e0606 */
[----:B------:R-:W-:Y:S01]  /*10c30*/  UMOV UR44, 0x0 ;  /* 0x00000000002c7882 */ /* 0x000fe20000000000 */
[--C-:B------:R-:W-:Y:S01]  /*10c40*/  IMAD.X R7, RZ, RZ, R6.reuse, P6 ;  /* 0x000000ffff077224 */ /* 0x100fe200030e0606 */
[----:B------:R-:W-:Y:S01]  /*10c50*/  UMOV UR45, 0x8400010 ;  /* 0x08400010002d7882 */ /* 0x000fe20000000000 */
[----:B------:R-:W-:Y:S01]  /*10c60*/  UMOV UR48, 0x0 ;  /* 0x0000000000307882 */ /* 0x000fe20000000000 */
[----:B------:R-:W-:Y:S01]  /*10c70*/  R2UR UR31, R4 ;  /* 0x00000000041f72ca */ /* 0x000fe200000e0000 */
[----:B------:R-:W-:Y:S01]  /*10c80*/  IMAD.X R4, RZ, RZ, R6, P3 ;  /* 0x000000ffff047224 */ /* 0x000fe200018e0606 */
[----:B------:R-:W-:-:S02]  /*10c90*/  ELECT P3, URZ, PT ;  /* 0x0000000000ff782f */ /* 0x000fc40003860000 */
[----:B------:R-:W-:Y:S01]  /*10ca0*/  R2UR UR39, R7 ;  /* 0x00000000072772ca */ /* 0x000fe200000e0000 */
[----:B------:R-:W-:Y:S01]  /*10cb0*/  UMOV UR49, 0x8400010 ;  /* 0x0840001000317882 */ /* 0x000fe20000000000 */
[----:B------:R-:W-:Y:S02]  /*10cc0*/  R2UR UR35, R4 ;  /* 0x00000000042372ca */ /* 0x000fe400000e0000 */
[C---:B------:R-:W-:Y:S02]  /*10cd0*/  IADD3 R4, P1, PT, R3.reuse, 0x802, RZ ;  /* 0x0000080203047810 */ /* 0x040fe40007f3e0ff */
[----:B------:R-:W-:Y:S02]  /*10ce0*/  IADD3 R3, P6, PT, R3, 0x804, RZ ;  /* 0x0000080403037810 */ /* 0x000fe40007fde0ff */
[----:B------:R-:W-:Y:S01]  /*10cf0*/  R2UR UR42, R4 ;  /* 0x00000000042a72ca */ /* 0x000fe200000e0000 */
[----:B------:R-:W-:Y:S01]  /*10d00*/  IMAD.U32 R4, RZ, RZ, UR10 ;  /* 0x0000000aff047e24 */ /* 0x000fe2000f8e00ff */
[----:B------:R-:W-:Y:S01]  /*10d10*/  R2UR UR46, R3 ;  /* 0x00000000032e72ca */ /* 0x000fe200000e0000 */
[----:B------:R-:W-:Y:S01]  /*10d20*/  IMAD.MOV.U32 R3, RZ, RZ, RZ ;  /* 0x000000ffff037224 */ /* 0x000fe200078e00ff */
[----:B------:R-:W-:Y:S01]  /*10d30*/  UIADD3 UR10, UPT, UPT, UR5, 0x188, URZ ;  /* 0x00000188050a7890 */ /* 0x000fe2000fffe0ff */
[----:B------:R-:W-:Y:S01]  /*10d40*/  @P3 IMAD.MOV.U32 R5, RZ, RZ, 0x40004040 ;  /* 0x40004040ff053424 */ /* 0x000fe200078e00ff */
[----:B------:R-:W-:-:S02]  /*10d50*/  @P3 R2UR UR20, R4 ;  /* 0x00000000041432ca */ /* 0x000fc400000e0000 */
[----:B------:R-:W-:Y:S02]  /*10d60*/  @P3 MOV R4, R2 ;  /* 0x0000000200043202 */ /* 0x000fe40000000f00 */
[----:B------:R-:W-:Y:S02]  /*10d70*/  @P3 R2UR UR21, R5 ;  /* 0x00000000051532ca */ /* 0x000fe400000e0000 */
[----:B------:R-:W-:Y:S01]  /*10d80*/  @P3 R2UR UR17, R4 ;  /* 0x00000000041132ca */ /* 0x000fe200000e0000 */
[--C-:B------:R-:W-:Y:S02]  /*10d90*/  IMAD.X R4, RZ, RZ, R6.reuse, P1 ;  /* 0x000000ffff047224 */ /* 0x100fe400008e0606 */
[----:B------:R-:W-:-:S03]  /*10da0*/  IMAD.X R6, RZ, RZ, R6, P6 ;  /* 0x000000ffff067224 */ /* 0x000fc600030e0606 */
[----:B------:R-:W-:Y:S02]  /*10db0*/  R2UR UR43, R4 ;  /* 0x00000000042b72ca */ /* 0x000fe400000e0000 */
[----:B------:R-:W-:-:S03]  /*10dc0*/  R2UR UR47, R6 ;  /* 0x00000000062f72ca */ /* 0x000fc600000e0000 */
[----:B------:R0:W-:Y:S01]  /*10dd0*/  UTCHMMA tmem[UR75], gdesc[UR20], tmem[UR5], tmem[UR18], idesc[UR19], UPT ;  /* 0x00ff12144b0079ea */ /* 0x0001e2000b800005 */
[----:B------:R0:W-:Y:S01]  /*10de0*/  UTCHMMA tmem[UR10], gdesc[UR22], tmem[UR5], tmem[UR24], idesc[UR25], UPT ;  /* 0x00ff18160a0079ea */ /* 0x0001e2000b800005 */
[----:B------:R0:W-:Y:S01]  /*10df0*/  UTCHMMA tmem[UR11], gdesc[UR26], tmem[UR5], tmem[UR28], idesc[UR29], UPT ;  /* 0x00ff1c1a0b0079ea */ /* 0x0001e2000b800005 */
[----:B------:R0:W-:Y:S01]  /*10e00*/  UTCHMMA tmem[UR12], gdesc[UR30], tmem[UR5], tmem[UR32], idesc[UR33], UPT ;  /* 0x00ff201e0c0079ea */ /* 0x0001e2000b800005 */
[----:B------:R0:W-:Y:S01]  /*10e10*/  UTCHMMA tmem[UR13], gdesc[UR34], tmem[UR5], tmem[UR36], idesc[UR37], UPT ;  /* 0x00ff24220d0079ea */ /* 0x0001e2000b800005 */
[----:B------:R0:W-:Y:S03]  /*10e20*/  UTCHMMA tmem[UR14], gdesc[UR38], tmem[UR5], tmem[UR40], idesc[UR41], UPT ;  /* 0x00ff28260e0079ea */ /* 0x0001e6000b800005 */
[----:B------:R0:W-:Y:S02]  /*10e30*/  UTCHMMA tmem[UR15], gdesc[UR42], tmem[UR5], tmem[UR44], idesc[UR45], UPT ;  /* 0x00ff2c2a0f0079ea */ /* 0x0001e4000b800005 */
[----:B------:R0:W-:Y:S01]  /*10e40*/  UTCHMMA tmem[UR16], gdesc[UR46], tmem[UR5], tmem[UR48], idesc[UR49], UPT ;  /* 0x00ff302e100079ea */ /* 0x0001e2000b800005 */
[----:B------:R0:W-:Y:S01]  /*10e50*/  UTCBAR [UR17], URZ ;  /* 0x000000ff110073e9 */ /* 0x0001e200080000ff */
[----:B------:R-:W-:Y:S01]  /*10e60*/  NOP ;  /* 0x0000000000007918 */ /* 0x000fe20000000000 */
.L_x_11:
[----:B------:R-:W-:Y:S02]  /*10e70*/  FSEL R132, R132, -INF , P0 ;  /* 0xff80000084847808 */ /* 0x000fe40000000000 */
[----:B------:R-:W-:Y:S01]  /*10e80*/  FSEL R144, R144, 1, P0 ;  /* 0x3f80000090907808 */ /* 0x000fe20000000000 */
[----:B------:R-:W-:Y:S06]  /*10e90*/  @!P2 BRA `(.L_x_12) ;  /* 0x0000008800e8a947 */ /* 0x000fec0003800000 */
[----:B------:R-:W1:Y:S01]  /*10ea0*/  S2R R4, SR_TID.X ;  /* 0x0000000000047919 */ /* 0x000e620000002100 */
[----:B-----5:R-:W-:Y:S01]  /*10eb0*/  SHF.R.U32.HI R140, RZ, 0x4, R140 ;  /* 0x00000004ff8c7819 */ /* 0x020fe2000001168c */
[----:B------:R-:W-:Y:S01]  /*10ec0*/  VIADD R252, R12, 0x30000 ;  /* 0x000300000cfc7836 */ /* 0x000fe20000000000 */
[----:B------:R-:W-:Y:S01]  /*10ed0*/  R2UR UR6, R2 ;  /* 0x00000000020672ca */ /* 0x000fe200000e0000 */
[----:B------:R-:W-:Y:S01]  /*10ee0*/  IMAD.MOV.U32 R68, RZ, RZ, R132 ;  /* 0x000000ffff447224 */ /* 0x000fe200078e0084 */
[----:B------:R-:W-:Y:S01]  /*10ef0*/  SGXT.U32 R0, R140, 0xe ;  /* 0x0000000e8c00781a */ /* 0x000fe20000000000 */
[----:B------:R-:W-:Y:S01]  /*10f00*/  IMAD.MOV.U32 R142, RZ, RZ, 0x1 ;  /* 0x00000001ff8e7424 */ /* 0x000fe200078e00ff */
[----:B------:R-:W-:Y:S01]  /*10f10*/  SHF.R.U32.HI R252, RZ, 0x4, R252 ;  /* 0x00000004fffc7819 */ /* 0x000fe200000116fc */
[----:B------:R-:W-:Y:S02]  /*10f20*/  IMAD.MOV.U32 R145, RZ, RZ, RZ ;  /* 0x000000ffff917224 */ /* 0x000fe400078e00ff */
[----:B------:R2:W-:Y:S01]  /*10f30*/  STL [R1+0x650], R0 ;  /* 0x0006500001007387 */ /* 0x0005e20000100800 */
[----:B------:R-:W-:-:S02]  /*10f40*/  SGXT.U32 R252, R252, 0xe ;  /* 0x0000000efcfc781a */ /* 0x000fc40000000000 */
[----:B--2---:R-:W-:-:S04]  /*10f50*/  IADD3 R0, P0, PT, R0, 0x2, RZ ;  /* 0x0000000200007810 */ /* 0x004fc80007f1e0ff */
[----:B0-----:R-:W-:Y:S01]  /*10f60*/  R2UR UR10, R0 ;  /* 0x00000000000a72ca */ /* 0x001fe200000e0000 */
[----:B------:R-:W-:-:S05]  /*10f70*/  IMAD.MOV.U32 R0, RZ, RZ, RZ ;  /* 0x000000ffff007224 */ /* 0x000fca00078e00ff */
[----:B------:R-:W-:Y:S02]  /*10f80*/  IADD3.X R0, PT, PT, R0, 0x40004040, RZ, P0, !PT ;  /* 0x4000404000007810 */ /* 0x000fe400007fe4ff */
[----:B-1----:R-:W-:Y:S02]  /*10f90*/  SHF.R.U32.HI R4, RZ, 0x5, R4 ;  /* 0x00000005ff047819 */ /* 0x002fe40000011604 */
[----:B------:R-:W-:Y:S02]  /*10fa0*/  R2UR UR11, R0 ;  /* 0x00000000000b72ca */ /* 0x000fe400000e0000 */
[----:B------:R-:W-:Y:S02]  /*10fb0*/  ISETP.NE.U32.AND P6, PT, R4, RZ, PT ;  /* 0x000000ff0400720c */ /* 0x000fe40003fc5070 */
[----:B------:R-:W-:-:S04]  /*10fc0*/  SHF.R.U32.HI R4, RZ, 0x4, R8 ;  /* 0x00000004ff047819 */ /* 0x000fc80000011608 */
[----:B------:R-:W-:-:S04]  /*10fd0*/  SGXT.U32 R4, R4, 0xe ;  /* 0x0000000e0404781a */ /* 0x000fc80000000000 */
[----:B------:R-:W-:Y:S01]  /*10fe0*/  IADD3 R0, P0, PT, R4, 0x8000080, RZ ;  /* 0x0800008004007810 */ /* 0x000fe20007f1e0ff */
[----:B------:R-:W-:Y:S02]  /*10ff0*/  UIADD3.64 UR76, UPT, UPT, UR10, 0x2, URZ ;  /* 0x000000020a4c7897 */ /* 0x000fe4000fffe0ff */
[----:B------:R-:W-:Y:S01]  /*11000*/  UIADD3.64 UR44, UPT, UPT, UR10, 0x4, URZ ;  /* 0x000000040a2c7897 */ /* 0x000fe2000fffe0ff */
[C---:B------:R-:W-:Y:S01]  /*11010*/  IADD3 R2, P1, PT, R0.reuse, 0x80, RZ ;  /* 0x0000008000027810 */ /* 0x040fe20007f3e0ff */
[----:B------:R-:W-:Y:S01]  /*11020*/  UIADD3.64 UR46, UPT, UPT, UR10, 0x3fe, URZ ;  /* 0x000003fe0a2e7897 */ /* 0x000fe2000fffe0ff */
[----:B------:R-:W-:Y:S01]  /*11030*/  R2UR UR38, R0 ;  /* 0x00000000002672ca */ /* 0x000fe200000e0000 */
[----:B------:R-:W-:Y:S01]  /*11040*/  UIADD3.64 UR48, UPT, UPT, UR10, 0x400, URZ ;  /* 0x000004000a307897 */ /* 0x000fe2000fffe0ff */
[----:B------:R-:W-:Y:S01]  /*11050*/  R2UR UR12, R2 ;  /* 0x00000000020c72ca */ /* 0x000fe200000e0000 */
[----:B------:R-:W-:Y:S01]  /*11060*/  UIADD3.64 UR50, UPT, UPT, UR10, 0x402, URZ ;  /* 0x000004020a327897 */ /* 0x000fe2000fffe0ff */
[----:B------:R-:W-:Y:S01]  /*11070*/  IADD3 R2, P3, PT, R0, 0x100, RZ ;  /* 0x0000010000027810 */ /* 0x000fe20007f7e0ff */
[----:B------:R-:W-:-:S02]  /*11080*/  UIADD3.64 UR52, UPT, UPT, UR10, 0x404, URZ ;  /* 0x000004040a347897 */ /* 0x000fc4000fffe0ff */
[----:B------:R-:W-:Y:S01]  /*11090*/  UIADD3.64 UR54, UPT, UPT, UR10, 0x7fe, URZ ;  /* 0x000007fe0a367897 */ /* 0x000fe2000fffe0ff */
[----:B------:R-:W-:Y:S01]  /*110a0*/  R2UR UR14, R2 ;  /* 0x00000000020e72ca */ /* 0x000fe200000e0000 */
[----:B------:R-:W-:Y:S01]  /*110b0*/  UIADD3.64 UR56, UPT, UPT, UR10, 0x800, URZ ;  /* 0x000008000a387897 */ /* 0x000fe2000fffe0ff */
[----:B------:R-:W-:Y:S01]  /*110c0*/  IADD3 R2, P2, PT, R0, 0x180, RZ ;  /* 0x0000018000027810 */ /* 0x000fe20007f5e0ff */
[----:B------:R-:W-:Y:S02]  /*110d0*/  UIADD3.64 UR58, UPT, UPT, UR10, 0x802, URZ ;  /* 0x000008020a3a7897 */ /* 0x000fe4000fffe0ff */
[----:B------:R-:W-:Y:S01]  /*110e0*/  UIADD3.64 UR60, UPT, UPT, UR10, 0x804, URZ ;  /* 0x000008040a3c7897 */ /* 0x000fe2000fffe0ff */
[----:B------:R-:W-:Y:S01]  /*110f0*/  R2UR UR16, R2 ;  /* 0x00000000021072ca */ /* 0x000fe200000e0000 */
[----:B------:R-:W-:Y:S01]  /*11100*/  IMAD.MOV.U32 R2, RZ, RZ, RZ ;  /* 0x000000ffff027224 */ /* 0x000fe200078e00ff */
[----:B------:R-:W-:Y:S02]  /*11110*/  UIADD3.64 UR62, UPT, UPT, UR10, 0xbfe, URZ ;  /* 0x00000bfe0a3e7897 */ /* 0x000fe4000fffe0ff */
[----:B------:R-:W-:-:S02]  /*11120*/  UIADD3.64 UR64, UPT, UPT, UR10, 0xc00, URZ ;  /* 0x00000c000a407897 */ /* 0x000fc4000fffe0ff */
[----:B------:R-:W-:Y:S01]  /*11130*/  IADD3.X R2, PT, PT, R2, 0x40004040, RZ, P0, !PT ;  /* 0x4000404002027810 */ /* 0x000fe200007fe4ff */
[----:B------:R-:W-:Y:S01]  /*11140*/  UIADD3.64 UR66, UPT, UPT, UR10, 0xc02, URZ ;  /* 0x00000c020a427897 */ /* 0x000fe2000fffe0ff */
[----:B------:R-:W-:Y:S01]  /*11150*/  IADD3 R3, P0, PT, R0, 0x200, RZ ;  /* 0x0000020000037810 */ /* 0x000fe20007f1e0ff */
[----:B------:R-:W-:Y:S01]  /*11160*/  UIADD3.64 UR68, UPT, UPT, UR10, 0xc04, URZ ;  /* 0x00000c040a447897 */ /* 0x000fe2000fffe0ff */
[----:B------:R-:W-:Y:S01]  /*11170*/  R2UR UR39, R2 ;  /* 0x00000000022772ca */ /* 0x000fe200000e0000 */
[--C-:B------:R-:W-:Y:S01]  /*11180*/  IMAD.X R7, RZ, RZ, R2.reuse, P1 ;  /* 0x000000ffff077224 */ /* 0x100fe200008e0602 */
[----:B------:R-:W-:Y:S01]  /*11190*/  R2UR UR18, R3 ;  /* 0x00000000031272ca */ /* 0x000fe200000e0000 */
[--C-:B------:R-:W-:Y:S01]  /*111a0*/  IMAD.X R6, RZ, RZ, R2.reuse, P3 ;  /* 0x000000ffff067224 */ /* 0x100fe200018e0602 */
[C---:B------:R-:W-:Y:S01]  /*111b0*/  IADD3 R3, P1, PT, R0.reuse, 0x280, RZ ;  /* 0x0000028000037810 */ /* 0x040fe20007f3e0ff */
[--C-:B------:R-:W-:Y:S01]  /*111c0*/  IMAD.X R5, RZ, RZ, R2.reuse, P2 ;  /* 0x000000ffff057224 */ /* 0x100fe200010e0602 */
[----:B------:R-:W-:Y:S01]  /*111d0*/  R2UR UR13, R7 ;  /* 0x00000000070d72ca */ /* 0x000fe200000e0000 */
[--C-:B------:R-:W-:Y:S01]  /*111e0*/  IMAD.X R8, RZ, RZ, R2.reuse, P0 ;  /* 0x000000ffff087224 */ /* 0x100fe200000e0602 */
[----:B------:R-:W-:Y:S01]  /*111f0*/  R2UR UR20, R3 ;  /* 0x00000000031472ca */ /* 0x000fe200000e0000 */
[----:B------:R-:W-:Y:S01]  /*11200*/  IMAD.X R10, RZ, RZ, R2, P1 ;  /* 0x000000ffff0a7224 */ /* 0x000fe200008e0602 */
[----:B------:R-:W-:-:S02]  /*11210*/  IADD3 R3, P3, PT, R0, 0x300, RZ ;  /* 0x0000030000037810 */ /* 0x000fc40007f7e0ff */
[----:B------:R-:W-:Y:S02]  /*11220*/  R2UR UR15, R6 ;  /* 0x00000000060f72ca */ /* 0x000fe400000e0000 */
[----:B------:R-:W-:Y:S01]  /*11230*/  R2UR UR22, R3 ;  /* 0x00000000031672ca */ /* 0x000fe200000e0000 */
[--C-:B------:R-:W-:Y:S01]  /*11240*/  IMAD.X R11, RZ, RZ, R2.reuse, P3 ;  /* 0x000000ffff0b7224 */ /* 0x100fe200018e0602 */
[C---:B------:R-:W-:Y:S02]  /*11250*/  IADD3 R3, P2, PT, R0.reuse, 0x380, RZ ;  /* 0x0000038000037810 */ /* 0x040fe40007f5e0ff */
[----:B------:R-:W-:Y:S02]  /*11260*/  R2UR UR17, R5 ;  /* 0x00000000051172ca */ /* 0x000fe400000e0000 */
        /* <DEDUP_REMOVED lines=13> */
[----:B------:R-:W-:Y:S01]  /*11340*/  IMAD.X R5, RZ, RZ, R2, P3 ;  /* 0x000000ffff057224 */ /* 0x000fe200018e0602 */
[----:B------:R-:W-:Y:S02]  /*11350*/  IADD3 R3, P2, PT, R0, 0x580, RZ ;  /* 0x0000058000037810 */ /* 0x000fe40007f5e0ff */
[----:B------:R-:W-:Y:S02]  /*11360*/  R2UR UR29, R6 ;  /* 0x00000000061d72ca */ /* 0x000fe400000e0000 */
[----:B------:R-:W-:Y:S01]  /*11370*/  R2UR UR32, R3 ;  /* 0x00000000032072ca */ /* 0x000fe200000e0000 */
[----:B------:R-:W0:Y:S01]  /*11380*/  LDC R6, c[0x0][0x3c4] ;  /* 0x0000f100ff067b82 */ /* 0x000e220000000800 */
[----:B------:R-:W-:-:S02]  /*11390*/  IADD3 R3, P0, PT, R0, 0x600, RZ ;  /* 0x0000060000037810 */ /* 0x000fc40007f1e0ff */
[----:B------:R-:W-:Y:S02]  /*113a0*/  R2UR UR31, R5 ;  /* 0x00000000051f72ca */ /* 0x000fe400000e0000 */
[----:B------:R-:W-:Y:S02]  /*113b0*/  R2UR UR34, R3 ;  /* 0x00000000032272ca */ /* 0x000fe400000e0000 */
[C---:B------:R-:W-:Y:S01]  /*113c0*/  IADD3 R3, P1, PT, R0.reuse, 0x680, RZ ;  /* 0x0000068000037810 */ /* 0x040fe20007f3e0ff */
[----:B------:R-:W1:Y:S01]  /*113d0*/  LDC R5, c[0x0][0x3d4] ;  /* 0x0000f500ff057b82 */ /* 0x000e620000000800 */
[----:B------:R-:W-:Y:S02]  /*113e0*/  IADD3 R0, P3, PT, R0, 0x700, RZ ;  /* 0x0000070000007810 */ /* 0x000fe40007f7e0ff */
[----:B------:R-:W-:Y:S02]  /*113f0*/  R2UR UR36, R3 ;  /* 0x00000000032472ca */ /* 0x000fe400000e0000 */
[----:B------:R-:W-:Y:S01]  /*11400*/  R2UR UR40, R0 ;  /* 0x00000000002872ca */ /* 0x000fe200000e0000 */
[----:B------:R-:W-:Y:S01]  /*11410*/  IMAD.X R0, RZ, RZ, R2, P2 ;  /* 0x000000ffff007224 */ /* 0x000fe200010e0602 */
[----:B------:R-:W-:-:S02]  /*11420*/  IADD3 R3, P2, PT, R252, 0x2, RZ ;  /* 0x00000002fc037810 */ /* 0x000fc40007f5e0ff */
[----:B------:R-:W-:Y:S02]  /*11430*/  R2UR UR21, R10 ;  /* 0x000000000a1572ca */ /* 0x000fe400000e0000 */
[----:B------:R-:W-:Y:S01]  /*11440*/  R2UR UR42, R3 ;  /* 0x00000000032a72ca */ /* 0x000fe200000e0000 */
[----:B------:R-:W-:Y:S01]  /*11450*/  IMAD.MOV.U32 R3, RZ, RZ, RZ ;  /* 0x000000ffff037224 */ /* 0x000fe200078e00ff */
[----:B------:R-:W-:Y:S01]  /*11460*/  R2UR UR33, R0 ;  /* 0x00000000002172ca */ /* 0x000fe200000e0000 */
[--C-:B------:R-:W-:Y:S01]  /*11470*/  IMAD.X R0, RZ, RZ, R2.reuse, P0 ;  /* 0x000000ffff007224 */ /* 0x100fe200000e0602 */
[----:B------:R-:W-:Y:S02]  /*11480*/  R2UR UR23, R11 ;  /* 0x000000000b1772ca */ /* 0x000fe400000e0000 */
[----:B------:R-:W-:Y:S02]  /*11490*/  IADD3.X R3, PT, PT, R3, 0x40004040, RZ, P2, !PT ;  /* 0x4000404003037810 */ /* 0x000fe400017fe4ff */
[----:B------:R-:W-:Y:S01]  /*114a0*/  R2UR UR35, R0 ;  /* 0x00000000002372ca */ /* 0x000fe200000e0000 */
[----:B------:R-:W-:Y:S01]  /*114b0*/  IMAD.X R0, RZ, RZ, R2, P1 ;  /* 0x000000ffff007224 */ /* 0x000fe200008e0602 */
[----:B------:R-:W-:Y:S01]  /*114c0*/  R2UR UR43, R3 ;  /* 0x00000000032b72ca */ /* 0x000fe200000e0000 */
[----:B0-----:R-:W-:-:S03]  /*114d0*/  IMAD.SHL.U32 R3, R6, 0x80, RZ ;  /* 0x0000008006037824 */ /* 0x001fc600078e00ff */
[----:B------:R-:W-:Y:S01]  /*114e0*/  R2UR UR37, R0 ;  /* 0x00000000002572ca */ /* 0x000fe200000e0000 */
[----:B------:R-:W-:Y:S02]  /*114f0*/  IMAD.X R0, RZ, RZ, R2, P3 ;  /* 0x000000ffff007224 */ /* 0x000fe400018e0602 */
[----:B-1----:R-:W-:-:S03]  /*11500*/  IMAD.SHL.U32 R2, R5, 0x80, RZ ;  /* 0x0000008005027824 */ /* 0x002fc600078e00ff */
[----:B------:R-:W-:Y:S02]  /*11510*/  R2UR UR41, R0 ;  /* 0x00000000002972ca */ /* 0x000fe400000e0000 */
[----:B------:R-:W-:Y:S01]  /*11520*/  LOP3.LUT R0, R4, 0x8000000, RZ, 0xfc, !PT ;  /* 0x0800000004007812 */ /* 0x000fe200078efcff */
[----:B------:R-:W-:Y:S01]  /*11530*/  UIADD3.64 UR70, UPT, UPT, UR42, 0x2, URZ ;  /* 0x000000022a467897 */ /* 0x000fe2000fffe0ff */
[----:B------:R-:W-:Y:S01]  /*11540*/  CS2R R4, SRZ ;  /* 0x0000000000047805 */ /* 0x000fe2000001ff00 */
[----:B------:R-:W-:Y:S02]  /*11550*/  UIADD3.64 UR72, UPT, UPT, UR42, 0x7fe, URZ ;  /* 0x000007fe2a487897 */ /* 0x000fe4000fffe0ff */
[----:B------:R0:W-:Y:S02]  /*11560*/  STL [R1+0x648], R0 ;  /* 0x0006480001007387 */ /* 0x0001e40000100800 */
[----:B------:R-:W-:Y:S02]  /*11570*/  IMAD.U32 R6, RZ, RZ, UR70 ;  /* 0x00000046ff067e24 */ /* 0x000fe4000f8e00ff */
[----:B------:R-:W-:Y:S01]  /*11580*/  IMAD.U32 R7, RZ, RZ, UR71 ;  /* 0x00000047ff077e24 */ /* 0x000fe2000f8e00ff */
[----:B------:R-:W-:Y:S01]  /*11590*/  UIADD3.64 UR70, UPT, UPT, UR42, 0x4, URZ ;  /* 0x000000042a467897 */ /* 0x000fe2000fffe0ff */
[----:B------:R-:W-:-:S02]  /*115a0*/  IMAD.U32 R8, RZ, RZ, UR72 ;  /* 0x00000048ff087e24 */ /* 0x000fc4000f8e00ff */
[----:B------:R-:W-:Y:S01]  /*115b0*/  IMAD.U32 R9, RZ, RZ, UR73 ;  /* 0x00000049ff097e24 */ /* 0x000fe2000f8e00ff */
[----:B------:R1:W-:Y:S01]  /*115c0*/  STL.64 [R1+0x640], R6 ;  /* 0x0006400601007387 */ /* 0x0003e20000100a00 */
[----:B------:R-:W-:Y:S01]  /*115d0*/  UIADD3.64 UR72, UPT, UPT, UR42, 0x802, URZ ;  /* 0x000008022a487897 */ /* 0x000fe2000fffe0ff */
[----:B0-----:R-:W-:Y:S02]  /*115e0*/  IMAD.MOV.U32 R0, RZ, RZ, RZ ;  /* 0x000000ffff007224 */ /* 0x001fe400078e00ff */
[----:B-1----:R-:W-:Y:S02]  /*115f0*/  IMAD.U32 R6, RZ, RZ, UR70 ;  /* 0x00000046ff067e24 */ /* 0x002fe4000f8e00ff */
[----:B------:R-:W-:Y:S01]  /*11600*/  IMAD.U32 R7, RZ, RZ, UR71 ;  /* 0x00000047ff077e24 */ /* 0x000fe2000f8e00ff */
[----:B------:R-:W-:-:S04]  /*11610*/  UIADD3.64 UR70, UPT, UPT, UR42, 0x800, URZ ;  /* 0x000008002a467897 */ /* 0x000fc8000fffe0ff */
[----:B------:R0:W-:Y:S04]  /*11620*/  STL.64 [R1+0x638], R6 ;  /* 0x0006380601007387 */ /* 0x0001e80000100a00 */
[----:B------:R1:W-:Y:S01]  /*11630*/  STL.64 [R1+0x630], R8 ;  /* 0x0006300801007387 */ /* 0x0003e20000100a00 */
[----:B0-----:R-:W-:Y:S02]  /*11640*/  IMAD.U32 R6, RZ, RZ, UR70 ;  /* 0x00000046ff067e24 */ /* 0x001fe4000f8e00ff */
[----:B------:R-:W-:Y:S01]  /*11650*/  IMAD.U32 R7, RZ, RZ, UR71 ;  /* 0x00000047ff077e24 */ /* 0x000fe2000f8e00ff */
[----:B------:R-:W-:-:S04]  /*11660*/  UIADD3.64 UR70, UPT, UPT, UR42, 0x804, URZ ;  /* 0x000008042a467897 */ /* 0x000fc8000fffe0ff */
[----:B------:R0:W-:Y:S02]  /*11670*/  STL.64 [R1+0x628], R6 ;  /* 0x0006280601007387 */ /* 0x0001e40000100a00 */
[----:B-1----:R-:W-:Y:S02]  /*11680*/  IMAD.U32 R8, RZ, RZ, UR70 ;  /* 0x00000046ff087e24 */ /* 0x002fe4000f8e00ff */
[----:B------:R-:W-:Y:S02]  /*11690*/  IMAD.U32 R9, RZ, RZ, UR71 ;  /* 0x00000047ff097e24 */ /* 0x000fe4000f8e00ff */
[----:B0-----:R-:W-:Y:S02]  /*116a0*/  IMAD.U32 R6, RZ, RZ, UR72 ;  /* 0x00000048ff067e24 */ /* 0x001fe4000f8e00ff */
[----:B------:R-:W-:-:S05]  /*116b0*/  IMAD.U32 R7, RZ, RZ, UR73 ;  /* 0x00000049ff077e24 */ /* 0x000fca000f8e00ff */
[----:B------:R0:W-:Y:S04]  /*116c0*/  STL.64 [R1+0x620], R6 ;  /* 0x0006200601007387 */ /* 0x0001e80000100a00 */
[----:B------:R0:W-:Y:S02]  /*116d0*/  STL.64 [R1+0x618], R8 ;  /* 0x0006180801007387 */ /* 0x0001e40000100a00 */
.L_x_17:
[----:B------:R-:W2:Y:S04]  /*116e0*/  LDL.64 R10, [R1+0x420] ;  /* 0x00042000010a7983 */ /* 0x000ea80000100a00 */
[----:B------:R-:W3:Y:S04]  /*116f0*/  LDL.64 R18, [R1+0x320] ;  /* 0x0003200001127983 */ /* 0x000ee80000100a00 */
[----:B------:R-:W4:Y:S04]  /*11700*/  LDL.64 R20, [R1+0x580] ;  /* 0x0005800001147983 */ /* 0x000f280000100a00 */
[----:B------:R-:W5:Y:S04]  /*11710*/  LDL.64 R12, [R1+0x488] ;  /* 0x00048800010c7983 */ /* 0x000f680000100a00 */
[----:B------:R-:W3:Y:S04]  /*11720*/  LDL.64 R14, [R1+0x4c8] ;  /* 0x0004c800010e7983 */ /* 0x000ee80000100a00 */
[----:B------:R-:W3:Y:S04]  /*11730*/  LDL.64 R28, [R1+0x360] ;  /* 0x00036000011c7983 */ /* 0x000ee80000100a00 */
[----:B------:R-:W3:Y:S04]  /*11740*/  LDL.64 R24, [R1+0x5b8] ;  /* 0x0005b80001187983 */ /* 0x000ee80000100a00 */
[----:B0-----:R-:W3:Y:S04]  /*11750*/  LDL.64 R6, [R1+0x508] ;  /* 0x0005080001067983 */ /* 0x001ee80000100a00 */
[----:B------:R-:W3:Y:S04]  /*11760*/  LDL.64 R8, [R1+0x3e0] ;  /* 0x0003e00001087983 */ /* 0x000ee80000100a00 */
        /* <DEDUP_REMOVED lines=36> */
[----:B------:R-:W3:Y:S01]  /*119b0*/  LDL.64 R208, [R1+0x268] ;  /* 0x0002680001d07983 */ /* 0x000ee20000100a00 */
[----:B--2---:R-:W-:-:S05]  /*119c0*/  IMAD.WIDE R10, R3, 0x2, R10 ;  /* 0x00000002030a7825 */ /* 0x004fca00078e020a */
[----:B------:R3:W2:Y:S01]  /*119d0*/  LDG.E.U16 R80, desc[UR8][R10.64] ;  /* 0x000000080a507981 */ /* 0x0006a2000c1e1500 */
[----:B----4-:R-:W-:-:S03]  /*119e0*/  IMAD.WIDE R84, R3, 0x2, R20 ;  /* 0x0000000203547825 */ /* 0x010fc600078e0214 */
[----:B------:R-:W4:Y:S01]  /*119f0*/  LDL.64 R20, [R1+0x4c0] ;  /* 0x0004c00001147983 */ /* 0x000f220000100a00 */
[----:B-----5:R-:W-:-:S03]  /*11a00*/  IMAD.WIDE R12, R3, 0x2, R12 ;  /* 0x00000002030c7825 */ /* 0x020fc600078e020c */
[----:B------:R0:W5:Y:S01]  /*11a10*/  LDG.E.U16 R84, desc[UR8][R84.64] ;  /* 0x0000000854547981 */ /* 0x000162000c1e1500 */
[----:B---3--:R-:W-:-:S03]  /*11a20*/  IMAD.WIDE R10, R3, 0x2, R18 ;  /* 0x00000002030a7825 */ /* 0x008fc600078e0212 */
[----:B------:R-:W3:Y:S01]  /*11a30*/  LDL.64 R18, [R1+0x3d8] ;  /* 0x0003d80001127983 */ /* 0x000ee20000100a00 */
[----:B------:R-:W-:-:S03]  /*11a40*/  IMAD.WIDE R14, R3, 0x2, R14 ;  /* 0x00000002030e7825 */ /* 0x000fc600078e020e */
[----:B-1----:R1:W2:Y:S01]  /*11a50*/  LDG.E.U16 R81, desc[UR8][R12.64] ;  /* 0x000000080c517981 */ /* 0x0022a2000c1e1500 */
[----:B0-----:R-:W0:Y:S03]  /*11a60*/  LDC R85, c[0x0][0x3c4] ;  /* 0x0000f100ff557b82 */ /* 0x001e260000000800 */
[----:B------:R1:W2:Y:S01]  /*11a70*/  LDG.E.U16 R82, desc[UR8][R14.64] ;  /* 0x000000080e527981 */ /* 0x0002a2000c1e1500 */
[----:B------:R-:W-:-:S03]  /*11a80*/  IMAD.WIDE R6, R3, 0x2, R6 ;  /* 0x0000000203067825 */ /* 0x000fc600078e0206 */
[----:B------:R1:W2:Y:S02]  /*11a90*/  LDG.E.U16 R76, desc[UR8][R10.64] ;  /* 0x000000080a4c7981 */ /* 0x0002a4000c1e1500 */
[C---:B-1----:R-:W-:Y:S02]  /*11aa0*/  IMAD.WIDE R12, R3.reuse, 0x2, R28 ;  /* 0x00000002030c7825 */ /* 0x042fe400078e021c */
[----:B------:R-:W2:Y:S02]  /*11ab0*/  LDL.64 R28, [R1+0x418] ;  /* 0x00041800011c7983 */ /* 0x000ea40000100a00 */
[C---:B------:R-:W-:Y:S02]  /*11ac0*/  IMAD.WIDE R14, R3.reuse, 0x2, R24 ;  /* 0x00000002030e7825 */ /* 0x040fe400078e0218 */
[----:B------:R-:W5:Y:S02]  /*11ad0*/  LDL.64 R24, [R1+0x298] ;  /* 0x0002980001187983 */ /* 0x000f640000100a00 */
[----:B------:R-:W-:-:S02]  /*11ae0*/  IMAD.WIDE R8, R3, 0x2, R8 ;  /* 0x0000000203087825 */ /* 0x000fc400078e0208 */
[----:B------:R1:W5:Y:S04]  /*11af0*/  LDG.E.U16 R83, desc[UR8][R6.64] ;  /* 0x0000000806537981 */ /* 0x000368000c1e1500 */
[----:B------:R1:W5:Y:S01]  /*11b00*/  LDG.E.U16 R79, desc[UR8][R8.64] ;  /* 0x00000008084f7981 */ /* 0x000362000c1e1500 */
[----:B------:R-:W-:-:S03]  /*11b10*/  IMAD.WIDE R10, R3, 0x2, R22 ;  /* 0x00000002030a7825 */ /* 0x000fc600078e0216 */
[----:B------:R-:W5:Y:S01]  /*11b20*/  LDL.64 R22, [R1+0x5e8] ;  /* 0x0005e80001167983 */ /* 0x000f620000100a00 */
[----:B-1----:R-:W-:-:S03]  /*11b30*/  IMAD.WIDE R6, R3, 0x2, R36 ;  /* 0x0000000203067825 */ /* 0x002fc600078e0224 */
[----:B------:R-:W5:Y:S01]  /*11b40*/  LDL.64 R36, [R1+0x5b0] ;  /* 0x0005b00001247983 */ /* 0x000f620000100a00 */
[----:B------:R-:W-:-:S03]  /*11b50*/  IMAD.WIDE R8, R3, 0x2, R26 ;  /* 0x0000000203087825 */ /* 0x000fc600078e021a */
[----:B------:R1:W5:Y:S04]  /*11b60*/  LDG.E.U16 R78, desc[UR8][R6.64] ;  /* 0x00000008064e7981 */ /* 0x000368000c1e1500 */
[----:B------:R-:W5:Y:S01]  /*11b70*/  LDL.64 R26, [R1+0x398] ;  /* 0x00039800011a7983 */ /* 0x000f620000100a00 */
[----:B------:R-:W-:-:S03]  /*11b80*/  IMAD.WIDE R72, R3, 0x2, R34 ;  /* 0x0000000203487825 */ /* 0x000fc600078e0222 */
[----:B------:R-:W5:Y:S01]  /*11b90*/  LDL.64 R34, [R1+0x2d8] ;  /* 0x0002d80001227983 */ /* 0x000f620000100a00 */
[----:B-1----:R-:W-:-:S03]  /*11ba0*/  IMAD.WIDE R6, R3, 0x2, R16 ;  /* 0x0000000203067825 */ /* 0x002fc600078e0210 */
[----:B------:R-:W5:Y:S04]  /*11bb0*/  LDL.64 R16, [R1+0x358] ;  /* 0x0003580001107983 */ /* 0x000f680000100a00 */
[----:B------:R-:W5:Y:S04]  /*11bc0*/  LDG.E.U16 R69, desc[UR8][R10.64] ;  /* 0x000000080a457981 */ /* 0x000f68000c1e1500 */
[----:B------:R-:W5:Y:S04]  /*11bd0*/  LDG.E.U16 R74, desc[UR8][R6.64] ;  /* 0x00000008064a7981 */ /* 0x000f68000c1e1500 */
[----:B------:R1:W5:Y:S04]  /*11be0*/  LDG.E.U16 R77, desc[UR8][R12.64] ;  /* 0x000000080c4d7981 */ /* 0x000368000c1e1500 */
[----:B------:R0:W5:Y:S04]  /*11bf0*/  LDG.E.U16 R75, desc[UR8][R8.64] ;  /* 0x00000008084b7981 */ /* 0x000168000c1e1500 */
[----:B------:R-:W5:Y:S01]  /*11c00*/  LDG.E.U16 R71, desc[UR8][R14.64] ;  /* 0x000000080e477981 */ /* 0x000f62000c1e1500 */
[----:B-1----:R-:W-:-:S03]  /*11c10*/  IMAD.WIDE R12, R3, 0x2, R32 ;  /* 0x00000002030c7825 */ /* 0x002fc600078e0220 */
[----:B------:R-:W5:Y:S01]  /*11c20*/  LDL.64 R32, [R1+0x570] ;  /* 0x0005700001207983 */ /* 0x000f620000100a00 */
[----:B0-----:R-:W-:-:S03]  /*11c30*/  IMAD.WIDE R8, R3, 0x2, R30 ;  /* 0x0000000203087825 */ /* 0x001fc600078e021e */
[----:B------:R-:W5:Y:S04]  /*11c40*/  LDL.64 R30, [R1+0x538] ;  /* 0x00053800011e7983 */ /* 0x000f680000100a00 */
[----:B------:R-:W5:Y:S04]  /*11c50*/  LDG.E.U16 R70, desc[UR8][R12.64] ;  /* 0x000000080c467981 */ /* 0x000f68000c1e1500 */
[----:B------:R-:W5:Y:S04]  /*11c60*/  LDG.E.U16 R67, desc[UR8][R8.64] ;  /* 0x0000000808437981 */ /* 0x000f68000c1e1500 */
[----:B------:R0:W5:Y:S01]  /*11c70*/  LDG.E.U16 R72, desc[UR8][R72.64] ;  /* 0x0000000848487981 */ /* 0x000162000c1e1500 */
[C---:B----4-:R-:W-:Y:S01]  /*11c80*/  IMAD.WIDE R6, R3.reuse, 0x2, R20 ;  /* 0x0000000203067825 */ /* 0x050fe200078e0214 */
[----:B0-----:R-:W0:Y:S02]  /*11c90*/  LDC R73, c[0x0][0x3c4] ;  /* 0x0000f100ff497b82 */ /* 0x001e240000000800 */
[----:B------:R-:W4:Y:S04]  /*11ca0*/  LDL.64 R20, [R1+0x4f8] ;  /* 0x0004f80001147983 */ /* 0x000f280000100a00 */
[----:B------:R-:W4:Y:S01]  /*11cb0*/  LDG.E.U16 R66, desc[UR8][R6.64] ;  /* 0x0000000806427981 */ /* 0x000f22000c1e1500 */
[----:B---3--:R-:W-:-:S03]  /*11cc0*/  IMAD.WIDE R10, R3, 0x2, R18 ;  /* 0x00000002030a7825 */ /* 0x008fc600078e0212 */
[----:B------:R-:W3:Y:S04]  /*11cd0*/  LDL.64 R18, [R1+0x4b8] ;  /* 0x0004b80001127983 */ /* 0x000ee80000100a00 */
[----:B------:R5:W3:Y:S01]  /*11ce0*/  LDG.E.U16 R63, desc[UR8][R10.64] ;  /* 0x000000080a3f7981 */ /* 0x000ae2000c1e1500 */
[----:B--2---:R-:W-:-:S03]  /*11cf0*/  IMAD.WIDE R12, R3, 0x2, R28 ;  /* 0x00000002030c7825 */ /* 0x004fc600078e021c */
[----:B------:R-:W2:Y:S01]  /*11d00*/  LDL.64 R28, [R1+0x478] ;  /* 0x00047800011c7983 */ /* 0x000ea20000100a00 */
[----:B-----5:R-:W-:-:S03]  /*11d10*/  IMAD.WIDE R10, R3, 0x2, R24 ;  /* 0x00000002030a7825 */ /* 0x020fc600078e0218 */
[----:B------:R-:W5:Y:S04]  /*11d20*/  LDL.64 R24, [R1+0x350] ;  /* 0x0003500001187983 */ /* 0x000f680000100a00 */
[----:B------:R1:W5:Y:S04]  /*11d30*/  LDG.E.U16 R64, desc[UR8][R12.64] ;  /* 0x000000080c407981 */ /* 0x000368000c1e1500 */
[----:B------:R-:W5:Y:S01]  /*11d40*/  LDG.E.U16 R58, desc[UR8][R10.64] ;  /* 0x000000080a3a7981 */ /* 0x000f62000c1e1500 */
[----:B------:R-:W-:-:S03]  /*11d50*/  IMAD.WIDE R8, R3, 0x2, R26 ;  /* 0x0000000203087825 */ /* 0x000fc600078e021a */
[----:B------:R-:W5:Y:S01]  /*11d60*/  LDL.64 R26, [R1+0x3d0] ;  /* 0x0003d000011a7983 */ /* 0x000f620000100a00 */
[----:B------:R-:W-:-:S03]  /*11d70*/  IMAD.WIDE R6, R3, 0x2, R16 ;  /* 0x0000000203067825 */ /* 0x000fc600078e0210 */
[----:B------:R0:W5:Y:S01]  /*11d80*/  LDG.E.U16 R62, desc[UR8][R8.64] ;  /* 0x00000008083e7981 */ /* 0x000162000c1e1500 */
[----:B-1----:R-:W-:-:S03]  /*11d90*/  IMAD.WIDE R12, R3, 0x2, R34 ;  /* 0x00000002030c7825 */ /* 0x002fc600078e0222 */
[----:B------:R1:W5:Y:S04]  /*11da0*/  LDG.E.U16 R61, desc[UR8][R6.64] ;  /* 0x00000008063d7981 */ /* 0x000368000c1e1500 */
[----:B------:R-:W5:Y:S01]  /*11db0*/  LDL.64 R34, [R1+0x390] ;  /* 0x0003900001227983 */ /* 0x000f620000100a00 */
[----:B0-----:R-:W-:-:S03]  /*11dc0*/  IMAD.WIDE R8, R3, 0x2, R22 ;  /* 0x0000000203087825 */ /* 0x001fc600078e0216 */
[----:B------:R-:W5:Y:S01]  /*11dd0*/  LDL.64 R22, [R1+0x310] ;  /* 0x0003100001167983 */ /* 0x000f620000100a00 */
[----:B-1----:R-:W-:-:S03]  /*11de0*/  IMAD.WIDE R6, R3, 0x2, R36 ;  /* 0x0000000203067825 */ /* 0x002fc600078e0224 */
[----:B------:R0:W5:Y:S04]  /*11df0*/  LDG.E.U16 R59, desc[UR8][R12.64] ;  /* 0x000000080c3b7981 */ /* 0x000168000c1e1500 */
[----:B------:R-:W5:Y:S01]  /*11e00*/  LDG.E.U16 R56, desc[UR8][R6.64] ;  /* 0x0000000806387981 */ /* 0x000f62000c1e1500 */
[----:B------:R-:W-:-:S03]  /*11e10*/  IMAD.WIDE R14, R3, 0x2, R40 ;  /* 0x00000002030e7825 */ /* 0x000fc600078e0228 */
[----:B------:R-:W5:Y:S04]  /*11e20*/  LDG.E.U16 R57, desc[UR8][R8.64] ;  /* 0x0000000808397981 */ /* 0x000f68000c1e1500 */
[----:B------:R1:W5:Y:S01]  /*11e30*/  LDG.E.U16 R65, desc[UR8][R14.64] ;  /* 0x000000080e417981 */ /* 0x000362000c1e1500 */
[----:B0-----:R-:W-:-:S03]  /*11e40*/  IMAD.WIDE R12, R3, 0x2, R30 ;  /* 0x00000002030c7825 */ /* 0x001fc600078e021e */
[----:B------:R-:W5:Y:S04]  /*11e50*/  LDL.64 R30, [R1+0x610] ;  /* 0x00061000011e7983 */ /* 0x000f680000100a00 */
[----:B------:R-:W5:Y:S01]  /*11e60*/  LDL.64 R16, [R1+0x410] ;  /* 0x0004100001107983 */ /* 0x000f620000100a00 */
[----:B-1----:R-:W-:-:S03]  /*11e70*/  IMAD.WIDE R14, R3, 0x2, R38 ;  /* 0x00000002030e7825 */ /* 0x002fc600078e0226 */
[----:B------:R-:W5:Y:S04]  /*11e80*/  LDL.64 R38, [R1+0x530] ;  /* 0x0005300001267983 */ /* 0x000f680000100a00 */
[----:B------:R0:W5:Y:S04]  /*11e90*/  LDG.E.U16 R60, desc[UR8][R14.64] ;  /* 0x000000080e3c7981 */ /* 0x000168000c1e1500 */
[----:B------:R-:W5:Y:S04]  /*11ea0*/  LDG.E.U16 R54, desc[UR8][R12.64] ;  /* 0x000000080c367981 */ /* 0x000f68000c1e1500 */
[----:B------:R-:W5:Y:S01]  /*11eb0*/  LDL.64 R40, [R1+0x568] ;  /* 0x0005680001287983 */ /* 0x000f620000100a00 */
[----:B0-----:R-:W-:-:S03]  /*11ec0*/  IMAD.WIDE R14, R3, 0x2, R32 ;  /* 0x00000002030e7825 */ /* 0x001fc600078e0220 */
[----:B------:R-:W5:Y:S04]  /*11ed0*/  LDL.64 R32, [R1+0x290] ;  /* 0x0002900001207983 */ /* 0x000f680000100a00 */
[----:B------:R-:W5:Y:S04]  /*11ee0*/  LDG.E.U16 R55, desc[UR8][R14.64] ;  /* 0x000000080e377981 */ /* 0x000f68000c1e1500 */
[----:B------:R-:W5:Y:S01]  /*11ef0*/  LDL.64 R36, [R1+0x470] ;  /* 0x0004700001247983 */ /* 0x000f620000100a00 */
[----:B----4-:R-:W-:-:S03]  /*11f00*/  IMAD.WIDE R6, R3, 0x2, R20 ;  /* 0x0000000203067825 */ /* 0x010fc600078e0214 */
[----:B------:R-:W4:Y:S04]  /*11f10*/  LDL.64 R20, [R1+0x5e0] ;  /* 0x0005e00001147983 */ /* 0x000f280000100a00 */
[----:B------:R0:W4:Y:S01]  /*11f20*/  LDG.E.U16 R7, desc[UR8][R6.64] ;  /* 0x0000000806077981 */ /* 0x000122000c1e1500 */
[----:B---3--:R-:W-:-:S03]  /*11f30*/  IMAD.WIDE R10, R3, 0x2, R18 ;  /* 0x00000002030a7825 */ /* 0x008fc600078e0212 */
[----:B------:R-:W3:Y:S04]  /*11f40*/  LDL.64 R18, [R1+0x5a8] ;  /* 0x0005a80001127983 */ /* 0x000ee80000100a00 */
[----:B------:R5:W3:Y:S01]  /*11f50*/  LDG.E.U16 R53, desc[UR8][R10.64] ;  /* 0x000000080a357981 */ /* 0x000ae2000c1e1500 */
[----:B0-----:R-:W0:Y:S01]  /*11f60*/  LDC R6, c[0x0][0x3c4] ;  /* 0x0000f100ff067b82 */ /* 0x001e220000000800 */
[C---:B--2---:R-:W-:Y:S02]  /*11f70*/  IMAD.WIDE R8, R3.reuse, 0x2, R28 ;  /* 0x0000000203087825 */ /* 0x044fe400078e021c */
[----:B------:R-:W2:Y:S02]  /*11f80*/  LDL.64 R28, [R1+0x4f0] ;  /* 0x0004f000011c7983 */ /* 0x000ea40000100a00 */
[----:B-----5:R-:W-:-:S02]  /*11f90*/  IMAD.WIDE R10, R3, 0x2, R24 ;  /* 0x00000002030a7825 */ /* 0x020fc400078e0218 */
[----:B------:R-:W5:Y:S04]  /*11fa0*/  LDL.64 R24, [R1+0x3c8] ;  /* 0x0003c80001187983 */ /* 0x000f680000100a00 */
[----:B------:R1:W5:Y:S04]  /*11fb0*/  LDG.E.U16 R52, desc[UR8][R8.64] ;  /* 0x0000000808347981 */ /* 0x000368000c1e1500 */
[----:B------:R-:W5:Y:S01]  /*11fc0*/  LDG.E.U16 R48, desc[UR8][R10.64] ;  /* 0x000000080a307981 */ /* 0x000f62000c1e1500 */
[----:B------:R-:W-:-:S03]  /*11fd0*/  IMAD.WIDE R14, R3, 0x2, R26 ;  /* 0x00000002030e7825 */ /* 0x000fc600078e021a */
[----:B------:R-:W5:Y:S04]  /*11fe0*/  LDL.64 R26, [R1+0x4b0] ;  /* 0x0004b000011a7983 */ /* 0x000f680000100a00 */
[----:B------:R-:W5:Y:S01]  /*11ff0*/  LDG.E.U16 R50, desc[UR8][R14.64] ;  /* 0x000000080e327981 */ /* 0x000f62000c1e1500 */
[----:B------:R-:W-:-:S03]  /*12000*/  IMAD.WIDE R12, R3, 0x2, R34 ;  /* 0x00000002030c7825 */ /* 0x000fc600078e0222 */
[----:B------:R-:W5:Y:S01]  /*12010*/  LDL.64 R34, [R1+0x408] ;  /* 0x0004080001227983 */ /* 0x000f620000100a00 */
[----:B-1----:R-:W-:-:S03]  /*12020*/  IMAD.WIDE R8, R3, 0x2, R22 ;  /* 0x0000000203087825 */ /* 0x002fc600078e0216 */
[----:B------:R-:W5:Y:S04]  /*12030*/  LDL.64 R22, [R1+0x388] ;  /* 0x0003880001167983 */ /* 0x000f680000100a00 */
[----:B------:R-:W5:Y:S04]  /*12040*/  LDG.E.U16 R47, desc[UR8][R8.64] ;  /* 0x00000008082f7981 */ /* 0x000f68000c1e1500 */
[----:B------:R1:W5:Y:S02]  /*12050*/  LDG.E.U16 R49, desc[UR8][R12.64] ;  /* 0x000000080c317981 */ /* 0x000364000c1e1500 */
[----:B-1----:R-:W-:-:S02]  /*12060*/  IMAD.WIDE R12, R3, 0x2, R30 ;  /* 0x00000002030c7825 */ /* 0x002fc400078e021e */
[----:B------:R-:W5:Y:S04]  /*12070*/  LDL.64 R30, [R1+0x308] ;  /* 0x00030800011e7983 */ /* 0x000f680000100a00 */
[----:B------:R-:W5:Y:S01]  /*12080*/  LDG.E.U16 R44, desc[UR8][R12.64] ;  /* 0x000000080c2c7981 */ /* 0x000f62000c1e1500 */
[----:B------:R-:W-:-:S03]  /*12090*/  IMAD.WIDE R14, R3, 0x2, R32 ;  /* 0x00000002030e7825 */ /* 0x000fc600078e0220 */
[----:B------:R-:W5:Y:S04]  /*120a0*/  LDL.64 R32, [R1+0x348] ;  /* 0x0003480001207983 */ /* 0x000f680000100a00 */
[----:B------:R1:W5:Y:S02]  /*120b0*/  LDG.E.U16 R45, desc[UR8][R14.64] ;  /* 0x000000080e2d7981 */ /* 0x000364000c1e1500 */
[----:B-1----:R-:W-:-:S04]  /*120c0*/  IMAD.WIDE R14, R3, 0x2, R38 ;  /* 0x00000002030e7825 */ /* 0x002fc800078e0226 */
[C---:B----4-:R-:W-:Y:S02]  /*120d0*/  IMAD.WIDE R10, R3.reuse, 0x2, R20 ;  /* 0x00000002030a7825 */ /* 0x050fe400078e0214 */
[----:B------:R-:W4:Y:S02]  /*120e0*/  LDL.64 R20, [R1+0x2c8] ;  /* 0x0002c80001147983 */ /* 0x000f240000100a00 */
[C---:B---3--:R-:W-:Y:S02]  /*120f0*/  IMAD.WIDE R8, R3.reuse, 0x2, R18 ;  /* 0x0000000203087825 */ /* 0x048fe400078e0212 */
[----:B------:R-:W3:Y:S02]  /*12100*/  LDL.64 R18, [R1+0x288] ;  /* 0x0002880001127983 */ /* 0x000ee40000100a00 */
[C---:B--2---:R-:W-:Y:S02]  /*12110*/  IMAD.WIDE R12, R3.reuse, 0x2, R28 ;  /* 0x00000002030c7825 */ /* 0x044fe400078e021c */
[----:B------:R-:W2:Y:S04]  /*12120*/  LDL.64 R28, [R1+0x5d8] ;  /* 0x0005d800011c7983 */ /* 0x000ea80000100a00 */
[----:B------:R5:W2:Y:S02]  /*12130*/  LDG.E.U16 R39, desc[UR8][R12.64] ;  /* 0x000000080c277981 */ /* 0x000aa4000c1e1500 */
[----:B-----5:R-:W-:-:S02]  /*12140*/  IMAD.WIDE R12, R3, 0x2, R24 ;  /* 0x00000002030c7825 */ /* 0x020fc400078e0218 */
[----:B------:R-:W5:Y:S02]  /*12150*/  LDL.64 R24, [R1+0x4a8] ;  /* 0x0004a80001187983 */ /* 0x000f640000100a00 */
[----:B------:R-:W-:-:S05]  /*12160*/  IMAD.WIDE R16, R3, 0x2, R16 ;  /* 0x0000000203107825 */ /* 0x000fca00078e0210 */
[----:B------:R1:W5:Y:S02]  /*12170*/  LDG.E.U16 R51, desc[UR8][R16.64] ;  /* 0x0000000810337981 */ /* 0x000364000c1e1500 */
[C---:B-1----:R-:W-:Y:S02]  /*12180*/  IMAD.WIDE R16, R3.reuse, 0x2, R42 ;  /* 0x0000000203107825 */ /* 0x042fe400078e022a */
[----:B------:R1:W5:Y:S04]  /*12190*/  LDG.E.U16 R43, desc[UR8][R10.64] ;  /* 0x000000080a2b7981 */ /* 0x000368000c1e1500 */
[----:B------:R0:W5:Y:S04]  /*121a0*/  LDG.E.U16 R46, desc[UR8][R16.64] ;  /* 0x00000008102e7981 */ /* 0x000168000c1e1500 */
[----:B------:R-:W5:Y:S01]  /*121b0*/  LDG.E.U16 R42, desc[UR8][R8.64] ;  /* 0x00000008082a7981 */ /* 0x000f62000c1e1500 */
[----:B-1----:R-:W-:-:S03]  /*121c0*/  IMAD.WIDE R10, R3, 0x2, R26 ;  /* 0x00000002030a7825 */ /* 0x002fc600078e021a */
[----:B------:R-:W5:Y:S01]  /*121d0*/  LDL.64 R26, [R1+0x5a0] ;  /* 0x0005a000011a7983 */ /* 0x000f620000100a00 */
[----:B0-----:R-:W-:-:S03]  /*121e0*/  IMAD.WIDE R16, R3, 0x2, R40 ;  /* 0x0000000203107825 */ /* 0x001fc600078e0228 */
[----:B------:R0:W5:Y:S04]  /*121f0*/  LDG.E.U16 R38, desc[UR8][R10.64] ;  /* 0x000000080a267981 */ /* 0x000168000c1e1500 */
[----:B------:R1:W5:Y:S04]  /*12200*/  LDG.E.U16 R40, desc[UR8][R14.64] ;  /* 0x000000080e287981 */ /* 0x000368000c1e1500 */
[----:B------:R1:W5:Y:S01]  /*12210*/  LDG.E.U16 R41, desc[UR8][R16.64] ;  /* 0x0000000810297981 */ /* 0x000362000c1e1500 */
[----:B0-----:R-:W-:-:S03]  /*12220*/  IMAD.WIDE R10, R3, 0x2, R22 ;  /* 0x00000002030a7825 */ /* 0x001fc600078e0216 */
[----:B------:R-:W5:Y:S01]  /*12230*/  LDL.64 R22, [R1+0x468] ;  /* 0x0004680001167983 */ /* 0x000f620000100a00 */
[----:B-1----:R-:W-:-:S03]  /*12240*/  IMAD.WIDE R14, R3, 0x2, R34 ;  /* 0x00000002030e7825 */ /* 0x002fc600078e0222 */
[----:B------:R-:W5:Y:S04]  /*12250*/  LDG.E.U16 R34, desc[UR8][R12.64] ;  /* 0x000000080c227981 */ /* 0x000f68000c1e1500 */
[----:B------:R-:W5:Y:S01]  /*12260*/  LDG.E.U16 R35, desc[UR8][R14.64] ;  /* 0x000000080e237981 */ /* 0x000f62000c1e1500 */
[----:B------:R-:W-:-:S03]  /*12270*/  IMAD.WIDE R16, R3, 0x2, R86 ;  /* 0x0000000203107825 */ /* 0x000fc600078e0256 */
[----:B------:R-:W5:Y:S01]  /*12280*/  LDL.64 R86, [R1+0x300] ;  /* 0x0003000001567983 */ /* 0x000f620000100a00 */
[----:B------:R-:W-:-:S03]  /*12290*/  IMAD.WIDE R8, R3, 0x2, R36 ;  /* 0x0000000203087825 */ /* 0x000fc600078e0224 */
[----:B------:R0:W5:Y:S04]  /*122a0*/  LDG.E.U16 R36, desc[UR8][R16.64] ;  /* 0x0000000810247981 */ /* 0x000168000c1e1500 */
[----:B------:R1:W5:Y:S01]  /*122b0*/  LDG.E.U16 R37, desc[UR8][R8.64] ;  /* 0x0000000808257981 */ /* 0x000362000c1e1500 */
[----:B0-----:R-:W-:-:S04]  /*122c0*/  IMAD.WIDE R16, R3, 0x2, R30 ;  /* 0x0000000203107825 */ /* 0x001fc800078e021e */
[C---:B-1----:R-:W-:Y:S01]  /*122d0*/  IMAD.WIDE R8, R3.reuse, 0x2, R32 ;  /* 0x0000000203087825 */ /* 0x042fe200078e0220 */
[----:B------:R0:W5:Y:S04]  /*122e0*/  LDG.E.U16 R31, desc[UR8][R16.64] ;  /* 0x00000008101f7981 */ /* 0x000168000c1e1500 */
[----:B------:R-:W5:Y:S04]  /*122f0*/  LDG.E.U16 R33, desc[UR8][R10.64] ;  /* 0x000000080a217981 */ /* 0x000f68000c1e1500 */
[----:B------:R-:W5:Y:S01]  /*12300*/  LDG.E.U16 R32, desc[UR8][R8.64] ;  /* 0x0000000808207981 */ /* 0x000f62000c1e1500 */
[----:B0-----:R-:W-:-:S03]  /*12310*/  IMAD.WIDE R16, R3, 0x2, R106 ;  /* 0x0000000203107825 */ /* 0x001fc600078e026a */
[----:B------:R-:W5:Y:S01]  /*12320*/  LDL.64 R106, [R1+0x4e0] ;  /* 0x0004e000016a7983 */ /* 0x000f620000100a00 */
[----:B----4-:R-:W-:-:S03]  /*12330*/  IMAD.WIDE R14, R3, 0x2, R20 ;  /* 0x00000002030e7825 */ /* 0x010fc600078e0214 */
[----:B------:R-:W4:Y:S04]  /*12340*/  LDL.64 R20, [R1+0x380] ;  /* 0x0003800001147983 */ /* 0x000f280000100a00 */
[----:B------:R0:W4:Y:S01]  /*12350*/  LDG.E.U16 R30, desc[UR8][R14.64] ;  /* 0x000000080e1e7981 */ /* 0x000122000c1e1500 */
[----:B---3--:R-:W-:-:S03]  /*12360*/  IMAD.WIDE R12, R3, 0x2, R18 ;  /* 0x00000002030c7825 */ /* 0x008fc600078e0212 */
[----:B------:R-:W3:Y:S01]  /*12370*/  LDL.64 R18, [R1+0x340] ;  /* 0x0003400001127983 */ /* 0x000ee20000100a00 */
[----:B0-----:R-:W-:-:S03]  /*12380*/  IMAD.WIDE R14, R3, 0x2, R104 ;  /* 0x00000002030e7825 */ /* 0x001fc600078e0268 */
[----:B------:R-:W3:Y:S01]  /*12390*/  LDL.64 R104, [R1+0x520] ;  /* 0x0005200001687983 */ /* 0x000ee20000100a00 */
[----:B--2---:R-:W-:-:S03]  /*123a0*/  IMAD.WIDE R10, R3, 0x2, R28 ;  /* 0x00000002030a7825 */ /* 0x004fc600078e021c */
[----:B------:R0:W2:Y:S04]  /*123b0*/  LDG.E.U16 R29, desc[UR8][R12.64] ;  /* 0x000000080c1d7981 */ /* 0x0000a8000c1e1500 */
[----:B------:R5:W2:Y:S01]  /*123c0*/  LDG.E.U16 R28, desc[UR8][R10.64] ;  /* 0x000000080a1c7981 */ /* 0x000aa2000c1e1500 */
[C---:B0-----:R-:W-:Y:S02]  /*123d0*/  IMAD.WIDE R12, R3.reuse, 0x2, R98 ;  /* 0x00000002030c7825 */ /* 0x041fe400078e0262 */
[----:B------:R-:W0:Y:S02]  /*123e0*/  LDC R98, c[0x0][0x3c4] ;  /* 0x0000f100ff627b82 */ /* 0x000e240000000800 */
[C---:B-----5:R-:W-:Y:S02]  /*123f0*/  IMAD.WIDE R10, R3.reuse, 0x2, R24 ;  /* 0x00000002030a7825 */ /* 0x060fe400078e0218 */
[----:B------:R1:W5:Y:S04]  /*12400*/  LDG.E.U16 R25, desc[UR8][R14.64] ;  /* 0x000000080e197981 */ /* 0x000368000c1e1500 */
[----:B------:R1:W2:Y:S02]  /*12410*/  LDG.E.U16 R24, desc[UR8][R12.64] ;  /* 0x000000080c187981 */ /* 0x0002a4000c1e1500 */
[----:B-1----:R-:W-:-:S02]  /*12420*/  IMAD.WIDE R14, R3, 0x2, R100 ;  /* 0x00000002030e7825 */ /* 0x002fc400078e0264 */
[----:B------:R-:W2:Y:S02]  /*12430*/  LDL.64 R100, [R1+0x598] ;  /* 0x0005980001647983 */ /* 0x000ea40000100a00 */
[C---:B------:R-:W-:Y:S02]  /*12440*/  IMAD.WIDE R12, R3.reuse, 0x2, R88 ;  /* 0x00000002030c7825 */ /* 0x040fe400078e0258 */
[----:B------:R-:W2:Y:S02]  /*12450*/  LDL.64 R88, [R1+0x558] ;  /* 0x0005580001587983 */ /* 0x000ea40000100a00 */
[C---:B------:R-:W-:Y:S02]  /*12460*/  IMAD.WIDE R8, R3.reuse, 0x2, R26 ;  /* 0x0000000203087825 */ /* 0x040fe400078e021a */
[----:B------:R-:W2:Y:S04]  /*12470*/  LDG.E.U16 R26, desc[UR8][R16.64] ;  /* 0x00000008101a7981 */ /* 0x000ea8000c1e1500 */
[----:B------:R1:W2:Y:S02]  /*12480*/  LDG.E.U16 R27, desc[UR8][R8.64] ;  /* 0x00000008081b7981 */ /* 0x0002a4000c1e1500 */
[----:B-1----:R-:W-:-:S02]  /*12490*/  IMAD.WIDE R8, R3, 0x2, R22 ;  /* 0x0000000203087825 */ /* 0x002fc400078e0216 */
[----:B------:R4:W5:Y:S02]  /*124a0*/  LDG.E.U16 R23, desc[UR8][R10.64] ;  /* 0x000000080a177981 */ /* 0x000964000c1e1500 */
[C---:B------:R-:W-:Y:S02]  /*124b0*/  IMAD.WIDE R16, R3.reuse, 0x2, R102 ;  /* 0x0000000203107825 */ /* 0x040fe400078e0266 */
[----:B------:R3:W5:Y:S02]  /*124c0*/  LDG.E.U16 R22, desc[UR8][R8.64] ;  /* 0x0000000808167981 */ /* 0x000764000c1e1500 */
[C---:B------:R-:W-:Y:S01]  /*124d0*/  IMAD.WIDE R86, R3.reuse, 0x2, R86 ;  /* 0x0000000203567825 */ /* 0x040fe200078e0256 */
[----:B0-----:R-:W-:Y:S01]  /*124e0*/  LEA R98, P1, R98, R134, 0x5 ;  /* 0x0000008662627211 */ /* 0x001fe200078228ff */
[----:B------:R-:W0:Y:S02]  /*124f0*/  LDC R102, c[0x0][0x3c4] ;  /* 0x0000f100ff667b82 */ /* 0x000e240000000800 */
[----:B----4-:R-:W-:-:S02]  /*12500*/  IMAD.WIDE R10, R3, 0x2, R20 ;  /* 0x00000002030a7825 */ /* 0x010fc400078e0214 */
[----:B------:R-:W4:Y:S04]  /*12510*/  LDG.E.U16 R21, desc[UR8][R16.64] ;  /* 0x0000000810157981 */ /* 0x000f28000c1e1500 */
[----:B------:R1:W4:Y:S01]  /*12520*/  LDG.E.U16 R20, desc[UR8][R14.64] ;  /* 0x000000080e147981 */ /* 0x000322000c1e1500 */
[----:B---3--:R-:W-:-:S03]  /*12530*/  IMAD.WIDE R8, R3, 0x2, R18 ;  /* 0x0000000203087825 */ /* 0x008fc600078e0212 */
[----:B------:R3:W4:Y:S04]  /*12540*/  LDG.E.U16 R18, desc[UR8][R10.64] ;  /* 0x000000080a127981 */ /* 0x000728000c1e1500 */
[----:B------:R0:W4:Y:S01]  /*12550*/  LDG.E.U16 R17, desc[UR8][R8.64] ;  /* 0x0000000808117981 */ /* 0x000122000c1e1500 */
[----:B-1----:R-:W-:-:S03]  /*12560*/  IMAD.WIDE R14, R3, 0x2, R96 ;  /* 0x00000002030e7825 */ /* 0x002fc600078e0260 */
[----:B------:R1:W4:Y:S01]  /*12570*/  LDG.E.U16 R19, desc[UR8][R12.64] ;  /* 0x000000080c137981 */ /* 0x000322000c1e1500 */
[----:B------:R-:W2:Y:S01]  /*12580*/  LDC R97, c[0x0][0x3c4] ;  /* 0x0000f100ff617b82 */ /* 0x000ea20000000800 */
[C---:B---3--:R-:W-:Y:S02]  /*12590*/  IMAD.WIDE R10, R3.reuse, 0x2, R92 ;  /* 0x00000002030a7825 */ /* 0x048fe400078e025c */
[----:B------:R-:W3:Y:S02]  /*125a0*/  LDG.E.U16 R15, desc[UR8][R14.64] ;  /* 0x000000080e0f7981 */ /* 0x000ee4000c1e1500 */
[C---:B0-----:R-:W-:Y:S02]  /*125b0*/  IMAD.WIDE R8, R3.reuse, 0x2, R90 ;  /* 0x0000000203087825 */ /* 0x041fe400078e025a */
[----:B------:R0:W3:Y:S01]  /*125c0*/  LDG.E.U16 R16, desc[UR8][R86.64] ;  /* 0x0000000856107981 */ /* 0x0000e2000c1e1500 */
[----:B------:R-:W2:Y:S01]  /*125d0*/  LDC R90, c[0x0][0x3c4] ;  /* 0x0000f100ff5a7b82 */ /* 0x000ea20000000800 */
[----:B-1----:R-:W-:-:S05]  /*125e0*/  IMAD.WIDE R12, R3, 0x2, R94 ;  /* 0x00000002030c7825 */ /* 0x002fca00078e025e */
[----:B------:R-:W3:Y:S02]  /*125f0*/  LDG.E.U16 R14, desc[UR8][R12.64] ;  /* 0x000000080c0e7981 */ /* 0x000ee4000c1e1500 */
[----:B------:R-:W1:Y:S08]  /*12600*/  LDC R92, c[0x0][0x3c4] ;  /* 0x0000f100ff5c7b82 */ /* 0x000e700000000800 */
[----:B------:R-:W5:Y:S01]  /*12610*/  LDC R91, c[0x0][0x3c4] ;  /* 0x0000f100ff5b7b82 */ /* 0x000f620000000800 */
[----:B------:R0:W3:Y:S02]  /*12620*/  LDG.E.U16 R12, desc[UR8][R8.64] ;  /* 0x00000008080c7981 */ /* 0x0000e4000c1e1500 */
[----:B0-----:R-:W-:-:S02]  /*12630*/  IMAD.MOV.U32 R86, RZ, RZ, R134 ;  /* 0x000000ffff567224 */ /* 0x001fc400078e0086 */
[----:B------:R-:W-:Y:S01]  /*12640*/  IMAD.MOV.U32 R87, RZ, RZ, R135 ;  /* 0x000000ffff577224 */ /* 0x000fe200078e0087 */
[----:B------:R0:W3:Y:S02]  /*12650*/  LDG.E.U16 R13, desc[UR8][R10.64] ;  /* 0x000000080a0d7981 */ /* 0x0000e4000c1e1500 */
[----:B------:R-:W5:Y:S01]  /*12660*/  LDC R95, c[0x0][0x3c4] ;  /* 0x0000f100ff5f7b82 */ /* 0x000f620000000800 */
[----:B------:R-:W-:Y:S01]  /*12670*/  IMAD.SHL.U32 R9, R6, 0x8, RZ ;  /* 0x0000000806097824 */ /* 0x000fe200078e00ff */
[----:B------:R-:W-:-:S04]  /*12680*/  LEA R8, P0, R73, R134, 0x4 ;  /* 0x0000008649087211 */ /* 0x000fc800078020ff */
[----:B------:R-:W-:Y:S01]  /*12690*/  LEA.HI.X.SX32 R9, R9, R135, 0x1, P0 ;  /* 0x0000008709097211 */ /* 0x000fe200000f0eff */
[----:B------:R-:W-:Y:S01]  /*126a0*/  IMAD.SHL.U32 R6, R85, 0x10, RZ ;  /* 0x0000001055067824 */ /* 0x000fe200078e00ff */
[----:B------:R-:W5:Y:S01]  /*126b0*/  LDC R96, c[0x0][0x3c4] ;  /* 0x0000f100ff607b82 */ /* 0x000f620000000800 */
[----:B------:R-:W-:-:S04]  /*126c0*/  IMAD.WIDE R86, R3, 0x2, R86 ;  /* 0x0000000203567825 */ /* 0x000fc800078e0256 */
[C---:B------:R-:W-:Y:S01]  /*126d0*/  IMAD.WIDE R8, R3.reuse, 0x2, R8 ;  /* 0x0000000203087825 */ /* 0x040fe200078e0208 */
[----:B------:R-:W-:Y:S01]  /*126e0*/  LEA.HI.X.SX32 R99, R6, R135, 0x1, P1 ;  /* 0x0000008706637211 */ /* 0x000fe200008f0eff */
[----:B------:R5:W3:Y:S01]  /*126f0*/  LDG.E.U16 R85, desc[UR8][R86.64] ;  /* 0x0000000856557981 */ /* 0x000ae2000c1e1500 */
[----:B------:R-:W5:Y:S01]  /*12700*/  LDC R93, c[0x0][0x3c4] ;  /* 0x0000f100ff5d7b82 */ /* 0x000f620000000800 */
[----:B--2---:R-:W-:Y:S01]  /*12710*/  IMAD.SHL.U32 R73, R90, 0x20, RZ ;  /* 0x000000205a497824 */ /* 0x004fe200078e00ff */
[----:B-1----:R-:W-:Y:S01]  /*12720*/  LEA R90, P0, R92, R134, 0x6 ;  /* 0x000000865c5a7211 */ /* 0x002fe200078030ff */
[----:B------:R1:W2:Y:S01]  /*12730*/  LDG.E.U16 R6, desc[UR8][R8.64] ;  /* 0x0000000808067981 */ /* 0x0002a2000c1e1500 */
[----:B0-----:R-:W-:-:S04]  /*12740*/  IMAD.WIDE R10, R3, 0x2, R100 ;  /* 0x00000002030a7825 */ /* 0x001fc800078e0264 */
[----:B------:R-:W-:Y:S01]  /*12750*/  IMAD.WIDE R88, R3, 0x2, R88 ;  /* 0x0000000203587825 */ /* 0x000fe200078e0258 */
[----:B------:R-:W0:Y:S01]  /*12760*/  LDC R94, c[0x0][0x3c4] ;  /* 0x0000f100ff5e7b82 */ /* 0x000e220000000800 */
[----:B------:R-:W2:Y:S02]  /*12770*/  LDG.E.U16 R11, desc[UR8][R10.64] ;  /* 0x000000080a0b7981 */ /* 0x000ea4000c1e1500 */
[----:B-----5:R-:W-:Y:S01]  /*12780*/  IMAD R86, R91, 0x82, RZ ;  /* 0x000000825b567824 */ /* 0x020fe200078e02ff */
[----:B------:R-:W-:Y:S01]  /*12790*/  LEA.HI.X.SX32 R91, R73, R135, 0x1, P0 ;  /* 0x00000087495b7211 */ /* 0x000fe200000f0eff */
[C---:B-1----:R-:W-:Y:S02]  /*127a0*/  IMAD.WIDE R8, R3.reuse, 0x2, R104 ;  /* 0x0000000203087825 */ /* 0x042fe400078e0268 */
[----:B------:R-:W5:Y:S01]  /*127b0*/  LDL.64 R104, [R1+0x4a0] ;  /* 0x0004a00001687983 */ /* 0x000f620000100a00 */
[----:B------:R-:W1:Y:S01]  /*127c0*/  LDC R92, c[0x0][0x3c4] ;  /* 0x0000f100ff5c7b82 */ /* 0x000e620000000800 */
[----:B------:R-:W-:-:S02]  /*127d0*/  IMAD.WIDE R90, R3, 0x2, R90 ;  /* 0x00000002035a7825 */ /* 0x000fc400078e025a */
[----:B------:R-:W2:Y:S02]  /*127e0*/  LDG.E.U16 R10, desc[UR8][R88.64] ;  /* 0x00000008580a7981 */ /* 0x000ea4000c1e1500 */
[----:B------:R-:W-:Y:S02]  /*127f0*/  IMAD R87, R97, 0x41, RZ ;  /* 0x0000004161577824 */ /* 0x000fe400078e02ff */
[----:B------:R0:W2:Y:S01]  /*12800*/  LDG.E.U16 R97, desc[UR8][R90.64] ;  /* 0x000000085a617981 */ /* 0x0000a2000c1e1500 */
[----:B------:R-:W-:Y:S01]  /*12810*/  IMAD.SHL.U32 R73, R95, 0x40, RZ ;  /* 0x000000405f497824 */ /* 0x000fe200078e00ff */
[-C--:B------:R-:W-:Y:S01]  /*12820*/  IADD3 R86, P1, PT, R86, R134.reuse, RZ ;  /* 0x0000008656567210 */ /* 0x080fe20007f3e0ff */
[C---:B------:R-:W-:Y:S01]  /*12830*/  IMAD.WIDE R98, R3.reuse, 0x2, R98 ;  /* 0x0000000203627825 */ /* 0x040fe200078e0262 */
[----:B------:R-:W1:Y:S01]  /*12840*/  LDC R101, c[0x0][0x3c4] ;  /* 0x0000f100ff657b82 */ /* 0x000e620000000800 */
[----:B------:R-:W2:Y:S02]  /*12850*/  LDG.E.U16 R9, desc[UR8][R8.64] ;  /* 0x0000000808097981 */ /* 0x000ea4000c1e1500 */
[----:B0-----:R-:W-:Y:S01]  /*12860*/  IMAD.WIDE R90, R3, 0x2, R106 ;  /* 0x00000002035a7825 */ /* 0x001fe200078e026a */
[----:B------:R-:W-:Y:S01]  /*12870*/  LEA R88, P0, R96, R134, 0x7 ;  /* 0x0000008660587211 */ /* 0x000fe200078038ff */
[----:B------:R-:W2:Y:S03]  /*12880*/  LDL.64 R106, [R1+0x460] ;  /* 0x00046000016a7983 */ /* 0x000ea60000100a00 */
[----:B------:R-:W0:Y:S01]  /*12890*/  LDC R100, c[0x0][0x3c4] ;  /* 0x0000f100ff647b82 */ /* 0x000e220000000800 */
[-C--:B------:R-:W-:Y:S01]  /*128a0*/  LEA.HI.X.SX32 R89, R73, R135.reuse, 0x1, P0 ;  /* 0x0000008749597211 */ /* 0x080fe200000f0eff */
[----:B------:R1:W3:Y:S01]  /*128b0*/  LDG.E.U16 R98, desc[UR8][R98.64] ;  /* 0x0000000862627981 */ /* 0x0002e2000c1e1500 */
[----:B------:R-:W-:Y:S01]  /*128c0*/  LEA.HI.X.SX32 R87, R87, R135, 0x1, P1 ;  /* 0x0000008757577211 */ /* 0x000fe200008f0eff */
[----:B------:R-:W-:-:S02]  /*128d0*/  IMAD.WIDE R88, R3, 0x2, R88 ;  /* 0x0000000203587825 */ /* 0x000fc400078e0258 */
[----:B------:R-:W3:Y:S02]  /*128e0*/  LDG.E.U16 R8, desc[UR8][R90.64] ;  /* 0x000000085a087981 */ /* 0x000ee4000c1e1500 */
[----:B------:R-:W-:Y:S02]  /*128f0*/  IMAD.WIDE R86, R3, 0x2, R86 ;  /* 0x0000000203567825 */ /* 0x000fe400078e0256 */
[----:B------:R1:W3:Y:S02]  /*12900*/  LDG.E.U16 R96, desc[UR8][R88.64] ;  /* 0x0000000858607981 */ /* 0x0002e4000c1e1500 */
[----:B-1----:R-:W1:Y:S02]  /*12910*/  LDC R99, c[0x0][0x3c4] ;  /* 0x0000f100ff637b82 */ /* 0x002e640000000800 */
[----:B------:R0:W3:Y:S01]  /*12920*/  LDG.E.U16 R73, desc[UR8][R86.64] ;  /* 0x0000000856497981 */ /* 0x0000e2000c1e1500 */
[----:B------:R-:W-:Y:S01]  /*12930*/  IMAD.SHL.U32 R88, R93, 0x2, RZ ;  /* 0x000000025d587824 */ /* 0x000fe200078e00ff */
[----:B0-----:R-:W-:-:S04]  /*12940*/  LEA R86, P1, R94, R134, 0x2 ;  /* 0x000000865e567211 */ /* 0x001fc800078210ff */
[----:B------:R-:W-:-:S04]  /*12950*/  IADD3 R94, P0, PT, R88, R134, RZ ;  /* 0x00000086585e7210 */ /* 0x000fc80007f1e0ff */
[-C--:B------:R-:W-:Y:S02]  /*12960*/  LEA.HI.X.SX32 R95, R102, R135.reuse, 0x1, P0 ;  /* 0x00000087665f7211 */ /* 0x080fe400000f0eff */
[----:B------:R-:W3:Y:S01]  /*12970*/  LDL.64 R102, [R1+0x2f8] ;  /* 0x0002f80001667983 */ /* 0x000ee20000100a00 */
[----:B------:R-:W-:Y:S02]  /*12980*/  LEA.HI.X.SX32 R87, R88, R135, 0x1, P1 ;  /* 0x0000008758577211 */ /* 0x000fe400008f0eff */
[----:B------:R-:W-:Y:S01]  /*12990*/  LEA R88, P0, R92, R134, 0x3 ;  /* 0x000000865c587211 */ /* 0x000fe200078018ff */
[----:B------:R-:W-:-:S04]  /*129a0*/  IMAD.WIDE R94, R3, 0x2, R94 ;  /* 0x00000002035e7825 */ /* 0x000fc800078e025e */
[----:B------:R-:W-:Y:S02]  /*129b0*/  IMAD R90, R101, 0x84, RZ ;  /* 0x00000084655a7824 */ /* 0x000fe400078e02ff */
[----:B------:R-:W-:Y:S01]  /*129c0*/  IMAD.WIDE R86, R3, 0x2, R86 ;  /* 0x0000000203567825 */ /* 0x000fe200078e0256 */
[----:B------:R-:W3:Y:S02]  /*129d0*/  LDG.E.U16 R94, desc[UR8][R94.64] ;  /* 0x000000085e5e7981 */ /* 0x000ee4000c1e1500 */
[----:B------:R-:W-:Y:S01]  /*129e0*/  IADD3 R90, P1, PT, R90, R134, RZ ;  /* 0x000000865a5a7210 */ /* 0x000fe20007f3e0ff */
[----:B-1----:R-:W-:Y:S02]  /*129f0*/  IMAD R91, R99, 0x42, RZ ;  /* 0x00000042635b7824 */ /* 0x002fe400078e02ff */
[----:B------:R-:W-:Y:S01]  /*12a00*/  IMAD.SHL.U32 R89, R100, 0x4, RZ ;  /* 0x0000000464597824 */ /* 0x000fe200078e00ff */
[----:B------:R-:W3:Y:S02]  /*12a10*/  LDG.E.U16 R95, desc[UR8][R86.64] ;  /* 0x00000008565f7981 */ /* 0x000ee4000c1e1500 */
[----:B------:R-:W-:-:S02]  /*12a20*/  LEA.HI.X.SX32 R91, R91, R135, 0x1, P1 ;  /* 0x000000875b5b7211 */ /* 0x000fc400008f0eff */
[----:B------:R-:W-:Y:S01]  /*12a30*/  LEA.HI.X.SX32 R89, R89, R135, 0x1, P0 ;  /* 0x0000008759597211 */ /* 0x000fe200000f0eff */
[----:B------:R-:W-:-:S04]  /*12a40*/  IMAD.WIDE R90, R3, 0x2, R90 ;  /* 0x00000002035a7825 */ /* 0x000fc800078e025a */
[C---:B------:R-:W-:Y:S02]  /*12a50*/  IMAD.WIDE R88, R3.reuse, 0x2, R88 ;  /* 0x0000000203587825 */ /* 0x040fe400078e0258 */
[----:B------:R-:W4:Y:S04]  /*12a60*/  LDG.E.U16 R90, desc[UR8][R90.64] ;  /* 0x000000085a5a7981 */ /* 0x000f28000c1e1500 */
[----:B------:R0:W4:Y:S02]  /*12a70*/  LDG.E.U16 R91, desc[UR8][R88.64] ;  /* 0x00000008585b7981 */ /* 0x000124000c1e1500 */
[C---:B0-----:R-:W-:Y:S02]  /*12a80*/  IMAD.WIDE R88, R3.reuse, 0x2, R118 ;  /* 0x0000000203587825 */ /* 0x041fe400078e0276 */
[----:B------:R-:W4:Y:S04]  /*12a90*/  LDL.64 R118, [R1+0x498] ;  /* 0x0004980001767983 */ /* 0x000f280000100a00 */
[----:B------:R-:W4:Y:S01]  /*12aa0*/  LDG.E.U16 R88, desc[UR8][R88.64] ;  /* 0x0000000858587981 */ /* 0x000f22000c1e1500 */
[----:B-----5:R-:W-:-:S03]  /*12ab0*/  IMAD.WIDE R92, R3, 0x2, R104 ;  /* 0x00000002035c7825 */ /* 0x020fc600078e0268 */
[----:B------:R-:W5:Y:S04]  /*12ac0*/  LDL.64 R104, [R1+0x278] ;  /* 0x0002780001687983 */ /* 0x000f680000100a00 */
[----:B------:R0:W4:Y:S01]  /*12ad0*/  LDG.E.U16 R99, desc[UR8][R92.64] ;  /* 0x000000085c637981 */ /* 0x000122000c1e1500 */
[----:B--2---:R-:W-:-:S03]  /*12ae0*/  IMAD.WIDE R86, R3, 0x2, R106 ;  /* 0x0000000203567825 */ /* 0x004fc600078e026a */
[----:B------:R-:W2:Y:S01]  /*12af0*/  LDL.64 R106, [R1+0x5c8] ;  /* 0x0005c800016a7983 */ /* 0x000ea20000100a00 */
[----:B0-----:R-:W-:-:S03]  /*12b00*/  IMAD.WIDE R92, R3, 0x2, R120 ;  /* 0x00000002035c7825 */ /* 0x001fc600078e0278 */
[----:B------:R0:W2:Y:S04]  /*12b10*/  LDG.E.U16 R100, desc[UR8][R86.64] ;  /* 0x0000000856647981 */ /* 0x0000a8000c1e1500 */
[----:B------:R-:W2:Y:S04]  /*12b20*/  LDG.E.U16 R92, desc[UR8][R92.64] ;  /* 0x000000085c5c7981 */ /* 0x000ea8000c1e1500 */
[----:B------:R-:W4:Y:S01]  /*12b30*/  LDL.64 R120, [R1+0x430] ;  /* 0x0004300001787983 */ /* 0x000f220000100a00 */
[----:B0-----:R-:W-:-:S03]  /*12b40*/  IMAD.WIDE R86, R3, 0x2, R108 ;  /* 0x0000000203567825 */ /* 0x001fc600078e026c */
[----:B------:R-:W4:Y:S04]  /*12b50*/  LDL.64 R108, [R1+0x550] ;  /* 0x00055000016c7983 */ /* 0x000f280000100a00 */
[----:B------:R0:W4:Y:S02]  /*12b60*/  LDG.E.U16 R93, desc[UR8][R86.64] ;  /* 0x00000008565d7981 */ /* 0x000124000c1e1500 */
[C---:B0-----:R-:W-:Y:S02]  /*12b70*/  IMAD.WIDE R86, R3.reuse, 0x2, R116 ;  /* 0x0000000203567825 */ /* 0x041fe400078e0274 */
[----:B------:R-:W4:Y:S04]  /*12b80*/  LDL.64 R116, [R1+0x518] ;  /* 0x0005180001747983 */ /* 0x000f280000100a00 */
[----:B------:R0:W4:Y:S02]  /*12b90*/  LDG.E.U16 R89, desc[UR8][R86.64] ;  /* 0x0000000856597981 */ /* 0x000124000c1e1500 */
[----:B0-----:R-:W-:-:S02]  /*12ba0*/  IMAD.WIDE R86, R3, 0x2, R110 ;  /* 0x0000000203567825 */ /* 0x001fc400078e026e */
[----:B------:R-:W4:Y:S04]  /*12bb0*/  LDL.64 R110, [R1+0x4d8] ;  /* 0x0004d800016e7983 */ /* 0x000f280000100a00 */
[----:B------:R3:W4:Y:S02]  /*12bc0*/  LDG.E.U16 R101, desc[UR8][R86.64] ;  /* 0x0000000856657981 */ /* 0x000724000c1e1500 */
[----:B---3--:R-:W-:-:S05]  /*12bd0*/  IMAD.WIDE R86, R3, 0x2, R102 ;  /* 0x0000000203567825 */ /* 0x008fca00078e0266 */
[----:B------:R0:W3:Y:S02]  /*12be0*/  LDG.E.U16 R102, desc[UR8][R86.64] ;  /* 0x0000000856667981 */ /* 0x0000e4000c1e1500 */
[C---:B0-----:R-:W-:Y:S02]  /*12bf0*/  IMAD.WIDE R86, R3.reuse, 0x2, R112 ;  /* 0x0000000203567825 */ /* 0x041fe400078e0270 */
[----:B------:R-:W3:Y:S04]  /*12c00*/  LDL.64 R112, [R1+0x458] ;  /* 0x0004580001707983 */ /* 0x000ee80000100a00 */
[----:B------:R5:W3:Y:S02]  /*12c10*/  LDG.E.U16 R103, desc[UR8][R86.64] ;  /* 0x0000000856677981 */ /* 0x000ae4000c1e1500 */
[----:B-----5:R-:W-:-:S05]  /*12c20*/  IMAD.WIDE R86, R3, 0x2, R104 ;  /* 0x0000000203567825 */ /* 0x020fca00078e0268 */
[----:B------:R0:W5:Y:S02]  /*12c30*/  LDG.E.U16 R104, desc[UR8][R86.64] ;  /* 0x0000000856687981 */ /* 0x000164000c1e1500 */
[C---:B0-----:R-:W-:Y:S02]  /*12c40*/  IMAD.WIDE R86, R3.reuse, 0x2, R114 ;  /* 0x0000000203567825 */ /* 0x041fe400078e0272 */
[----:B------:R-:W5:Y:S04]  /*12c50*/  LDL.64 R114, [R1+0x3f0] ;  /* 0x0003f00001727983 */ /* 0x000f680000100a00 */
[----:B------:R2:W5:Y:S02]  /*12c60*/  LDG.E.U16 R105, desc[UR8][R86.64] ;  /* 0x0000000856697981 */ /* 0x000564000c1e1500 */
[----:B--2---:R-:W-:-:S05]  /*12c70*/  IMAD.WIDE R86, R3, 0x2, R106 ;  /* 0x0000000203567825 */ /* 0x004fca00078e026a */
[----:B------:R0:W2:Y:S02]  /*12c80*/  LDG.E.U16 R106, desc[UR8][R86.64] ;  /* 0x00000008566a7981 */ /* 0x0000a4000c1e1500 */
[C---:B0-----:R-:W-:Y:S02]  /*12c90*/  IMAD.WIDE R86, R3.reuse, 0x2, R122 ;  /* 0x0000000203567825 */ /* 0x041fe400078e027a */
[----:B------:R-:W2:Y:S04]  /*12ca0*/  LDL.64 R122, [R1+0x3b0] ;  /* 0x0003b000017a7983 */ /* 0x000ea80000100a00 */
[----:B------:R4:W2:Y:S02]  /*12cb0*/  LDG.E.U16 R107, desc[UR8][R86.64] ;  /* 0x00000008566b7981 */ /* 0x0008a4000c1e1500 */
[----:B----4-:R-:W-:-:S05]  /*12cc0*/  IMAD.WIDE R86, R3, 0x2, R108 ;  /* 0x0000000203567825 */ /* 0x010fca00078e026c */
[----:B------:R0:W4:Y:S02]  /*12cd0*/  LDG.E.U16 R108, desc[UR8][R86.64] ;  /* 0x00000008566c7981 */ /* 0x000124000c1e1500 */
[C---:B0-----:R-:W-:Y:S02]  /*12ce0*/  IMAD.WIDE R86, R3.reuse, 0x2, R116 ;  /* 0x0000000203567825 */ /* 0x041fe400078e0274 */
[----:B------:R-:W4:Y:S04]  /*12cf0*/  LDL.64 R116, [R1+0x370] ;  /* 0x0003700001747983 */ /* 0x000f280000100a00 */
[----:B------:R0:W4:Y:S02]  /*12d00*/  LDG.E.U16 R109, desc[UR8][R86.64] ;  /* 0x00000008566d7981 */ /* 0x000124000c1e1500 */
[----:B0-----:R-:W-:-:S05]  /*12d10*/  IMAD.WIDE R86, R3, 0x2, R110 ;  /* 0x0000000203567825 */ /* 0x001fca00078e026e */
[----:B------:R0:W4:Y:S02]  /*12d20*/  LDG.E.U16 R110, desc[UR8][R86.64] ;  /* 0x00000008566e7981 */ /* 0x000124000c1e1500 */
[C---:B0-----:R-:W-:Y:S02]  /*12d30*/  IMAD.WIDE R86, R3.reuse, 0x2, R118 ;  /* 0x0000000203567825 */ /* 0x041fe400078e0276 */
        /* <DEDUP_REMOVED lines=9> */
[C---:B--2---:R-:W-:Y:S02]  /*12dd0*/  IMAD.WIDE R86, R3.reuse, 0x2, R122 ;  /* 0x0000000203567825 */ /* 0x044fe400078e027a */
[----:B------:R-:W2:Y:S04]  /*12de0*/  LDL.64 R122, [R1+0x5c0] ;  /* 0x0005c000017a7983 */ /* 0x000ea80000100a00 */
[----:B------:R4:W5:Y:S02]  /*12df0*/  LDG.E.U16 R115, desc[UR8][R86.64] ;  /* 0x0000000856737981 */ /* 0x000964000c1e1500 */
[----:B----4-:R-:W-:-:S05]  /*12e00*/  IMAD.WIDE R86, R3, 0x2, R116 ;  /* 0x0000000203567825 */ /* 0x010fca00078e0274 */
[----:B------:R0:W4:Y:S02]  /*12e10*/  LDG.E.U16 R116, desc[UR8][R86.64] ;  /* 0x0000000856747981 */ /* 0x000124000c1e1500 */
[C---:B0-----:R-:W-:Y:S02]  /*12e20*/  IMAD.WIDE R86, R3.reuse, 0x2, R124 ;  /* 0x0000000203567825 */ /* 0x041fe400078e027c */
[----:B------:R-:W4:Y:S04]  /*12e30*/  LDL.64 R124, [R1+0x548] ;  /* 0x00054800017c7983 */ /* 0x000f280000100a00 */
[----:B------:R0:W5:Y:S02]  /*12e40*/  LDG.E.U16 R117, desc[UR8][R86.64] ;  /* 0x0000000856757981 */ /* 0x000164000c1e1500 */
[----:B0-----:R-:W-:-:S05]  /*12e50*/  IMAD.WIDE R86, R3, 0x2, R118 ;  /* 0x0000000203567825 */ /* 0x001fca00078e0276 */
[----:B------:R0:W5:Y:S02]  /*12e60*/  LDG.E.U16 R118, desc[UR8][R86.64] ;  /* 0x0000000856767981 */ /* 0x000164000c1e1500 */
[C---:B0-----:R-:W-:Y:S02]  /*12e70*/  IMAD.WIDE R86, R3.reuse, 0x2, R126 ;  /* 0x0000000203567825 */ /* 0x041fe400078e027e */
[----:B------:R-:W5:Y:S04]  /*12e80*/  LDL.64 R126, [R1+0x4d0] ;  /* 0x0004d000017e7983 */ /* 0x000f680000100a00 */
[----:B------:R3:W5:Y:S02]  /*12e90*/  LDG.E.U16 R119, desc[UR8][R86.64] ;  /* 0x0000000856777981 */ /* 0x000764000c1e1500 */
[----:B---3--:R-:W-:-:S05]  /*12ea0*/  IMAD.WIDE R86, R3, 0x2, R120 ;  /* 0x0000000203567825 */ /* 0x008fca00078e0278 */
[----:B------:R0:W3:Y:S02]  /*12eb0*/  LDG.E.U16 R120, desc[UR8][R86.64] ;  /* 0x0000000856787981 */ /* 0x0000e4000c1e1500 */
[C---:B0-----:R-:W-:Y:S02]  /*12ec0*/  IMAD.WIDE R86, R3.reuse, 0x2, R128 ;  /* 0x0000000203567825 */ /* 0x041fe400078e0280 */
[----:B------:R-:W3:Y:S04]  /*12ed0*/  LDL.64 R128, [R1+0x450] ;  /* 0x0004500001807983 */ /* 0x000ee80000100a00 */
[----:B------:R2:W3:Y:S02]  /*12ee0*/  LDG.E.U16 R121, desc[UR8][R86.64] ;  /* 0x0000000856797981 */ /* 0x0004e4000c1e1500 */
        /* <DEDUP_REMOVED lines=8> */
[----:B------:R-:W2:Y:S04]  /*12f70*/  LDL.64 R132, [R1+0x368] ;  /* 0x0003680001847983 */ /* 0x000ea80000100a00 */
[----:B------:R5:W2:Y:S02]  /*12f80*/  LDG.E.U16 R125, desc[UR8][R86.64] ;  /* 0x00000008567d7981 */ /* 0x000aa4000c1e1500 */
[----:B-----5:R-:W-:-:S05]  /*12f90*/  IMAD.WIDE R86, R3, 0x2, R126 ;  /* 0x0000000203567825 */ /* 0x020fca00078e027e */
[----:B------:R0:W5:Y:S02]  /*12fa0*/  LDG.E.U16 R126, desc[UR8][R86.64] ;  /* 0x00000008567e7981 */ /* 0x000164000c1e1500 */
[C---:B0-----:R-:W-:Y:S02]  /*12fb0*/  IMAD.WIDE R86, R3.reuse, 0x2, R140 ;  /* 0x0000000203567825 */ /* 0x041fe400078e028c */
[----:B------:R-:W2:Y:S04]  /*12fc0*/  LDL.64 R140, [R1+0x2a8] ;  /* 0x0002a800018c7983 */ /* 0x000ea80000100a00 */
[----:B------:R3:W2:Y:S02]  /*12fd0*/  LDG.E.U16 R127, desc[UR8][R86.64] ;  /* 0x00000008567f7981 */ /* 0x0006a4000c1e1500 */
[----:B---3--:R-:W-:-:S05]  /*12fe0*/  IMAD.WIDE R86, R3, 0x2, R128 ;  /* 0x0000000203567825 */ /* 0x008fca00078e0280 */
[----:B------:R0:W3:Y:S04]  /*12ff0*/  LDG.E.U16 R128, desc[UR8][R86.64] ;  /* 0x0000000856807981 */ /* 0x0000e8000c1e1500 */
[----:B------:R-:W0:Y:S02]  /*13000*/  LDL.64 R86, [R1+0x428] ;  /* 0x0004280001567983 */ /* 0x000e240000100a00 */
[----:B0-----:R-:W-:-:S05]  /*13010*/  IMAD.WIDE R86, R3, 0x2, R86 ;  /* 0x0000000203567825 */ /* 0x001fca00078e0256 */
[----:B------:R2:W3:Y:S02]  /*13020*/  LDG.E.U16 R129, desc[UR8][R86.64] ;  /* 0x0000000856817981 */ /* 0x0004e4000c1e1500 */
[----:B--2---:R-:W-:-:S05]  /*13030*/  IMAD.WIDE R86, R3, 0x2, R130 ;  /* 0x0000000203567825 */ /* 0x004fca00078e0282 */
[----:B------:R0:W2:Y:S04]  /*13040*/  LDG.E.U16 R130, desc[UR8][R86.64] ;  /* 0x0000000856827981 */ /* 0x0000a8000c1e1500 */
[----:B------:R-:W0:Y:S02]  /*13050*/  LDL.64 R86, [R1+0x3a8] ;  /* 0x0003a80001567983 */ /* 0x000e240000100a00 */
[----:B0-----:R-:W-:-:S05]  /*13060*/  IMAD.WIDE R86, R3, 0x2, R86 ;  /* 0x0000000203567825 */ /* 0x001fca00078e0256 */
[----:B------:R0:W2:Y:S02]  /*13070*/  LDG.E.U16 R131, desc[UR8][R86.64] ;  /* 0x0000000856837981 */ /* 0x0000a4000c1e1500 */
[----:B0-----:R-:W-:-:S05]  /*13080*/  IMAD.WIDE R86, R3, 0x2, R132 ;  /* 0x0000000203567825 */ /* 0x001fca00078e0284 */
[----:B------:R0:W2:Y:S04]  /*13090*/  LDG.E.U16 R132, desc[UR8][R86.64] ;  /* 0x0000000856847981 */ /* 0x0000a8000c1e1500 */
[----:B------:R-:W0:Y:S04]  /*130a0*/  LDL.64 R86, [R1+0x328] ;  /* 0x0003280001567983 */ /* 0x000e280000100a00 */
        /* <DEDUP_REMOVED lines=16> */
[----:B0-----:R-:W-:-:S05]  /*131b0*/  IMAD.WIDE R86, R3, 0x2, R86 ;  /* 0x0000000203567825 */ /* 0x001fca00078e0256 */
[----:B------:R0:W2:Y:S02]  /*131c0*/  LDG.E.U16 R133, desc[UR8][R86.64] ;  /* 0x0000000856857981 */ /* 0x0000a4000c1e1500 */
[----:B0-----:R-:W-:-:S05]  /*131d0*/  IMAD.WIDE R86, R3, 0x2, R222 ;  /* 0x0000000203567825 */ /* 0x001fca00078e02de */
[----:B------:R0:W2:Y:S02]  /*131e0*/  LDG.E.U16 R136, desc[UR8][R86.64] ;  /* 0x0000000856887981 */ /* 0x0000a4000c1e1500 */
[----:B0-----:R-:W-:-:S05]  /*131f0*/  IMAD.WIDE R86, R3, 0x2, R140 ;  /* 0x0000000203567825 */ /* 0x001fca00078e028c */
[----:B------:R0:W2:Y:S02]  /*13200*/  LDG.E.U16 R140, desc[UR8][R86.64] ;  /* 0x00000008568c7981 */ /* 0x0000a4000c1e1500 */
[----:B0-----:R-:W-:-:S06]  /*13210*/  IMAD.WIDE R86, R3, 0x2, R208 ;  /* 0x0000000203567825 */ /* 0x001fcc00078e02d0 */
[----:B------:R-:W2:Y:S01]  /*13220*/  LDG.E.U16 R86, desc[UR8][R86.64] ;  /* 0x0000000856567981 */ /* 0x000ea2000c1e1500 */
[----:B------:R-:W-:-:S05]  /*13230*/  LOP3.LUT R141, R139, 0x10, RZ, 0x3c, !PT ;  /* 0x000000108b8d7812 */ /* 0x000fca00078e3cff */
        /* <DEDUP_REMOVED lines=8> */
[C---:B------:R-:W-:Y:S01]  /*132c0*/  LOP3.LUT R208, R139.reuse, 0x20, RZ, 0x3c, !PT ;  /* 0x000000208bd07812 */ /* 0x040fe200078e3cff */
[----:B0-----:R-:W0:Y:S02]  /*132d0*/  LDC R69, c[0x0][0x3a8] ;  /* 0x0000ea00ff457b82 */ /* 0x001e240000000800 */
[----:B------:R-:W-:Y:S04]  /*132e0*/  STS.U16 [R141+UR4+0x21c80], R65 ;  /* 0x021c80418d007988 */ /* 0x000fe80008000404 */
[----:B------:R-:W-:Y:S04]  /*132f0*/  STS.U16 [R141+UR4+0x22480], R64 ;  /* 0x022480408d007988 */ /* 0x000fe80008000404 */
[----:B------:R-:W-:Y:S04]  /*13300*/  STS.U16 [R141+UR4+0x22880], R63 ;  /* 0x0228803f8d007988 */ /* 0x000fe80008000404 */
[----:B------:R-:W-:Y:S04]  /*13310*/  STS.U16 [R141+UR4+0x22c80], R62 ;  /* 0x022c803e8d007988 */ /* 0x000fe80008000404 */
[----:B------:R-:W-:Y:S04]  /*13320*/  STS.U16 [R141+UR4+0x23080], R61 ;  /* 0x0230803d8d007988 */ /* 0x000fe80008000404 */
[----:B------:R-:W-:Y:S04]  /*13330*/  STS.U16 [R141+UR4+0x23480], R60 ;  /* 0x0234803c8d007988 */ /* 0x000fe80008000404 */
[----:B------:R1:W-:Y:S04]  /*13340*/  STS.U16 [R141+UR4+0x23880], R59 ;  /* 0x0238803b8d007988 */ /* 0x0003e80008000404 */
        /* <DEDUP_REMOVED lines=36> */
[----:B------:R-:W-:Y:S01]  /*13590*/  STS.U16 [R59+UR4+0x20600], R28 ;  /* 0x0206001c3b007988 */ /* 0x000fe20008000404 */
[----:B0-----:R-:W0:Y:S03]  /*135a0*/  S2R R141, SR_TID.X ;  /* 0x00000000008d7919 */ /* 0x001e260000002100 */
        /* <DEDUP_REMOVED lines=30> */
[----:B------:R-:W-:Y:S01]  /*13790*/  STS.U16 [R46+UR4+0x23a80], R103 ;  /* 0x023a80672e007988 */ /* 0x000fe20008000404 */
[----:B0-----:R-:W-:-:S03]  /*137a0*/  IMAD.SHL.U32 R54, R141, 0x2, RZ ;  /* 0x000000028d367824 */ /* 0x001fc600078e00ff */
[----:B------:R-:W-:Y:S01]  /*137b0*/  STS.U16 [R46+UR4+0x23e80], R104 ;  /* 0x023e80682e007988 */ /* 0x000fe20008000404 */
[----:B------:R-:W-:-:S03]  /*137c0*/  IMAD.SHL.U32 R6, R141, 0x100, RZ ;  /* 0x000001008d067824 */ /* 0x000fc600078e00ff */
[----:B------:R-:W-:Y:S04]  /*137d0*/  STS.U16 [R30+UR4+0x20300], R105 ;  /* 0x020300691e007988 */ /* 0x000fe80008000404 */
[----:B------:R-:W-:Y:S01]  /*137e0*/  STS.U16 [R30+UR4+0x20700], R106 ;  /* 0x0207006a1e007988 */ /* 0x000fe20008000404 */
[----:B------:R-:W-:-:S03]  /*137f0*/  IMAD.SHL.U32 R84, R141, 0x4, RZ ;  /* 0x000000048d547824 */ /* 0x000fc600078e00ff */
[----:B------:R-:W-:Y:S04]  /*13800*/  STS.U16 [R30+UR4+0x20b00], R107 ;  /* 0x020b006b1e007988 */ /* 0x000fe80008000404 */
[----:B------:R-:W-:Y:S01]  /*13810*/  STS.U16 [R30+UR4+0x20f00], R108 ;  /* 0x020f006c1e007988 */ /* 0x000fe20008000404 */
[----:B------:R-:W-:-:S03]  /*13820*/  LOP3.LUT R6, R6, 0xc07e, R54, 0xc8, !PT ;  /* 0x0000c07e06067812 */ /* 0x000fc600078ec836 */
[----:B------:R-:W-:Y:S04]  /*13830*/  STS.U16 [R30+UR4+0x21300], R109 ;  /* 0x0213006d1e007988 */ /* 0x000fe80008000404 */
[----:B------:R-:W-:Y:S04]  /*13840*/  STS.U16 [R30+UR4+0x21700], R110 ;  /* 0x0217006e1e007988 */ /* 0x000fe80008000404 */
[----:B------:R-:W-:Y:S01]  /*13850*/  STS.U16 [R30+UR4+0x21b00], R111 ;  /* 0x021b006f1e007988 */ /* 0x000fe20008000404 */
[----:B------:R-:W-:-:S03]  /*13860*/  LOP3.LUT R84, R84, 0x40, RZ, 0xc0, !PT ;  /* 0x0000004054547812 */ /* 0x000fc600078ec0ff */
[----:B------:R-:W-:Y:S01]  /*13870*/  STS.U16 [R30+UR4+0x21f00], R112 ;  /* 0x021f00701e007988 */ /* 0x000fe20008000404 */
[----:B------:R-:W-:-:S03]  /*13880*/  LOP3.LUT R6, R6, 0x70, RZ, 0x3c, !PT ;  /* 0x0000007006067812 */ /* 0x000fc600078e3cff */
[----:B------:R-:W-:Y:S04]  /*13890*/  STS.U16 [R30+UR4+0x22300], R113 ;  /* 0x022300711e007988 */ /* 0x000fe80008000404 */
[----:B------:R-:W-:Y:S04]  /*138a0*/  STS.U16 [R30+UR4+0x22700], R114 ;  /* 0x022700721e007988 */ /* 0x000fe80008000404 */
[----:B------:R-:W-:Y:S01]  /*138b0*/  STS.U16 [R30+UR4+0x22b00], R115 ;  /* 0x022b00731e007988 */ /* 0x000fe20008000404 */
[----:B------:R-:W-:-:S03]  /*138c0*/  IADD3 R84, P1, PT, R84, R4, RZ ;  /* 0x0000000454547210 */ /* 0x000fc60007f3e0ff */
[----:B------:R-:W-:Y:S04]  /*138d0*/  STS.U16 [R30+UR4+0x22f00], R116 ;  /* 0x022f00741e007988 */ /* 0x000fe80008000404 */
[----:B------:R-:W-:Y:S04]  /*138e0*/  STS.U16 [R30+UR4+0x23300], R117 ;  /* 0x023300751e007988 */ /* 0x000fe80008000404 */
[----:B------:R-:W-:Y:S04]  /*138f0*/  STS.U16 [R30+UR4+0x23700], R118 ;  /* 0x023700761e007988 */ /* 0x000fe80008000404 */
[----:B------:R-:W-:Y:S01]  /*13900*/  STS.U16 [R30+UR4+0x23b00], R119 ;  /* 0x023b00771e007988 */ /* 0x000fe20008000404 */
[----:B------:R-:W-:-:S03]  /*13910*/  IADD3 R8, P2, PT, R84, 0x83, RZ ;  /* 0x0000008354087810 */ /* 0x000fc60007f5e0ff */
[----:B------:R-:W-:Y:S01]  /*13920*/  STS.U16 [R30+UR4+0x23f00], R120 ;  /* 0x023f00781e007988 */ /* 0x000fe20008000404 */
[----:B------:R-:W-:-:S03]  /*13930*/  IMAD.X R85, RZ, RZ, R5, P1 ;  /* 0x000000ffff557224 */ /* 0x000fc600008e0605 */
[----:B--2---:R0:W-:Y:S01]  /*13940*/  STS.U16 [R6+UR4+0x23380], R133 ;  /* 0x0233808506007988 */ /* 0x0041e20008000404 */
[----:B------:R-:W-:-:S03]  /*13950*/  IADD3 R9, P3, PT, R84, 0x82, RZ ;  /* 0x0000008254097810 */ /* 0x000fc60007f7e0ff */
[----:B------:R1:W-:Y:S01]  /*13960*/  STS.U16 [R6+UR4+0x23780], R136 ;  /* 0x0237808806007988 */ /* 0x0003e20008000404 */
[----:B0-----:R-:W-:-:S03]  /*13970*/  IADD3 R133, P0, PT, R4, 0x80, RZ ;  /* 0x0000008004857810 */ /* 0x001fc60007f1e0ff */
[----:B----4-:R0:W-:Y:S04]  /*13980*/  STS.U16 [R6+UR4+0x20f80], R124 ;  /* 0x020f807c06007988 */ /* 0x0101e80008000404 */
[----:B---3--:R2:W-:Y:S01]  /*13990*/  STS.U16 [R6+UR4+0x22380], R129 ;  /* 0x0223808106007988 */ /* 0x0085e20008000404 */
[----:B-1----:R-:W-:-:S03]  /*139a0*/  IMAD.X R136, RZ, RZ, R5, P0 ;  /* 0x000000ffff887224 */ /* 0x002fc600000e0605 */
[----:B------:R1:W-:Y:S01]  /*139b0*/  STS.U16 [R6+UR4+0x20b80], R123 ;  /* 0x020b807b06007988 */ /* 0x0003e20008000404 */
[----:B0-----:R-:W-:Y:S01]  /*139c0*/  IMAD.X R124, RZ, RZ, R85, P2 ;  /* 0x000000ffff7c7224 */ /* 0x001fe200010e0655 */
[C---:B--2---:R-:W-:Y:S02]  /*139d0*/  IADD3 R129, P0, PT, R84.reuse, 0x80, RZ ;  /* 0x0000008054817810 */ /* 0x044fe40007f1e0ff */
[----:B------:R0:W-:Y:S01]  /*139e0*/  STS.U16 [R6+UR4+0x21b80], R127 ;  /* 0x021b807f06007988 */ /* 0x0001e20008000404 */
[----:B-1----:R-:W-:-:S03]  /*139f0*/  IADD3 R123, P2, PT, R84, 0x87, RZ ;  /* 0x00000087547b7810 */ /* 0x002fc60007f5e0ff */
[----:B------:R1:W-:Y:S01]  /*13a00*/  STS.U16 [R6+UR4+0x21f80], R128 ;  /* 0x021f808006007988 */ /* 0x0003e20008000404 */
[----:B------:R-:W-:Y:S01]  /*13a10*/  UMOV UR70, 0x1 ;  /* 0x0000000100467882 */ /* 0x000fe20000000000 */
[C---:B------:R-:W-:Y:S02]  /*13a20*/  IADD3 R70, P1, PT, R84.reuse, 0x84, RZ ;  /* 0x0000008454467810 */ /* 0x040fe40007f3e0ff */
[----:B-----5:R2:W-:Y:S01]  /*13a30*/  STS.U16 [R6+UR4+0x21780], R126 ;  /* 0x0217807e06007988 */ /* 0x0205e20008000404 */
[--C-:B------:R-:W-:Y:S02]  /*13a40*/  IMAD.X R118, RZ, RZ, R85.reuse, P2 ;  /* 0x000000ffff767224 */ /* 0x100fe400010e0655 */
[--C-:B0-----:R-:W-:Y:S01]  /*13a50*/  IMAD.X R127, RZ, RZ, R85.reuse, P0 ;  /* 0x000000ffff7f7224 */ /* 0x101fe200000e0655 */
[C---:B------:R-:W-:Y:S01]  /*13a60*/  IADD3 R117, P2, PT, R84.reuse, 0x8b, RZ ;  /* 0x0000008b54757810 */ /* 0x040fe20007f5e0ff */
[----:B-1----:R-:W-:Y:S01]  /*13a70*/  IMAD.X R128, RZ, RZ, R85, P3 ;  /* 0x000000ffff807224 */ /* 0x002fe200018e0655 */
[----:B------:R-:W-:-:S02]  /*13a80*/  IADD3 R71, P3, PT, R84, 0x86, RZ ;  /* 0x0000008654477810 */ /* 0x000fc40007f7e0ff */
[----:B--2---:R-:W-:Y:S01]  /*13a90*/  IADD3 R126, P0, PT, R84, 0x85, RZ ;  /* 0x00000085547e7810 */ /* 0x004fe20007f1e0ff */
[----:B------:R-:W-:-:S04]  /*13aa0*/  @!UP0 UIADD3 UR70, UPT, UPT, -UR70, 0x100000, URZ ;  /* 0x0010000046468890 */ /* 0x000fc8000fffe1ff */
[----:B------:R-:W-:Y:S02]  /*13ab0*/  @!UP0 USHF.L.U32 UR71, UR70, 0xb, URZ ;  /* 0x0000000b46478899 */ /* 0x000fe400080006ff */
[----:B------:R-:W-:Y:S01]  /*13ac0*/  @!UP0 USHF.L.U32 UR70, UR70, 0x1, URZ ;  /* 0x0000000146468899 */ /* 0x000fe200080006ff */
[----:B------:R0:W-:Y:S01]  /*13ad0*/  STS.U16 [R6+UR4+0x20380], R121 ;  /* 0x0203807906007988 */ /* 0x0001e20008000404 */
[----:B------:R-:W-:-:S03]  /*13ae0*/  IMAD.X R112, RZ, RZ, R85, P2 ;  /* 0x000000ffff707224 */ /* 0x000fc600010e0655 */
[----:B------:R1:W-:Y:S01]  /*13af0*/  STS.U16 [R6+UR4+0x20780], R122 ;  /* 0x0207807a06007988 */ /* 0x0003e20008000404 */
[----:B------:R-:W-:-:S03]  /*13b00*/  IADD3 R110, P2, PT, R84, 0x8f, RZ ;  /* 0x0000008f546e7810 */ /* 0x000fc60007f5e0ff */
[----:B------:R2:W-:Y:S01]  /*13b10*/  STS.U16 [R6+UR4+0x21380], R125 ;  /* 0x0213807d06007988 */ /* 0x0005e20008000404 */
[--C-:B0-----:R-:W-:Y:S01]  /*13b20*/  IMAD.X R121, RZ, RZ, R85.reuse, P0 ;  /* 0x000000ffff797224 */ /* 0x101fe200000e0655 */
[C---:B------:R-:W-:Y:S01]  /*13b30*/  IADD3 R120, P0, PT, R84.reuse, 0x89, RZ ;  /* 0x0000008954787810 */ /* 0x040fe20007f1e0ff */
[--C-:B-1----:R-:W-:Y:S01]  /*13b40*/  IMAD.X R122, RZ, RZ, R85.reuse, P3 ;  /* 0x000000ffff7a7224 */ /* 0x102fe200018e0655 */
[C---:B------:R-:W-:Y:S01]  /*13b50*/  IADD3 R73, P3, PT, R84.reuse, 0x8a, RZ ;  /* 0x0000008a54497810 */ /* 0x040fe20007f7e0ff */
[--C-:B--2---:R-:W-:Y:S01]  /*13b60*/  IMAD.X R125, RZ, RZ, R85.reuse, P1 ;  /* 0x000000ffff7d7224 */ /* 0x104fe200008e0655 */
[C---:B------:R-:W-:Y:S01]  /*13b70*/  IADD3 R72, P1, PT, R84.reuse, 0x88, RZ ;  /* 0x0000008854487810 */ /* 0x040fe20007f3e0ff */
[----:B------:R-:W-:Y:S01]  /*13b80*/  VOTEU.ALL UP1, P5 ;  /* 0x0000000000ff7886 */ /* 0x000fe20002820000 */
[--C-:B------:R-:W-:Y:S01]  /*13b90*/  IMAD.X R115, RZ, RZ, R85.reuse, P0 ;  /* 0x000000ffff737224 */ /* 0x100fe200000e0655 */
[----:B------:R0:W-:Y:S01]  /*13ba0*/  STS.U16 [R6+UR4+0x22780], R130 ;  /* 0x0227808206007988 */ /* 0x0001e20008000404 */
[--C-:B------:R-:W-:Y:S01]  /*13bb0*/  IMAD.X R116, RZ, RZ, R85.reuse, P3 ;  /* 0x000000ffff747224 */ /* 0x100fe200018e0655 */
[C---:B------:R-:W-:Y:S01]  /*13bc0*/  IADD3 R114, P0, PT, R84.reuse, 0x8d, RZ ;  /* 0x0000008d54727810 */ /* 0x040fe20007f1e0ff */
[--C-:B------:R-:W-:Y:S01]  /*13bd0*/  IMAD.X R119, RZ, RZ, R85.reuse, P1 ;  /* 0x000000ffff777224 */ /* 0x100fe200008e0655 */
[----:B------:R0:W-:Y:S01]  /*13be0*/  STS.U16 [R6+UR4+0x22b80], R131 ;  /* 0x022b808306007988 */ /* 0x0001e20008000404 */
[C---:B------:R-:W-:Y:S01]  /*13bf0*/  IADD3 R74, P1, PT, R84.reuse, 0x8c, RZ ;  /* 0x0000008c544a7810 */ /* 0x040fe20007f3e0ff */
[----:B------:R-:W-:Y:S01]  /*13c00*/  IMAD.X R105, RZ, RZ, R85, P2 ;  /* 0x000000ffff697224 */ /* 0x000fe200010e0655 */
[C---:B------:R-:W-:Y:S01]  /*13c10*/  IADD3 R111, P3, PT, R84.reuse, 0x8e, RZ ;  /* 0x0000008e546f7810 */ /* 0x040fe20007f7e0ff */
[----:B------:R0:W-:Y:S01]  /*13c20*/  STS.U16 [R6+UR4+0x22f80], R132 ;  /* 0x022f808406007988 */ /* 0x0001e20008000404 */
[----:B------:R-:W-:-:S03]  /*13c30*/  IADD3 R109, P2, PT, R84, 0x90, RZ ;  /* 0x00000090546d7810 */ /* 0x000fc60007f5e0ff */
[----:B------:R0:W-:Y:S04]  /*13c40*/  STS.U16 [R6+UR4+0x23b80], R140 ;  /* 0x023b808c06007988 */ /* 0x0001e80008000404 */
[----:B------:R0:W-:Y:S01]  /*13c50*/  STS.U16 [R6+UR4+0x23f80], R86 ;  /* 0x023f805606007988 */ /* 0x0001e20008000404 */
[----:B------:R1:W-:Y:S06]  /*13c60*/  MEMBAR.ALL.CTA ;  /* 0x0000000000007992 */ /* 0x0003ec0000008000 */
[----:B-1----:R-:W-:Y:S04]  /*13c70*/  FENCE.VIEW.ASYNC.S ;  /* 0x00000000000073c6 */ /* 0x002fe80000000000 */
[----:B------:R-:W1:Y:S02]  /*13c80*/  FENCE.VIEW.ASYNC.S ;  /* 0x00000000000073c6 */ /* 0x000e640000000000 */
[----:B-1----:R0:W1:Y:S01]  /*13c90*/  @!UP1 SYNCS.EXCH.64 URZ, [UR4+0x40010], UR70 ;  /* 0x0400104604ff95b2 */ /* 0x0020620008000100 */
[--C-:B------:R-:W-:Y:S01]  /*13ca0*/  IMAD.X R113, RZ, RZ, R85.reuse, P1 ;  /* 0x000000ffff717224 */ /* 0x100fe200008e0655 */
[----:B-1----:R-:W-:Y:S01]  /*13cb0*/  BAR.SYNC.DEFER_BLOCKING 0x0 ;  /* 0x0000000000007b1d */ /* 0x002fe20000010000 */
[--C-:B------:R-:W-:Y:S01]  /*13cc0*/  IMAD.X R75, RZ, RZ, R85.reuse, P0 ;  /* 0x000000ffff4b7224 */ /* 0x100fe200000e0655 */
[C---:B------:R-:W-:Y:S01]  /*13cd0*/  IADD3 R107, P1, PT, R84.reuse, 0x91, RZ ;  /* 0x00000091546b7810 */ /* 0x040fe20007f3e0ff */
[--C-:B------:R-:W-:Y:S01]  /*13ce0*/  IMAD.X R108, RZ, RZ, R85.reuse, P3 ;  /* 0x000000ffff6c7224 */ /* 0x100fe200018e0655 */
[C---:B------:R-:W-:Y:S01]  /*13cf0*/  IADD3 R76, P0, PT, R84.reuse, 0x92, RZ ;  /* 0x00000092544c7810 */ /* 0x040fe20007f1e0ff */
[----:B------:R-:W-:Y:S01]  /*13d00*/  IMAD.X R106, RZ, RZ, R85, P2 ;  /* 0x000000ffff6a7224 */ /* 0x000fe200010e0655 */
[----:B------:R-:W-:Y:S01]  /*13d10*/  IADD3 R104, P3, PT, R84, 0x93, RZ ;  /* 0x0000009354687810 */ /* 0x000fe20007f7e0ff */
[----:B0-----:R-:W-:-:S12]  /*13d20*/  @P6 BRA `(.L_x_13) ;  /* 0x0000000000b86947 */ /* 0x001fd80003800000 */
[----:B------:R-:W2:Y:S04]  /*13d30*/  LDL R12, [R1+0x648] ;  /* 0x00064800010c7983 */ /* 0x000ea80000100800 */
[----:B------:R-:W3:Y:S01]  /*13d40*/  LDL R6, [R1+0x650] ;  /* 0x0006500001067983 */ /* 0x000ee20000100800 */
[----:B------:R-:W-:Y:S02]  /*13d50*/  ELECT P2, URZ, PT ;  /* 0x0000000000ff782f */ /* 0x000fe40003840000 */
[----:B------:R-:W-:Y:S02]  /*13d60*/  MOV.SPILL R10, UR5 ;  /* 0x00000005000a7c02 */ /* 0x000fe40009000f00 */
[----:B------:R-:W-:-:S09]  /*13d70*/  MOV.SPILL R11, UR4 ;  /* 0x00000004000b7c02 */ /* 0x000fd20009000f00 */
[----:B------:R-:W-:Y:S02]  /*13d80*/  @P2 IMAD.MOV.U32 R5, RZ, RZ, 0x40004040 ;  /* 0x40004040ff052424 */ /* 0x000fe400078e00ff */
[----:B------:R-:W-:Y:S01]  /*13d90*/  @P2 IMAD.MOV.U32 R7, RZ, RZ, 0x40004040 ;  /* 0x40004040ff072424 */ /* 0x000fe200078e00ff */
[----:B--2---:R-:W-:Y:S02]  /*13da0*/  R2UR UR70, R12 ;  /* 0x000000000c4672ca */ /* 0x004fe400000e0000 */
[----:B------:R-:W2:Y:S11]  /*13db0*/  LDL R12, [R1+0x71c] ;  /* 0x00071c00010c7983 */ /* 0x000eb60000100800 */
[----:B------:R-:W-:Y:S01]  /*13dc0*/  IMAD.U32 R4, RZ, RZ, UR70 ;  /* 0x00000046ff047e24 */ /* 0x000fe2000f8e00ff */
[----:B---3--:R-:W-:-:S02]  /*13dd0*/  R2UR UR70, R6 ;  /* 0x00000000064672ca */ /* 0x008fc400000e0000 */
[----:B------:R-:W-:Y:S02]  /*13de0*/  @P2 R2UR UR71, R5 ;  /* 0x00000000054722ca */ /* 0x000fe400000e0000 */
[----:B------:R-:W-:-:S09]  /*13df0*/  @P2 R2UR UR73, R7 ;  /* 0x00000000074922ca */ /* 0x000fd200000e0000 */
[----:B------:R-:W-:Y:S01]  /*13e00*/  IMAD.U32 R6, RZ, RZ, UR70 ;  /* 0x00000046ff067e24 */ /* 0x000fe2000f8e00ff */
[----:B------:R-:W-:-:S04]  /*13e10*/  @P2 R2UR UR70, R4 ;  /* 0x00000000044622ca */ /* 0x000fc800000e0000 */
[----:B------:R-:W-:Y:S01]  /*13e20*/  @P2 R2UR UR72, R6 ;  /* 0x00000000064822ca */ /* 0x000fe200000e0000 */
[----:B------:R-:W-:Y:S01]  /*13e30*/  UMOV UR4, 0x0 ;  /* 0x0000000000047882 */ /* 0x000fe20000000000 */
[----:B------:R-:W-:Y:S01]  /*13e40*/  UMOV UR5, 0x8208010 ;  /* 0x0820801000057882 */ /* 0x000fe20000000000 */
[----:B------:R-:W-:-:S10]  /*13e50*/  IMAD.MOV.U32 R5, RZ, RZ, RZ ;  /* 0x000000ffff057224 */ /* 0x000fd400078e00ff */
[----:B------:R0:W-:Y:S02]  /*13e60*/  UTCHMMA gdesc[UR70], gdesc[UR72], tmem[UR74], tmem[UR4], idesc[UR5], !UPT ;  /* 0x00ff0448460075ea */ /* 0x0001e4000f80004a */
[----:B0-----:R-:W-:Y:S01]  /*13e70*/  UMOV UR70, 0x0 ;  /* 0x0000000000467882 */ /* 0x001fe20000000000 */
[----:B------:R-:W-:Y:S01]  /*13e80*/  UMOV UR71, 0x8208010 ;  /* 0x0820801000477882 */ /* 0x000fe20000000000 */
[----:B------:R-:W-:Y:S01]  /*13e90*/  UMOV UR72, 0x0 ;  /* 0x0000000000487882 */ /* 0x000fe20000000000 */
[----:B------:R-:W-:Y:S01]  /*13ea0*/  UMOV UR73, 0x8208010 ;  /* 0x0820801000497882 */ /* 0x000fe20000000000 */
[----:B------:R-:W-:Y:S01]  /*13eb0*/  UTCHMMA gdesc[UR38], gdesc[UR10], tmem[UR74], tmem[UR70], idesc[UR71], UPT ;  /* 0x00ff460a260075ea */ /* 0x000fe2000b80004a */
        /* <DEDUP_REMOVED lines=13> */
[----:B------:R0:W-:Y:S01]  /*13f90*/  UTCHMMA gdesc[UR40], gdesc[UR68], tmem[UR74], tmem[UR70], idesc[UR71], UPT ;  /* 0x00ff4644280075ea */ /* 0x0001e2000b80004a */
[----:B------:R-:W-:-:S02]  /*13fa0*/  R2UR.FILL UR5, R10 ;  /* 0x000000000a0572ca */ /* 0x000fc400004e0000 */
[----:B------:R-:W-:Y:S01]  /*13fb0*/  R2UR.FILL UR4, R11 ;  /* 0x000000000b0472ca */ /* 0x000fe200004e0000 */
[----:B--2---:R-:W-:-:S05]  /*13fc0*/  VIADD R4, R12, 0x40010 ;  /* 0x000400100c047836 */ /* 0x004fca0000000000 */
[----:B------:R-:W-:-:S04]  /*13fd0*/  @P2 MOV R4, R4 ;  /* 0x0000000400042202 */ /* 0x000fc80000000f00 */
[----:B0-----:R-:W-:-:S13]  /*13fe0*/  @P2 R2UR UR70, R4 ;  /* 0x00000000044622ca */ /* 0x001fda00000e0000 */
[----:B------:R0:W-:Y:S01]  /*13ff0*/  UTCBAR [UR70], URZ ;  /* 0x000000ff460073e9 */ /* 0x0001e200080000ff */
[----:B------:R-:W-:Y:S01]  /*14000*/  NOP ;  /* 0x0000000000007918 */ /* 0x000fe20000000000 */
.L_x_13:
[----:B------:R-:W1:Y:S01]  /*14010*/  SYNCS.PHASECHK.TRANS64.TRYWAIT P2, [UR4+0x40010], RZ ;  /* 0x040010ffff0075a7 */ /* 0x000e620008041104 */
[--C-:B------:R-:W-:Y:S01]  /*14020*/  IMAD.X R102, RZ, RZ, R85.reuse, P1 ;  /* 0x000000ffff667224 */ /* 0x100fe200008e0655 */
[C---:B------:R-:W-:Y:S01]  /*14030*/  IADD3 R103, P1, PT, R84.reuse, 0x94, RZ ;  /* 0x0000009454677810 */ /* 0x040fe20007f3e0ff */
        /* <DEDUP_REMOVED lines=19> */
[----:B------:R-:W-:Y:S01]  /*14170*/  IADD3 R86, P0, PT, R84, 0x9e, RZ ;  /* 0x0000009e54567810 */ /* 0x000fe20007f1e0ff */
[--C-:B------:R-:W-:Y:S01]  /*14180*/  IMAD.X R88, RZ, RZ, R85.reuse, P3 ;  /* 0x000000ffff587224 */ /* 0x100fe200018e0655 */
[-C--:B------:R-:W-:Y:S01]  /*14190*/  ISETP.GT.U32.AND P3, PT, R9, R137.reuse, PT ;  /* 0x000000890900720c */ /* 0x080fe20003f64070 */
[--C-:B------:R-:W-:Y:S01]  /*141a0*/  IMAD.X R89, RZ, RZ, R85.reuse, P1 ;  /* 0x000000ffff597224 */ /* 0x100fe200008e0655 */
[----:B------:R-:W-:Y:S01]  /*141b0*/  ISETP.GT.U32.AND P1, PT, R8, R137, PT ;  /* 0x000000890800720c */ /* 0x000fe20003f24070 */
[----:B------:R-:W-:Y:S01]  /*141c0*/  IMAD.X R79, RZ, RZ, R85, P0 ;  /* 0x000000ffff4f7224 */ /* 0x000fe200000e0655 */
[----:B------:R-:W-:Y:S01]  /*141d0*/  IADD3 R84, P0, PT, R84, 0x9f, RZ ;  /* 0x0000009f54547810 */ /* 0x000fe20007f1e0ff */
[----:B-1----:R-:W-:-:S12]  /*141e0*/  @!P2 BRA `(.L_x_14) ;  /* 0x000000a40020a947 */ /* 0x002fd80003800000 */
.L_x_23:
[----:B------:R-:W2:Y:S01]  /*141f0*/  LDL R4, [R1+0x65c] ;  /* 0x00065c0001047983 */ /* 0x000ea20000100800 */
[----:B------:R-:W-:Y:S01]  /*14200*/  BAR.SYNC.DEFER_BLOCKING 0x0 ;  /* 0x0000000000007b1d */ /* 0x000fe20000010000 */
[CC--:B------:R-:W-:Y:S01]  /*14210*/  ISETP.GT.U32.AND P2, PT, R129.reuse, R137.reuse, PT ;  /* 0x000000898100720c */ /* 0x0c0fe20003f44070 */
[----:B------:R-:W-:Y:S01]  /*14220*/  IMAD.X R85, RZ, RZ, R85, P0 ;  /* 0x000000ffff557224 */ /* 0x000fe200000e0655 */
[----:B------:R-:W-:Y:S02]  /*14230*/  ISETP.GE.U32.AND P0, PT, R129, R137, PT ;  /* 0x000000898100720c */ /* 0x000fe40003f06070 */
[C---:B------:R-:W-:Y:S02]  /*14240*/  ISETP.GT.U32.AND.EX P2, PT, R127.reuse, RZ, PT, P2 ;  /* 0x000000ff7f00720c */ /* 0x040fe40003f44120 */
[----:B------:R-:W-:Y:S01]  /*14250*/  ISETP.GE.U32.AND.EX P0, PT, R127, RZ, PT, P0 ;  /* 0x000000ff7f00720c */ /* 0x000fe20003f06100 */
[----:B------:R-:W1:Y:S01]  /*14260*/  S2R R130, SR_TID.X ;  /* 0x0000000000827919 */ /* 0x000e620000002100 */
[----:B------:R-:W-:-:S02]  /*14270*/  ISETP.GT.U32.AND.EX P3, PT, R128, RZ, PT, P3 ;  /* 0x000000ff8000720c */ /* 0x000fc40003f64130 */
[----:B------:R-:W-:Y:S01]  /*14280*/  ISETP.GT.U32.AND.EX P1, PT, R124, RZ, PT, P1 ;  /* 0x000000ff7c00720c */ /* 0x000fe20003f24110 */
[----:B------:R-:W3:Y:S01]  /*14290*/  @!P5 SYNCS.CCTL.IV [UR4+0x40010] ;  /* 0x04001000ff00d9b1 */ /* 0x000ee20008000004 */
[----:B0-2---:R-:W-:-:S13]  /*142a0*/  R2UR UR70, R4 ;  /* 0x00000000044672ca */ /* 0x005fda00000e0000 */
[----:B------:R-:W-:Y:S01]  /*142b0*/  LDTM.16dp32bit_t0_t15.x64 R4, tmem[UR70] ;  /* 0x00000046000479ee */ /* 0x000fe20008b00000 */
[----:B------:R-:W0:Y:S01]  /*142c0*/  LDTM.16dp32bit_t16_t31.x64 R4, tmem[UR70+0x40] ;  /* 0x00004046000479ee */ /* 0x000e220008b20000 */
[----:B------:R-:W-:Y:S01]  /*142d0*/  NOP ;  /* 0x0000000000007918 */ /* 0x000fe20000000000 */
[-C--:B0-----:R-:W-:Y:S01]  /*142e0*/  FMUL R4, R4, R69.reuse ;  /* 0x0000004504047220 */ /* 0x081fe20000400000 */
[-C--:B------:R-:W-:Y:S01]  /*142f0*/  FMUL R5, R5, R69.reuse ;  /* 0x0000004505057220 */ /* 0x080fe20000400000 */
[-C--:B------:R-:W-:Y:S01]  /*14300*/  FMUL R6, R6, R69.reuse ;  /* 0x0000004506067220 */ /* 0x080fe20000400000 */
[-C--:B------:R-:W-:Y:S01]  /*14310*/  FMUL R7, R7, R69.reuse ;  /* 0x0000004507077220 */ /* 0x080fe20000400000 */
[-C--:B------:R-:W-:Y:S01]  /*14320*/  FMUL R9, R9, R69.reuse ;  /* 0x0000004509097220 */ /* 0x080fe20000400000 */
[----:B------:R-:W-:Y:S01]  /*14330*/  FSEL R4, R4, -INF , !P2 ;  /* 0xff80000004047808 */ /* 0x000fe20005000000 */
[----:B------:R-:W-:Y:S01]  /*14340*/  FMUL R11, R11, R69 ;  /* 0x000000450b0b7220 */ /* 0x000fe20000400000 */
[----:B------:R-:W-:Y:S01]  /*14350*/  ISETP.GT.U32.AND P2, PT, R70, R137, PT ;  /* 0x000000894600720c */ /* 0x000fe20003f44070 */
[-C--:B------:R-:W-:Y:S01]  /*14360*/  FMUL R13, R13, R69.reuse ;  /* 0x000000450d0d7220 */ /* 0x080fe20000400000 */
[----:B------:R-:W-:Y:S01]  /*14370*/  FSEL R70, R5, -INF , !P0 ;  /* 0xff80000005467808 */ /* 0x000fe20004000000 */
[----:B------:R-:W-:Y:S01]  /*14380*/  FMUL R15, R15, R69 ;  /* 0x000000450f0f7220 */ /* 0x000fe20000400000 */
[----:B------:R-:W-:Y:S01]  /*14390*/  ISETP.GT.U32.AND P0, PT, R126, R137, PT ;  /* 0x000000897e00720c */ /* 0x000fe20003f04070 */
[-C--:B------:R-:W-:Y:S01]  /*143a0*/  FMUL R17, R17, R69.reuse ;  /* 0x0000004511117220 */ /* 0x080fe20000400000 */
[----:B------:R-:W-:Y:S01]  /*143b0*/  FSEL R5, R6, -INF , !P3 ;  /* 0xff80000006057808 */ /* 0x000fe20005800000 */
[-C--:B------:R-:W-:Y:S01]  /*143c0*/  FMUL R6, R8, R69.reuse ;  /* 0x0000004508067220 */ /* 0x080fe20000400000 */
[----:B------:R-:W-:Y:S01]  /*143d0*/  ISETP.GT.U32.AND.EX P2, PT, R125, RZ, PT, P2 ;  /* 0x000000ff7d00720c */ /* 0x000fe20003f44120 */
[-C--:B------:R-:W-:Y:S01]  /*143e0*/  FMUL R8, R12, R69.reuse ;  /* 0x000000450c087220 */ /* 0x080fe20000400000 */
[----:B------:R-:W-:Y:S01]  /*143f0*/  ISETP.GT.U32.AND.EX P0, PT, R121, RZ, PT, P0 ;  /* 0x000000ff7900720c */ /* 0x000fe20003f04100 */
[-C--:B------:R-:W-:Y:S01]  /*14400*/  FMUL R19, R19, R69.reuse ;  /* 0x0000004513137220 */ /* 0x080fe20000400000 */
[----:B------:R-:W-:Y:S01]  /*14410*/  FSEL R6, R6, -INF , !P2 ;  /* 0xff80000006067808 */ /* 0x000fe20005000000 */
[----:B------:R-:W-:Y:S01]  /*14420*/  FMUL R12, R20, R69 ;  /* 0x00000045140c7220 */ /* 0x000fe20000400000 */
[----:B------:R-:W-:Y:S01]  /*14430*/  ISETP.GT.U32.AND P3, PT, R71, R137, PT ;  /* 0x000000894700720c */ /* 0x000fe20003f64070 */
[----:B------:R-:W-:Y:S01]  /*14440*/  FMUL R22, R22, R69 ;  /* 0x0000004516167220 */ /* 0x000fe20000400000 */
[----:B------:R-:W-:Y:S01]  /*14450*/  ISETP.GT.U32.AND P2, PT, R72, R137, PT ;  /* 0x000000894800720c */ /* 0x000fe20003f44070 */
[-C--:B------:R-:W-:Y:S01]  /*14460*/  FMUL R23, R23, R69.reuse ;  /* 0x0000004517177220 */ /* 0x080fe20000400000 */
[----:B------:R-:W-:Y:S01]  /*14470*/  FSEL R71, R7, -INF , !P1 ;  /* 0xff80000007477808 */ /* 0x000fe20004800000 */
[-C--:B------:R-:W-:Y:S01]  /*14480*/  FMUL R7, R10, R69.reuse ;  /* 0x000000450a077220 */ /* 0x080fe20000400000 */
[----:B------:R-:W-:Y:S01]  /*14490*/  FSEL R72, R9, -INF , !P0 ;  /* 0xff80000009487808 */ /* 0x000fe20004000000 */
[----:B------:R-:W-:Y:S01]  /*144a0*/  FMUL R9, R14, R69 ;  /* 0x000000450e097220 */ /* 0x000fe20000400000 */
[----:B------:R-:W-:Y:S01]  /*144b0*/  ISETP.GT.U32.AND P1, PT, R123, R137, PT ;  /* 0x000000897b00720c */ /* 0x000fe20003f24070 */
[----:B------:R-:W-:Y:S01]  /*144c0*/  FMUL R10, R16, R69 ;  /* 0x00000045100a7220 */ /* 0x000fe20000400000 */
[----:B------:R-:W-:Y:S01]  /*144d0*/  ISETP.GT.U32.AND P0, PT, R120, R137, PT ;  /* 0x000000897800720c */ /* 0x000fe20003f04070 */
[-C--:B------:R-:W-:Y:S01]  /*144e0*/  FMUL R25, R25, R69.reuse ;  /* 0x0000004519197220 */ /* 0x080fe20000400000 */
[----:B------:R-:W-:Y:S01]  /*144f0*/  ISETP.GT.U32.AND.EX P3, PT, R122, RZ, PT, P3 ;  /* 0x000000ff7a00720c */ /* 0x000fe20003f64130 */
[-C--:B------:R-:W-:Y:S01]  /*14500*/  FMUL R26, R26, R69.reuse ;  /* 0x000000451a1a7220 */ /* 0x080fe20000400000 */
[----:B------:R-:W-:Y:S01]  /*14510*/  ISETP.GT.U32.AND.EX P2, PT, R119, RZ, PT, P2 ;  /* 0x000000ff7700720c */ /* 0x000fe20003f44120 */
[-C--:B------:R-:W-:Y:S01]  /*14520*/  FMUL R28, R28, R69.reuse ;  /* 0x000000451c1c7220 */ /* 0x080fe20000400000 */
[----:B------:R-:W-:Y:S01]  /*14530*/  ISETP.GT.U32.AND.EX P1, PT, R118, RZ, PT, P1 ;  /* 0x000000ff7600720c */ /* 0x000fe20003f24110 */
[-C--:B------:R-:W-:Y:S01]  /*14540*/  FMUL R29, R29, R69.reuse ;  /* 0x000000451d1d7220 */ /* 0x080fe20000400000 */
[----:B------:R-:W-:Y:S01]  /*14550*/  ISETP.GT.U32.AND.EX P0, PT, R115, RZ, PT, P0 ;  /* 0x000000ff7300720c */ /* 0x000fe20003f04100 */
        /* <DEDUP_REMOVED lines=10> */
[----:B------:R-:W-:Y:S01]  /*14600*/  FMUL R11, R18, R69 ;  /* 0x00000045120b7220 */ /* 0x000fe20000400000 */
[----:B------:R-:W-:Y:S01]  /*14610*/  FSEL R74, R13, -INF , !P0 ;  /* 0xff8000000d4a7808 */ /* 0x000fe20004000000 */
[----:B-1----:R-:W-:Y:S01]  /*14620*/  IMAD.SHL.U32 R13, R130, 0x4, RZ ;  /* 0x00000004820d7824 */ /* 0x002fe200078e00ff */
        /* <DEDUP_REMOVED lines=12> */
[----:B------:R-:W-:Y:S01]  /*146f0*/  ISETP.GT.U32.AND.EX P2, PT, R113, RZ, PT, P2 ;  /* 0x000000ff7100720c */ /* 0x000fe20003f44120 */
        /* <DEDUP_REMOVED lines=21> */
[----:B------:R-:W-:Y:S01]  /*14850*/  LOP3.LUT R102, R13, 0x40, RZ, 0xc0, !PT ;  /* 0x000000400d667812 */ /* 0x000fe200078ec0ff */
[-C--:B------:R-:W-:Y:S01]  /*14860*/  FMUL R13, R21, R69.reuse ;  /* 0x00000045150d7220 */ /* 0x080fe20000400000 */
[----:B------:R-:W-:Y:S01]  /*14870*/  FSEL R11, R11, -INF , !P3 ;  /* 0xff8000000b0b7808 */ /* 0x000fe20005800000 */
[-C--:B------:R-:W-:Y:S01]  /*14880*/  FMUL R64, R64, R69.reuse ;  /* 0x0000004540407220 */ /* 0x080fe20000400000 */
[----:B------:R-:W-:Y:S01]  /*14890*/  ISETP.GT.U32.AND.EX P2, PT, R106, RZ, PT, P2 ;  /* 0x000000ff6a00720c */ /* 0x000fe20003f44120 */
[----:B------:R-:W-:Y:S01]  /*148a0*/  FMUL R67, R67, R69 ;  /* 0x0000004543437220 */ /* 0x000fe20000400000 */
[----:B------:R-:W-:-:S02]  /*148b0*/  ISETP.GT.U32.AND P3, PT, R76, R137, PT ;  /* 0x000000894c00720c */ /* 0x000fc40003f64070 */
[----:B------:R-:W-:Y:S02]  /*148c0*/  FSEL R76, R19, -INF , !P1 ;  /* 0xff800000134c7808 */ /* 0x000fe40004800000 */
[-C--:B------:R-:W-:Y:S02]  /*148d0*/  ISETP.GT.U32.AND P1, PT, R104, R137.reuse, PT ;  /* 0x000000896800720c */ /* 0x080fe40003f24070 */
[----:B------:R-:W-:Y:S02]  /*148e0*/  LOP3.LUT R14, R133, 0x37, R102, 0xfe, !PT ;  /* 0x00000037850e7812 */ /* 0x000fe400078efe66 */
[----:B------:R-:W-:Y:S02]  /*148f0*/  FSEL R12, R12, -INF , !P2 ;  /* 0xff8000000c0c7808 */ /* 0x000fe40005000000 */
[----:B------:R-:W-:Y:S02]  /*14900*/  ISETP.GT.U32.AND P2, PT, R103, R137, PT ;  /* 0x000000896700720c */ /* 0x000fe40003f44070 */
[----:B------:R-:W-:-:S02]  /*14910*/  ISETP.GT.U32.AND.EX P3, PT, R80, RZ, PT, P3 ;  /* 0x000000ff5000720c */ /* 0x000fc40003f64130 */
[----:B------:R-:W-:Y:S02]  /*14920*/  FSEL R13, R13, -INF , !P0 ;  /* 0xff8000000d0d7808 */ /* 0x000fe40004000000 */
[----:B------:R-:W-:Y:S01]  /*14930*/  ISETP.GT.U32.AND P0, PT, R14, R137, PT ;  /* 0x000000890e00720c */ /* 0x000fe20003f04070 */
[----:B------:R-:W-:Y:S01]  /*14940*/  FMUL R14, R24, R69 ;  /* 0x00000045180e7220 */ /* 0x000fe20000400000 */
[----:B------:R-:W-:Y:S02]  /*14950*/  ISETP.GT.U32.AND.EX P1, PT, R100, RZ, PT, P1 ;  /* 0x000000ff6400720c */ /* 0x000fe40003f24110 */
[----:B------:R-:W-:Y:S02]  /*14960*/  ISETP.GT.U32.AND.EX P2, PT, R101, RZ, PT, P2 ;  /* 0x000000ff6500720c */ /* 0x000fe40003f44120 */
[----:B------:R-:W-:Y:S02]  /*14970*/  FSEL R80, R22, -INF , !P3 ;  /* 0xff80000016507808 */ /* 0x000fe40005800000 */
[----:B------:R-:W-:-:S02]  /*14980*/  ISETP.GT.U32.AND P3, PT, R77, R137, PT ;  /* 0x000000894d00720c */ /* 0x000fc40003f64070 */
[----:B------:R-:W-:Y:S02]  /*14990*/  FSEL R77, R23, -INF , !P1 ;  /* 0xff800000174d7808 */ /* 0x000fe40004800000 */
[-C--:B------:R-:W-:Y:S02]  /*149a0*/  ISETP.GT.U32.AND P1, PT, R99, R137.reuse, PT ;  /* 0x000000896300720c */ /* 0x080fe40003f24070 */
[----:B------:R-:W-:Y:S02]  /*149b0*/  FSEL R14, R14, -INF , !P2 ;  /* 0xff8000000e0e7808 */ /* 0x000fe40005000000 */
[----:B------:R-:W-:Y:S02]  /*149c0*/  ISETP.GT.U32.AND P2, PT, R81, R137, PT ;  /* 0x000000895100720c */ /* 0x000fe40003f44070 */
[----:B------:R-:W-:Y:S02]  /*149d0*/  ISETP.GT.U32.AND.EX P3, PT, R96, RZ, PT, P3 ;  /* 0x000000ff6000720c */ /* 0x000fe40003f64130 */
[----:B------:R-:W-:-:S02]  /*149e0*/  ISETP.GT.U32.AND.EX P1, PT, R97, RZ, PT, P1 ;  /* 0x000000ff6100720c */ /* 0x000fc40003f24110 */
[----:B------:R-:W-:Y:S02]  /*149f0*/  ISETP.GT.U32.AND.EX P2, PT, R98, RZ, PT, P2 ;  /* 0x000000ff6200720c */ /* 0x000fe40003f44120 */
[----:B------:R-:W-:Y:S02]  /*14a00*/  FSEL R81, R25, -INF , !P3 ;  /* 0xff80000019517808 */ /* 0x000fe40005800000 */
[-C--:B------:R-:W-:Y:S02]  /*14a10*/  ISETP.GT.U32.AND P3, PT, R78, R137.reuse, PT ;  /* 0x000000894e00720c */ /* 0x080fe40003f64070 */
[----:B------:R-:W-:Y:S02]  /*14a20*/  FSEL R78, R26, -INF , !P1 ;  /* 0xff8000001a4e7808 */ /* 0x000fe40004800000 */
[----:B------:R-:W-:Y:S02]  /*14a30*/  ISETP.GT.U32.AND P1, PT, R95, R137, PT ;  /* 0x000000895f00720c */ /* 0x000fe40003f24070 */
[----:B------:R-:W-:-:S02]  /*14a40*/  FSEL R15, R15, -INF , !P2 ;  /* 0xff8000000f0f7808 */ /* 0x000fc40005000000 */
[----:B------:R-:W-:Y:S02]  /*14a50*/  ISETP.GT.U32.AND P2, PT, R82, R137, PT ;  /* 0x000000895200720c */ /* 0x000fe40003f44070 */
[----:B------:R-:W-:Y:S02]  /*14a60*/  ISETP.GT.U32.AND.EX P3, PT, R92, RZ, PT, P3 ;  /* 0x000000ff5c00720c */ /* 0x000fe40003f64130 */
[----:B------:R-:W-:Y:S02]  /*14a70*/  ISETP.GT.U32.AND.EX P1, PT, R93, RZ, PT, P1 ;  /* 0x000000ff5d00720c */ /* 0x000fe40003f24110 */
[----:B------:R-:W-:Y:S02]  /*14a80*/  ISETP.GT.U32.AND.EX P2, PT, R94, RZ, PT, P2 ;  /* 0x000000ff5e00720c */ /* 0x000fe40003f44120 */
[----:B------:R-:W-:Y:S02]  /*14a90*/  FSEL R82, R28, -INF , !P3 ;  /* 0xff8000001c527808 */ /* 0x000fe40005800000 */
[----:B------:R-:W-:-:S02]  /*14aa0*/  FSEL R29, R29, -INF , !P1 ;  /* 0xff8000001d1d7808 */ /* 0x000fc40004800000 */
[-C--:B------:R-:W-:Y:S02]  /*14ab0*/  ISETP.GT.U32.AND P3, PT, R91, R137.reuse, PT ;  /* 0x000000895b00720c */ /* 0x080fe40003f64070 */
[-C--:B------:R-:W-:Y:S02]  /*14ac0*/  ISETP.GT.U32.AND P1, PT, R90, R137.reuse, PT ;  /* 0x000000895a00720c */ /* 0x080fe40003f24070 */
[----:B------:R-:W-:Y:S02]  /*14ad0*/  FSEL R17, R17, -INF , !P2 ;  /* 0xff80000011117808 */ /* 0x000fe40005000000 */
[----:B------:R-:W-:Y:S02]  /*14ae0*/  ISETP.GT.U32.AND P2, PT, R83, R137, PT ;  /* 0x000000895300720c */ /* 0x000fe40003f44070 */
[----:B------:R-:W-:Y:S02]  /*14af0*/  ISETP.GT.U32.AND.EX P3, PT, R87, RZ, PT, P3 ;  /* 0x000000ff5700720c */ /* 0x000fe40003f64130 */
[----:B------:R-:W-:-:S02]  /*14b00*/  ISETP.GT.U32.AND.EX P1, PT, R88, RZ, PT, P1 ;  /* 0x000000ff5800720c */ /* 0x000fc40003f24110 */
[----:B------:R-:W-:Y:S02]  /*14b10*/  LOP3.LUT R18, R133, 0x36, R102, 0xfe, !PT ;  /* 0x0000003685127812 */ /* 0x000fe400078efe66 */
[----:B------:R-:W-:Y:S02]  /*14b20*/  ISETP.GT.U32.AND.EX P2, PT, R89, RZ, PT, P2 ;  /* 0x000000ff5900720c */ /* 0x000fe40003f44120 */
[----:B------:R-:W-:Y:S01]  /*14b30*/  FSEL R83, R31, -INF , !P3 ;  /* 0xff8000001f537808 */ /* 0x000fe20005800000 */
[-C--:B------:R-:W-:Y:S01]  /*14b40*/  FMUL R31, R34, R69.reuse ;  /* 0x00000045221f7220 */ /* 0x080fe20000400000 */
[----:B------:R-:W-:Y:S01]  /*14b50*/  FSEL R30, R30, -INF , !P1 ;  /* 0xff8000001e1e7808 */ /* 0x000fe20004800000 */
[----:B------:R-:W-:Y:S01]  /*14b60*/  FMUL R34, R43, R69 ;  /* 0x000000452b227220 */ /* 0x000fe20000400000 */
[-C--:B------:R-:W-:Y:S02]  /*14b70*/  ISETP.GT.U32.AND P3, PT, R86, R137.reuse, PT ;  /* 0x000000895600720c */ /* 0x080fe40003f64070 */
[----:B------:R-:W-:-:S02]  /*14b80*/  ISETP.GT.U32.AND P1, PT, R18, R137, PT ;  /* 0x000000891200720c */ /* 0x000fc40003f24070 */
[----:B------:R-:W-:Y:S01]  /*14b90*/  FSEL R18, R33, -INF , !P2 ;  /* 0xff80000021127808 */ /* 0x000fe20005000000 */
[----:B------:R-:W-:Y:S01]  /*14ba0*/  FMUL R33, R41, R69 ;  /* 0x0000004529217220 */ /* 0x000fe20000400000 */
[----:B------:R-:W-:Y:S02]  /*14bb0*/  ISETP.GT.U32.AND P2, PT, R84, R137, PT ;  /* 0x000000895400720c */ /* 0x000fe40003f44070 */
[----:B------:R-:W-:Y:S02]  /*14bc0*/  ISETP.GT.U32.AND.EX P3, PT, R79, RZ, PT, P3 ;  /* 0x000000ff4f00720c */ /* 0x000fe40003f64130 */
[--C-:B------:R-:W-:Y:S02]  /*14bd0*/  LOP3.LUT R19, R133, 0x35, R102.reuse, 0xfe, !PT ;  /* 0x0000003585137812 */ /* 0x100fe400078efe66 */
[----:B------:R-:W-:Y:S02]  /*14be0*/  ISETP.GT.U32.AND.EX P2, PT, R85, RZ, PT, P2 ;  /* 0x000000ff5500720c */ /* 0x000fe40003f44120 */
[----:B------:R-:W-:-:S02]  /*14bf0*/  LOP3.LUT R20, R133, 0x34, R102, 0xfe, !PT ;  /* 0x0000003485147812 */ /* 0x000fc400078efe66 */
[----:B------:R-:W-:Y:S02]  /*14c00*/  FSEL R31, R31, -INF , !P3 ;  /* 0xff8000001f1f7808 */ /* 0x000fe40005800000 */
[-C--:B------:R-:W-:Y:S02]  /*14c10*/  ISETP.GT.U32.AND P3, PT, R19, R137.reuse, PT ;  /* 0x000000891300720c */ /* 0x080fe40003f64070 */
[----:B------:R-:W-:Y:S02]  /*14c20*/  FSEL R19, R35, -INF , !P2 ;  /* 0xff80000023137808 */ /* 0x000fe40005000000 */
[----:B------:R-:W-:Y:S02]  /*14c30*/  ISETP.GT.U32.AND.EX P0, PT, R136, RZ, PT, P0 ;  /* 0x000000ff8800720c */ /* 0x000fe40003f04100 */
[----:B------:R-:W-:Y:S02]  /*14c40*/  ISETP.GT.U32.AND P2, PT, R20, R137, PT ;  /* 0x000000891400720c */ /* 0x000fe40003f44070 */
[----:B------:R-:W-:-:S02]  /*14c50*/  LOP3.LUT R21, R133, 0x33, R102, 0xfe, !PT ;  /* 0x0000003385157812 */ /* 0x000fc400078efe66 */
[C---:B------:R-:W-:Y:S02]  /*14c60*/  ISETP.GT.U32.AND.EX P1, PT, R136.reuse, RZ, PT, P1 ;  /* 0x000000ff8800720c */ /* 0x040fe40003f24110 */
[----:B------:R-:W-:Y:S02]  /*14c70*/  LOP3.LUT R20, R133, 0x32, R102, 0xfe, !PT ;  /* 0x0000003285147812 */ /* 0x000fe400078efe66 */
[----:B------:R-:W-:Y:S02]  /*14c80*/  SEL R26, RZ, 0x1, !P0 ;  /* 0x00000001ff1a7807 */ /* 0x000fe40004000000 */
[----:B------:R-:W-:Y:S02]  /*14c90*/  ISETP.GT.U32.AND P0, PT, R21, R137, PT ;  /* 0x000000891500720c */ /* 0x000fe40003f04070 */
[----:B------:R-:W-:Y:S02]  /*14ca0*/  SEL R27, RZ, 0x1fffe, !P1 ;  /* 0x0001fffeff1b7807 */ /* 0x000fe40004800000 */
[----:B------:R-:W-:-:S02]  /*14cb0*/  ISETP.GT.U32.AND.EX P3, PT, R136, RZ, PT, P3 ;  /* 0x000000ff8800720c */ /* 0x000fc40003f64130 */
[-C--:B------:R-:W-:Y:S01]  /*14cc0*/  ISETP.GT.U32.AND P1, PT, R20, R137.reuse, PT ;  /* 0x000000891400720c */ /* 0x080fe20003f24070 */
[----:B------:R-:W-:Y:S01]  /*14cd0*/  IMAD.IADD R26, R26, 0x1, R27 ;  /* 0x000000011a1a7824 */ /* 0x000fe200078e021b */
[C-C-:B------:R-:W-:Y:S02]  /*14ce0*/  LOP3.LUT R21, R133.reuse, 0x31, R102.reuse, 0xfe, !PT ;  /* 0x0000003185157812 */ /* 0x140fe400078efe66 */
[----:B------:R-:W-:Y:S02]  /*14cf0*/  ISETP.GT.U32.AND.EX P2, PT, R136, RZ, PT, P2 ;  /* 0x000000ff8800720c */ /* 0x000fe40003f44120 */
[----:B------:R-:W-:Y:S02]  /*14d00*/  LOP3.LUT R20, R133, 0x30, R102, 0xfe, !PT ;  /* 0x0000003085147812 */ /* 0x000fe400078efe66 */
[----:B------:R-:W-:Y:S02]  /*14d10*/  SEL R28, RZ, 0x4, !P3 ;  /* 0x00000004ff1c7807 */ /* 0x000fe40005800000 */
[----:B------:R-:W-:-:S02]  /*14d20*/  ISETP.GT.U32.AND P3, PT, R21, R137, PT ;  /* 0x000000891500720c */ /* 0x000fc40003f64070 */
[----:B------:R-:W-:Y:S02]  /*14d30*/  SEL R35, RZ, 0x7fff8, !P2 ;  /* 0x0007fff8ff237807 */ /* 0x000fe40005000000 */
[----:B------:R-:W-:Y:S02]  /*14d40*/  ISETP.GT.U32.AND.EX P0, PT, R136, RZ, PT, P0 ;  /* 0x000000ff8800720c */ /* 0x000fe40003f04100 */
[----:B------:R-:W-:Y:S02]  /*14d50*/  ISETP.GT.U32.AND P2, PT, R20, R137, PT ;  /* 0x000000891400720c */ /* 0x000fe40003f44070 */
[C-C-:B------:R-:W-:Y:S02]  /*14d60*/  LOP3.LUT R21, R133.reuse, 0x3d, R102.reuse, 0xfe, !PT ;  /* 0x0000003d85157812 */ /* 0x140fe400078efe66 */
[----:B------:R-:W-:Y:S02]  /*14d70*/  ISETP.GT.U32.AND.EX P1, PT, R136, RZ, PT, P1 ;  /* 0x000000ff8800720c */ /* 0x000fe40003f24110 */
[----:B------:R-:W-:-:S02]  /*14d80*/  LOP3.LUT R20, R133, 0x3c, R102, 0xfe, !PT ;  /* 0x0000003c85147812 */ /* 0x000fc400078efe66 */
[----:B------:R-:W-:Y:S02]  /*14d90*/  SEL R84, RZ, 0x1, !P0 ;  /* 0x00000001ff547807 */ /* 0x000fe40004000000 */
[-C--:B------:R-:W-:Y:S02]  /*14da0*/  ISETP.GT.U32.AND P0, PT, R21, R137.reuse, PT ;  /* 0x000000891500720c */ /* 0x080fe40003f04070 */
[----:B------:R-:W-:Y:S02]  /*14db0*/  SEL R85, RZ, 0x1fffe, !P1 ;  /* 0x0001fffeff557807 */ /* 0x000fe40004800000 */
[----:B------:R-:W-:Y:S02]  /*14dc0*/  ISETP.GT.U32.AND.EX P3, PT, R136, RZ, PT, P3 ;  /* 0x000000ff8800720c */ /* 0x000fe40003f64130 */
[----:B------:R-:W-:Y:S01]  /*14dd0*/  ISETP.GT.U32.AND P1, PT, R20, R137, PT ;  /* 0x000000891400720c */ /* 0x000fe20003f24070 */
[----:B------:R-:W-:Y:S01]  /*14de0*/  IMAD.IADD R84, R84, 0x1, R85 ;  /* 0x0000000154547824 */ /* 0x000fe200078e0255 */
[----:B------:R-:W-:-:S02]  /*14df0*/  LOP3.LUT R21, R133, 0x3f, R102, 0xfe, !PT ;  /* 0x0000003f85157812 */ /* 0x000fc400078efe66 */
[C---:B------:R-:W-:Y:S02]  /*14e00*/  ISETP.GT.U32.AND.EX P2, PT, R136.reuse, RZ, PT, P2 ;  /* 0x000000ff8800720c */ /* 0x040fe40003f44120 */
[----:B------:R-:W-:Y:S02]  /*14e10*/  LOP3.LUT R20, R133, 0x3e, R102, 0xfe, !PT ;  /* 0x0000003e85147812 */ /* 0x000fe400078efe66 */
[----:B------:R-:W-:Y:S02]  /*14e20*/  SEL R86, RZ, 0x4, !P3 ;  /* 0x00000004ff567807 */ /* 0x000fe40005800000 */
[----:B------:R-:W-:Y:S02]  /*14e30*/  ISETP.GT.U32.AND P3, PT, R21, R137, PT ;  /* 0x000000891500720c */ /* 0x000fe40003f64070 */
[----:B------:R-:W-:Y:S02]  /*14e40*/  SEL R87, RZ, 0x7fff8, !P2 ;  /* 0x0007fff8ff577807 */ /* 0x000fe40005000000 */
[----:B------:R-:W-:-:S02]  /*14e50*/  ISETP.GT.U32.AND.EX P0, PT, R136, RZ, PT, P0 ;  /* 0x000000ff8800720c */ /* 0x000fc40003f04100 */
[-C--:B------:R-:W-:Y:S02]  /*14e60*/  ISETP.GT.U32.AND P2, PT, R20, R137.reuse, PT ;  /* 0x000000891400720c */ /* 0x080fe40003f44070 */
[C-C-:B------:R-:W-:Y:S02]  /*14e70*/  LOP3.LUT R21, R133.reuse, 0x3b, R102.reuse, 0xfe, !PT ;  /* 0x0000003b85157812 */ /* 0x140fe400078efe66 */
[----:B------:R-:W-:Y:S02]  /*14e80*/  ISETP.GT.U32.AND.EX P1, PT, R136, RZ, PT, P1 ;  /* 0x000000ff8800720c */ /* 0x000fe40003f24110 */
[----:B------:R-:W-:Y:S02]  /*14e90*/  LOP3.LUT R20, R133, 0x3a, R102, 0xfe, !PT ;  /* 0x0000003a85147812 */ /* 0x000fe400078efe66 */
[----:B------:R-:W-:Y:S02]  /*14ea0*/  SEL R88, RZ, 0x4, !P0 ;  /* 0x00000004ff587807 */ /* 0x000fe40004000000 */
[----:B------:R-:W-:-:S02]  /*14eb0*/  ISETP.GT.U32.AND P0, PT, R21, R137, PT ;  /* 0x000000891500720c */ /* 0x000fc40003f04070 */
[----:B------:R-:W-:Y:S02]  /*14ec0*/  ISETP.GT.U32.AND.EX P2, PT, R136, RZ, PT, P2 ;  /* 0x000000ff8800720c */ /* 0x000fe40003f44120 */
[----:B------:R-:W-:Y:S02]  /*14ed0*/  LOP3.LUT R21, R133, 0x39, R102, 0xfe, !PT ;  /* 0x0000003985157812 */ /* 0x000fe400078efe66 */
[----:B------:R-:W-:Y:S02]  /*14ee0*/  SEL R89, RZ, 0x7fff8, !P1 ;  /* 0x0007fff8ff597807 */ /* 0x000fe40004800000 */
[----:B------:R-:W-:Y:S02]  /*14ef0*/  ISETP.GT.U32.AND P1, PT, R20, R137, PT ;  /* 0x000000891400720c */ /* 0x000fe40003f24070 */
[----:B------:R-:W-:Y:S02]  /*14f00*/  ISETP.GT.U32.AND.EX P0, PT, R136, RZ, PT, P0 ;  /* 0x000000ff8800720c */ /* 0x000fe40003f04100 */
[----:B------:R-:W-:-:S02]  /*14f10*/  SEL R25, RZ, 0x1fffe, !P2 ;  /* 0x0001fffeff197807 */ /* 0x000fc40005000000 */
[--C-:B------:R-:W-:Y:S02]  /*14f20*/  LOP3.LUT R20, R133, 0x38, R102.reuse, 0xfe, !PT ;  /* 0x0000003885147812 */ /* 0x100fe400078efe66 */
[-C--:B------:R-:W-:Y:S02]  /*14f30*/  ISETP.GT.U32.AND P2, PT, R21, R137.reuse, PT ;  /* 0x000000891500720c */ /* 0x080fe40003f44070 */
[----:B------:R-:W-:Y:S02]  /*14f40*/  ISETP.GT.U32.AND.EX P1, PT, R136, RZ, PT, P1 ;  /* 0x000000ff8800720c */ /* 0x000fe40003f24110 */
[----:B------:R-:W-:Y:S02]  /*14f50*/  SEL R90, RZ, 0x1, !P0 ;  /* 0x00000001ff5a7807 */ /* 0x000fe40004000000 */
[----:B------:R-:W-:Y:S02]  /*14f60*/  LOP3.LUT R21, R133, 0x20, R102, 0xfe, !PT ;  /* 0x0000002085157812 */ /* 0x000fe400078efe66 */
[----:B------:R-:W-:-:S02]  /*14f70*/  ISETP.GT.U32.AND P0, PT, R20, R137, PT ;  /* 0x000000891400720c */ /* 0x000fc40003f04070 */
[----:B------:R-:W-:Y:S02]  /*14f80*/  ISETP.GT.U32.AND.EX P2, PT, R136, RZ, PT, P2 ;  /* 0x000000ff8800720c */ /* 0x000fe40003f44120 */
[----:B------:R-:W-:Y:S02]  /*14f90*/  LOP3.LUT R20, R133, 0x21, R102, 0xfe, !PT ;  /* 0x0000002185147812 */ /* 0x000fe400078efe66 */
[----:B------:R-:W-:Y:S02]  /*14fa0*/  SEL R91, RZ, 0x1fffe, !P1 ;  /* 0x0001fffeff5b7807 */ /* 0x000fe40004800000 */
[-C--:B------:R-:W-:Y:S02]  /*14fb0*/  ISETP.GT.U32.AND P1, PT, R21, R137.reuse, PT ;  /* 0x000000891500720c */ /* 0x080fe40003f24070 */
[----:B------:R-:W-:Y:S01]  /*14fc0*/  SEL R92, RZ, 0x4, !P2 ;  /* 0x00000004ff5c7807 */ /* 0x000fe20005000000 */
[----:B------:R-:W-:Y:S01]  /*14fd0*/  IMAD.IADD R90, R90, 0x1, R91 ;  /* 0x000000015a5a7824 */ /* 0x000fe200078e025b */
[----:B------:R-:W-:-:S02]  /*14fe0*/  ISETP.GT.U32.AND P2, PT, R20, R137, PT ;  /* 0x000000891400720c */ /* 0x000fc40003f44070 */
[C---:B------:R-:W-:Y:S02]  /*14ff0*/  ISETP.GT.U32.AND.EX P0, PT, R136.reuse, RZ, PT, P0 ;  /* 0x000000ff8800720c */ /* 0x040fe40003f04100 */
[C-C-:B------:R-:W-:Y:S02]  /*15000*/  LOP3.LUT R20, R133.reuse, 0x22, R102.reuse, 0xfe, !PT ;  /* 0x0000002285147812 */ /* 0x140fe400078efe66 */
[----:B------:R-:W-:Y:S02]  /*15010*/  ISETP.GT.U32.AND.EX P1, PT, R136, RZ, PT, P1 ;  /* 0x000000ff8800720c */ /* 0x000fe40003f24110 */
[----:B------:R-:W-:Y:S02]  /*15020*/  LOP3.LUT R21, R133, 0x23, R102, 0xfe, !PT ;  /* 0x0000002385157812 */ /* 0x000fe400078efe66 */
[----:B------:R-:W-:Y:S02]  /*15030*/  SEL R93, RZ, 0x7fff8, !P0 ;  /* 0x0007fff8ff5d7807 */ /* 0x000fe40004000000 */
[----:B------:R-:W-:-:S02]  /*15040*/  ISETP.GT.U32.AND P0, PT, R20, R137, PT ;  /* 0x000000891400720c */ /* 0x000fc40003f04070 */
[----:B------:R-:W-:Y:S02]  /*15050*/  FSEL R20, R36, -INF , !P1 ;  /* 0xff80000024147808 */ /* 0x000fe40004800000 */
[----:B------:R-:W-:Y:S02]  /*15060*/  ISETP.GT.U32.AND P1, PT, R21, R137, PT ;  /* 0x000000891500720c */ /* 0x000fe40003f24070 */
[C---:B------:R-:W-:Y:S02]  /*15070*/  ISETP.GT.U32.AND.EX P2, PT, R136.reuse, RZ, PT, P2 ;  /* 0x000000ff8800720c */ /* 0x040fe40003f44120 */
[C-C-:B------:R-:W-:Y:S02]  /*15080*/  LOP3.LUT R21, R133.reuse, 0x24, R102.reuse, 0xfe, !PT ;  /* 0x0000002485157812 */ /* 0x140fe400078efe66 */
[----:B------:R-:W-:Y:S02]  /*15090*/  ISETP.GT.U32.AND.EX P0, PT, R136, RZ, PT, P0 ;  /* 0x000000ff8800720c */ /* 0x000fe40003f04100 */
[----:B------:R-:W-:-:S02]  /*150a0*/  LOP3.LUT R22, R133, 0x25, R102, 0xfe, !PT ;  /* 0x0000002585167812 */ /* 0x000fc400078efe66 */
[----:B------:R-:W-:Y:S02]  /*150b0*/  FSEL R32, R32, -INF , !P2 ;  /* 0xff80000020207808 */ /* 0x000fe40005000000 */
[-C--:B------:R-:W-:Y:S02]  /*150c0*/  ISETP.GT.U32.AND P2, PT, R21, R137.reuse, PT ;  /* 0x000000891500720c */ /* 0x080fe40003f44070 */
[----:B------:R-:W-:Y:S02]  /*150d0*/  FSEL R21, R38, -INF , !P0 ;  /* 0xff80000026157808 */ /* 0x000fe40004000000 */
[----:B------:R-:W-:Y:S02]  /*150e0*/  ISETP.GT.U32.AND P0, PT, R22, R137, PT ;  /* 0x000000891600720c */ /* 0x000fe40003f04070 */
[----:B------:R-:W-:Y:S02]  /*150f0*/  ISETP.GT.U32.AND.EX P1, PT, R136, RZ, PT, P1 ;  /* 0x000000ff8800720c */ /* 0x000fe40003f24110 */
[----:B------:R-:W-:-:S02]  /*15100*/  LOP3.LUT R22, R133, 0x26, R102, 0xfe, !PT ;  /* 0x0000002685167812 */ /* 0x000fc400078efe66 */
[----:B------:R-:W-:Y:S02]  /*15110*/  ISETP.GT.U32.AND.EX P2, PT, R136, RZ, PT, P2 ;  /* 0x000000ff8800720c */ /* 0x000fe40003f44120 */
[----:B------:R-:W-:Y:S02]  /*15120*/  LOP3.LUT R23, R133, 0x27, R102, 0xfe, !PT ;  /* 0x0000002785177812 */ /* 0x000fe400078efe66 */
[----:B------:R-:W-:Y:S02]  /*15130*/  FSEL R79, R39, -INF , !P1 ;  /* 0xff800000274f7808 */ /* 0x000fe40004800000 */
[-C--:B------:R-:W-:Y:S02]  /*15140*/  ISETP.GT.U32.AND P1, PT, R22, R137.reuse, PT ;  /* 0x000000891600720c */ /* 0x080fe40003f24070 */
[----:B------:R-:W-:Y:S02]  /*15150*/  FSEL R22, R40, -INF , !P2 ;  /* 0xff80000028167808 */ /* 0x000fe40005000000 */
[----:B------:R-:W-:-:S02]  /*15160*/  ISETP.GT.U32.AND P2, PT, R23, R137, PT ;  /* 0x000000891700720c */ /* 0x000fc40003f44070 */
[----:B------:R-:W-:Y:S02]  /*15170*/  ISETP.GT.U32.AND.EX P0, PT, R136, RZ, PT, P0 ;  /* 0x000000ff8800720c */ /* 0x000fe40003f04100 */
[C-C-:B------:R-:W-:Y:S02]  /*15180*/  LOP3.LUT R23, R133.reuse, 0x28, R102.reuse, 0xfe, !PT ;  /* 0x0000002885177812 */ /* 0x140fe400078efe66 */
[----:B------:R-:W-:Y:S02]  /*15190*/  LOP3.LUT R26, R26, 0x3, RZ, 0xc0, !PT ;  /* 0x000000031a1a7812 */ /* 0x000fe400078ec0ff */
[----:B------:R-:W-:Y:S02]  /*151a0*/  ISETP.GT.U32.AND.EX P1, PT, R136, RZ, PT, P1 ;  /* 0x000000ff8800720c */ /* 0x000fe40003f24110 */
[----:B------:R-:W-:Y:S02]  /*151b0*/  FMNMX3 R27, R4, R70, R5, !PT ;  /* 0x00000046041b7276 */ /* 0x000fe40007800005 */
[----:B------:R-:W-:-:S02]  /*151c0*/  LOP3.LUT R24, R133, 0x29, R102, 0xfe, !PT ;  /* 0x0000002985187812 */ /* 0x000fc400078efe66 */
[----:B------:R-:W-:Y:S02]  /*151d0*/  FSEL R33, R33, -INF , !P0 ;  /* 0xff80000021217808 */ /* 0x000fe40004000000 */
[----:B------:R-:W-:Y:S02]  /*151e0*/  ISETP.GT.U32.AND P0, PT, R23, R137, PT ;  /* 0x000000891700720c */ /* 0x000fe40003f04070 */
[----:B------:R-:W-:Y:S02]  /*151f0*/  IADD3 R26, PT, PT, R26, R35, R28 ;  /* 0x000000231a1a7210 */ /* 0x000fe40007ffe01c */
[----:B------:R-:W-:Y:S02]  /*15200*/  FSEL R23, R42, -INF , !P1 ;  /* 0xff8000002a177808 */ /* 0x000fe40004800000 */
[----:B------:R-:W-:Y:S01]  /*15210*/  FMNMX3 R35, R27, R71, R6, !PT ;  /* 0x000000471b237276 */ /* 0x000fe20007800006 */
[----:B------:R-:W-:Y:S01]  /*15220*/  IMAD.SHL.U32 R26, R26, 0x100, RZ ;  /* 0x000001001a1a7824 */ /* 0x000fe200078e00ff */
[----:B------:R-:W-:-:S02]  /*15230*/  ISETP.GT.U32.AND P1, PT, R24, R137, PT ;  /* 0x000000891800720c */ /* 0x000fc40003f24070 */
[C---:B------:R-:W-:Y:S02]  /*15240*/  ISETP.GT.U32.AND.EX P2, PT, R136.reuse, RZ, PT, P2 ;  /* 0x000000ff8800720c */ /* 0x040fe40003f44120 */
[----:B------:R-:W-:Y:S02]  /*15250*/  LOP3.LUT R24, R133, 0x2a, R102, 0xfe, !PT ;  /* 0x0000002a85187812 */ /* 0x000fe400078efe66 */
[----:B------:R-:W-:Y:S02]  /*15260*/  ISETP.GT.U32.AND.EX P3, PT, R136, RZ, PT, P3 ;  /* 0x000000ff8800720c */ /* 0x000fe40003f64130 */
[----:B------:R-:W-:Y:S02]  /*15270*/  FMNMX3 R35, R35, R72, R7, !PT ;  /* 0x0000004823237276 */ /* 0x000fe40007800007 */
[----:B------:R-:W-:Y:S02]  /*15280*/  FSEL R34, R34, -INF , !P2 ;  /* 0xff80000022227808 */ /* 0x000fe40005000000 */
[----:B------:R-:W-:-:S02]  /*15290*/  ISETP.GT.U32.AND P2, PT, R24, R137, PT ;  /* 0x000000891800720c */ /* 0x000fc40003f44070 */
[C---:B------:R-:W-:Y:S02]  /*152a0*/  ISETP.GT.U32.AND.EX P0, PT, R136.reuse, RZ, PT, P0 ;  /* 0x000000ff8800720c */ /* 0x040fe40003f04100 */
[----:B------:R-:W-:Y:S02]  /*152b0*/  SEL R39, RZ, 0x1, !P3 ;  /* 0x00000001ff277807 */ /* 0x000fe40005800000 */
[----:B------:R-:W-:Y:S02]  /*152c0*/  LOP3.LUT R36, R133, 0x2b, R102, 0xfe, !PT ;  /* 0x0000002b85247812 */ /* 0x000fe400078efe66 */
[----:B------:R-:W-:Y:S01]  /*152d0*/  FMNMX3 R35, R35, R73, R8, !PT ;  /* 0x0000004923237276 */ /* 0x000fe20007800008 */
[----:B------:R-:W-:Y:S01]  /*152e0*/  IMAD.IADD R39, R39, 0x1, R25 ;  /* 0x0000000127277824 */ /* 0x000fe200078e0219 */
[----:B------:R-:W-:Y:S02]  /*152f0*/  ISETP.GT.U32.AND.EX P2, PT, R136, RZ, PT, P2 ;  /* 0x000000ff8800720c */ /* 0x000fe40003f44120 */
[----:B------:R-:W-:-:S02]  /*15300*/  FSEL R24, R44, -INF , !P0 ;  /* 0xff8000002c187808 */ /* 0x000fc40004000000 */
[--C-:B------:R-:W-:Y:S02]  /*15310*/  LOP3.LUT R37, R133, 0x2d, R102.reuse, 0xfe, !PT ;  /* 0x0000002d85257812 */ /* 0x100fe400078efe66 */
[----:B------:R-:W-:Y:S01]  /*15320*/  ISETP.GT.U32.AND P0, PT, R36, R137, PT ;  /* 0x000000892400720c */ /* 0x000fe20003f04070 */
[----:B------:R-:W-:Y:S01]  /*15330*/  FMUL R36, R45, R69 ;  /* 0x000000452d247220 */ /* 0x000fe20000400000 */
[----:B------:R-:W-:Y:S02]  /*15340*/  FMNMX3 R35, R35, R74, R9, !PT ;  /* 0x0000004a23237276 */ /* 0x000fe40007800009 */
[----:B------:R-:W-:Y:S02]  /*15350*/  ISETP.GT.U32.AND.EX P1, PT, R136, RZ, PT, P1 ;  /* 0x000000ff8800720c */ /* 0x000fe40003f24110 */
[----:B------:R-:W-:Y:S02]  /*15360*/  FSEL R25, R46, -INF , !P2 ;  /* 0xff8000002e197808 */ /* 0x000fe40005000000 */
[----:B------:R-:W-:-:S02]  /*15370*/  LOP3.LUT R38, R133, 0x2c, R102, 0xfe, !PT ;  /* 0x0000002c85267812 */ /* 0x000fc400078efe66 */
[-C--:B------:R-:W-:Y:S02]  /*15380*/  ISETP.GT.U32.AND P2, PT, R37, R137.reuse, PT ;  /* 0x000000892500720c */ /* 0x080fe40003f44070 */
[----:B------:R-:W-:Y:S02]  /*15390*/  FMNMX3 R37, R35, R16, R10, !PT ;  /* 0x0000001023257276 */ /* 0x000fe4000780000a */
[----:B------:R-:W-:Y:S02]  /*153a0*/  LOP3.LUT R39, R39, 0x3, RZ, 0xc0, !PT ;  /* 0x0000000327277812 */ /* 0x000fe400078ec0ff */
[----:B------:R-:W-:Y:S02]  /*153b0*/  FSEL R36, R36, -INF , !P1 ;  /* 0xff80000024247808 */ /* 0x000fe40004800000 */
[----:B------:R-:W-:Y:S02]  /*153c0*/  ISETP.GT.U32.AND P1, PT, R38, R137, PT ;  /* 0x000000892600720c */ /* 0x000fe40003f24070 */
[----:B------:R-:W-:Y:S01]  /*153d0*/  FMNMX3 R38, R37, R75, R11, !PT ;  /* 0x0000004b25267276 */ /* 0x000fe2000780000b */
[----:B------:R-:W-:Y:S01]  /*153e0*/  FMUL R37, R49, R69 ;  /* 0x0000004531257220 */ /* 0x000fe20000400000 */
[----:B------:R-:W-:-:S02]  /*153f0*/  LOP3.LUT R90, R90, 0x3, RZ, 0xc0, !PT ;  /* 0x000000035a5a7812 */ /* 0x000fc400078ec0ff */
[----:B------:R-:W-:Y:S02]  /*15400*/  IADD3 R39, PT, PT, R39, R89, R88 ;  /* 0x0000005927277210 */ /* 0x000fe40007ffe058 */
[----:B------:R-:W-:Y:S02]  /*15410*/  FMNMX3 R38, R38, R76, R12, !PT ;  /* 0x0000004c26267276 */ /* 0x000fe4000780000c */
[----:B------:R-:W-:Y:S02]  /*15420*/  IADD3 R90, PT, PT, R90, R93, R92 ;  /* 0x0000005d5a5a7210 */ /* 0x000fe40007ffe05c */
[----:B------:R-:W-:Y:S02]  /*15430*/  LOP3.LUT R39, R39, 0xf, RZ, 0xc0, !PT ;  /* 0x0000000f27277812 */ /* 0x000fe400078ec0ff */
[----:B------:R-:W-:Y:S02]  /*15440*/  LOP3.LUT R84, R84, 0x3, RZ, 0xc0, !PT ;  /* 0x0000000354547812 */ /* 0x000fe400078ec0ff */
[----:B------:R-:W-:Y:S01]  /*15450*/  FMNMX3 R38, R38, R13, R80, !PT ;  /* 0x0000000d26267276 */ /* 0x000fe20007800050 */
[----:B------:R-:W-:Y:S01]  /*15460*/  IMAD R39, R90, 0x10, R39 ;  /* 0x000000105a277824 */ /* 0x000fe200078e0227 */
[----:B------:R-:W-:-:S02]  /*15470*/  IADD3 R84, PT, PT, R84, R87, R86 ;  /* 0x0000005754547210 */ /* 0x000fc40007ffe056 */
[----:B------:R-:W-:Y:S02]  /*15480*/  LOP3.LUT R28, R26, 0xf00, RZ, 0xe2, !PT ;  /* 0x00000f001a1c7812 */ /* 0x000fe400078ee2ff */
[----:B------:R-:W-:Y:S01]  /*15490*/  FMNMX3 R45, R38, R77, R14, !PT ;  /* 0x0000004d262d7276 */ /* 0x000fe2000780000e */
[----:B------:R-:W-:Y:S01]  /*154a0*/  FMUL R38, R51, R69 ;  /* 0x0000004533267220 */ /* 0x000fe20000400000 */
[----:B------:R-:W-:Y:S01]  /*154b0*/  LOP3.LUT R39, R39, 0xff, RZ, 0xc0, !PT ;  /* 0x000000ff27277812 */ /* 0x000fe200078ec0ff */
[----:B------:R-:W-:Y:S01]  /*154c0*/  IMAD R28, R84, 0x1000, R28 ;  /* 0x00001000541c7824 */ /* 0x000fe200078e021c */
[----:B------:R-:W-:Y:S02]  /*154d0*/  ISETP.GT.U32.AND.EX P0, PT, R136, RZ, PT, P0 ;  /* 0x000000ff8800720c */ /* 0x000fe40003f04100 */
[----:B------:R-:W-:Y:S01]  /*154e0*/  FMNMX3 R45, R45, R81, R78, !PT ;  /* 0x000000512d2d7276 */ /* 0x000fe2000780004e */
[----:B------:R-:W-:Y:S01]  /*154f0*/  IMAD.IADD R28, R28, 0x1, R39 ;  /* 0x000000011c1c7824 */ /* 0x000fe200078e0227 */
[----:B------:R-:W-:-:S02]  /*15500*/  LOP3.LUT R27, R133, 0x2e, R102, 0xfe, !PT ;  /* 0x0000002e851b7812 */ /* 0x000fc400078efe66 */
[----:B------:R-:W-:Y:S02]  /*15510*/  FSEL R26, R47, -INF , !P0 ;  /* 0xff8000002f1a7808 */ /* 0x000fe40004000000 */
[----:B------:R-:W-:Y:S02]  /*15520*/  FMNMX3 R45, R45, R15, R82, !PT ;  /* 0x0000000f2d2d7276 */ /* 0x000fe40007800052 */
[----:B------:R-:W-:Y:S01]  /*15530*/  ISETP.GT.U32.AND P0, PT, R27, R137, PT ;  /* 0x000000891b00720c */ /* 0x000fe20003f04070 */
[----:B------:R-:W-:Y:S01]  /*15540*/  FMUL R27, R48, R69 ;  /* 0x00000045301b7220 */ /* 0x000fe20000400000 */
[----:B------:R-:W-:Y:S02]  /*15550*/  ISETP.GT.U32.AND.EX P1, PT, R136, RZ, PT, P1 ;  /* 0x000000ff8800720c */ /* 0x000fe40003f24110 */
[----:B------:R-:W-:Y:S02]  /*15560*/  LOP3.LUT R102, R133, 0x2f, R102, 0xfe, !PT ;  /* 0x0000002f85667812 */ /* 0x000fe400078efe66 */
[----:B------:R-:W-:-:S02]  /*15570*/  FMNMX3 R45, R45, R29, R17, !PT ;  /* 0x0000001d2d2d7276 */ /* 0x000fc40007800011 */
[----:B------:R-:W-:Y:S02]  /*15580*/  LOP3.LUT R35, R28, 0xffff, RZ, 0xc0, !PT ;  /* 0x0000ffff1c237812 */ /* 0x000fe400078ec0ff */
[----:B------:R-:W-:Y:S02]  /*15590*/  FSEL R27, R27, -INF , !P1 ;  /* 0xff8000001b1b7808 */ /* 0x000fe40004800000 */
[----:B------:R-:W-:Y:S02]  /*155a0*/  ISETP.GT.U32.AND P1, PT, R102, R137, PT ;  /* 0x000000896600720c */ /* 0x000fe40003f24070 */
[----:B------:R-:W-:Y:S02]  /*155b0*/  ISETP.GT.U32.AND.EX P2, PT, R136, RZ, PT, P2 ;  /* 0x000000ff8800720c */ /* 0x000fe40003f44120 */
[----:B------:R-:W-:Y:S02]  /*155c0*/  FMNMX3 R45, R45, R83, R30, !PT ;  /* 0x000000532d2d7276 */ /* 0x000fe4000780001e */
[----:B------:R-:W-:-:S02]  /*155d0*/  SHF.R.U32.HI R28, RZ, 0xf, R35 ;  /* 0x0000000fff1c7819 */ /* 0x000fc40000011623 */
[C---:B------:R-:W-:Y:S02]  /*155e0*/  ISETP.GT.U32.AND.EX P0, PT, R136.reuse, RZ, PT, P0 ;  /* 0x000000ff8800720c */ /* 0x040fe40003f04100 */
[----:B------:R-:W-:Y:S02]  /*155f0*/  SHF.R.U32.HI R39, RZ, 0xe, R35 ;  /* 0x0000000eff277819 */ /* 0x000fe40000011623 */
[----:B------:R-:W-:Y:S02]  /*15600*/  FSEL R37, R37, -INF , !P2 ;  /* 0xff80000025257808 */ /* 0x000fe40005000000 */
[----:B------:R-:W-:Y:S02]  /*15610*/  ISETP.GT.U32.AND.EX P1, PT, R136, RZ, PT, P1 ;  /* 0x000000ff8800720c */ /* 0x000fe40003f24110 */
[----:B------:R-:W-:Y:S02]  /*15620*/  FMNMX3 R45, R45, R18, R31, !PT ;  /* 0x000000122d2d7276 */ /* 0x000fe4000780001f */
[----:B------:R-:W-:-:S02]  /*15630*/  LOP3.LUT P2, RZ, R28, 0x1, RZ, 0xc0, !PT ;  /* 0x000000011cff7812 */ /* 0x000fc4000784c0ff */
[--C-:B------:R-:W-:Y:S02]  /*15640*/  SHF.R.U32.HI R40, RZ, 0xd, R35.reuse ;  /* 0x0000000dff287819 */ /* 0x100fe40000011623 */
[----:B------:R-:W-:Y:S01]  /*15650*/  FSEL R28, R50, -INF , !P0 ;  /* 0xff800000321c7808 */ /* 0x000fe20004000000 */
[-C--:B------:R-:W-:Y:S01]  /*15660*/  FMUL R50, R61, R69.reuse ;  /* 0x000000453d327220 */ /* 0x080fe20000400000 */
[----:B------:R-:W-:Y:S01]  /*15670*/  LOP3.LUT P0, RZ, R39, 0x1, RZ, 0xc0, !PT ;  /* 0x0000000127ff7812 */ /* 0x000fe2000780c0ff */
[-C--:B------:R-:W-:Y:S01]  /*15680*/  FMUL R39, R52, R69.reuse ;  /* 0x0000004534277220 */ /* 0x080fe20000400000 */
[----:B------:R-:W-:Y:S01]  /*15690*/  FSEL R38, R38, -INF , !P1 ;  /* 0xff80000026267808 */ /* 0x000fe20004800000 */
[----:B------:R-:W-:Y:S01]  /*156a0*/  FMUL R52, R66, R69 ;  /* 0x0000004542347220 */ /* 0x000fe20000400000 */
[----:B------:R-:W-:Y:S02]  /*156b0*/  FMNMX3 R45, R45, R19, R20, !PT ;  /* 0x000000132d2d7276 */ /* 0x000fe40007800014 */
[----:B------:R-:W-:Y:S01]  /*156c0*/  LOP3.LUT P1, RZ, R40, 0x1, RZ, 0xc0, !PT ;  /* 0x0000000128ff7812 */ /* 0x000fe2000782c0ff */
[-C--:B------:R-:W-:Y:S01]  /*156d0*/  FMUL R40, R53, R69.reuse ;  /* 0x0000004535287220 */ /* 0x080fe20000400000 */
[--C-:B------:R-:W-:Y:S01]  /*156e0*/  SHF.R.U32.HI R41, RZ, 0xc, R35.reuse ;  /* 0x0000000cff297819 */ /* 0x100fe20000011623 */
[----:B------:R-:W-:Y:S01]  /*156f0*/  FMUL R53, R65, R69 ;  /* 0x0000004541357220 */ /* 0x000fe20000400000 */
[----:B------:R-:W-:-:S02]  /*15700*/  SHF.R.U32.HI R42, RZ, 0xb, R35 ;  /* 0x0000000bff2a7819 */ /* 0x000fc40000011623 */
[----:B------:R-:W-:Y:S02]  /*15710*/  FMNMX3 R45, R45, R32, R21, !PT ;  /* 0x000000202d2d7276 */ /* 0x000fe40007800015 */
[----:B------:R-:W-:Y:S02]  /*15720*/  FSEL R39, R39, -INF , !P2 ;  /* 0xff80000027277808 */ /* 0x000fe40005000000 */
[----:B------:R-:W-:Y:S01]  /*15730*/  LOP3.LUT P2, RZ, R41, 0x1, RZ, 0xc0, !PT ;  /* 0x0000000129ff7812 */ /* 0x000fe2000784c0ff */
[-C--:B------:R-:W-:Y:S01]  /*15740*/  FMUL R41, R54, R69.reuse ;  /* 0x0000004536297220 */ /* 0x080fe20000400000 */
[----:B------:R-:W-:Y:S02]  /*15750*/  FSEL R40, R40, -INF , !P0 ;  /* 0xff80000028287808 */ /* 0x000fe40004000000 */
[----:B------:R-:W-:Y:S01]  /*15760*/  LOP3.LUT P0, RZ, R42, 0x1, RZ, 0xc0, !PT ;  /* 0x000000012aff7812 */ /* 0x000fe2000780c0ff */
[----:B------:R-:W-:Y:S01]  /*15770*/  FMUL R42, R55, R69 ;  /* 0x00000045372a7220 */ /* 0x000fe20000400000 */
[----:B------:R-:W-:-:S02]  /*15780*/  FMNMX3 R45, R45, R79, R22, !PT ;  /* 0x0000004f2d2d7276 */ /* 0x000fc40007800016 */
[--C-:B------:R-:W-:Y:S02]  /*15790*/  SHF.R.U32.HI R43, RZ, 0xa, R35.reuse ;  /* 0x0000000aff2b7819 */ /* 0x100fe40000011623 */
[----:B------:R-:W-:Y:S02]  /*157a0*/  SHF.R.U32.HI R44, RZ, 0x9, R35 ;  /* 0x00000009ff2c7819 */ /* 0x000fe40000011623 */
[----:B------:R-:W-:Y:S02]  /*157b0*/  FSEL R41, R41, -INF , !P1 ;  /* 0xff80000029297808 */ /* 0x000fe40004800000 */
[----:B------:R-:W-:Y:S02]  /*157c0*/  FMNMX3 R45, R45, R33, R23, !PT ;  /* 0x000000212d2d7276 */ /* 0x000fe40007800017 */
[----:B------:R-:W-:Y:S01]  /*157d0*/  LOP3.LUT P1, RZ, R43, 0x1, RZ, 0xc0, !PT ;  /* 0x000000012bff7812 */ /* 0x000fe2000782c0ff */
[----:B------:R-:W-:Y:S01]  /*157e0*/  FMUL R43, R56, R69 ;  /* 0x00000045382b7220 */ /* 0x000fe20000400000 */
[----:B------:R-:W-:-:S02]  /*157f0*/  FSEL R42, R42, -INF , !P2 ;  /* 0xff8000002a2a7808 */ /* 0x000fc40005000000 */
[----:B------:R-:W-:Y:S02]  /*15800*/  LOP3.LUT P2, RZ, R44, 0x1, RZ, 0xc0, !PT ;  /* 0x000000012cff7812 */ /* 0x000fe4000784c0ff */
[--C-:B------:R-:W-:Y:S02]  /*15810*/  SHF.R.U32.HI R44, RZ, 0x8, R35.reuse ;  /* 0x00000008ff2c7819 */ /* 0x100fe40000011623 */
[----:B------:R-:W-:Y:S02]  /*15820*/  FMNMX3 R47, R45, R34, R24, !PT ;  /* 0x000000222d2f7276 */ /* 0x000fe40007800018 */
[----:B------:R-:W-:Y:S02]  /*15830*/  SHF.R.U32.HI R46, RZ, 0x7, R35 ;  /* 0x00000007ff2e7819 */ /* 0x000fe40000011623 */
[----:B------:R-:W-:Y:S02]  /*15840*/  FSEL R43, R43, -INF , !P0 ;  /* 0xff8000002b2b7808 */ /* 0x000fe40004000000 */
[----:B------:R-:W-:-:S02]  /*15850*/  LOP3.LUT P0, RZ, R44, 0x1, RZ, 0xc0, !PT ;  /* 0x000000012cff7812 */ /* 0x000fc4000780c0ff */
[----:B------:R-:W-:Y:S02]  /*15860*/  FMNMX3 R48, R47, R36, R25, !PT ;  /* 0x000000242f307276 */ /* 0x000fe40007800019 */
[----:B------:R-:W-:Y:S02]  /*15870*/  FSEL R44, R57, -INF , !P1 ;  /* 0xff800000392c7808 */ /* 0x000fe40004800000 */
[----:B------:R-:W-:Y:S02]  /*15880*/  LOP3.LUT P1, RZ, R46, 0x1, RZ, 0xc0, !PT ;  /* 0x000000012eff7812 */ /* 0x000fe4000782c0ff */
[----:B------:R-:W-:Y:S02]  /*15890*/  SHF.R.U32.HI R46, RZ, 0x6, R35 ;  /* 0x00000006ff2e7819 */ /* 0x000fe40000011623 */
[----:B------:R-:W-:Y:S02]  /*158a0*/  FMNMX3 R48, R48, R26, R27, !PT ;  /* 0x0000001a30307276 */ /* 0x000fe4000780001b */
[----:B------:R-:W-:-:S02]  /*158b0*/  SHF.R.U32.HI R47, RZ, 0x5, R35 ;  /* 0x00000005ff2f7819 */ /* 0x000fc40000011623 */
[----:B------:R-:W-:Y:S02]  /*158c0*/  FSEL R45, R58, -INF , !P2 ;  /* 0xff8000003a2d7808 */ /* 0x000fe40005000000 */
[----:B------:R-:W-:Y:S02]  /*158d0*/  LOP3.LUT P2, RZ, R46, 0x1, RZ, 0xc0, !PT ;  /* 0x000000012eff7812 */ /* 0x000fe4000784c0ff */
[----:B------:R-:W-:Y:S02]  /*158e0*/  SHF.R.U32.HI R49, RZ, 0x4, R35 ;  /* 0x00000004ff317819 */ /* 0x000fe40000011623 */
[----:B------:R-:W-:Y:S02]  /*158f0*/  FSEL R46, R59, -INF , !P0 ;  /* 0xff8000003b2e7808 */ /* 0x000fe40004000000 */
[----:B------:R-:W-:Y:S02]  /*15900*/  FMNMX3 R48, R48, R37, R28, !PT ;  /* 0x0000002530307276 */ /* 0x000fe4000780001c */
[----:B------:R-:W-:-:S02]  /*15910*/  LOP3.LUT P0, RZ, R47, 0x1, RZ, 0xc0, !PT ;  /* 0x000000012fff7812 */ /* 0x000fc4000780c0ff */
[----:B------:R-:W-:Y:S02]  /*15920*/  FSEL R47, R60, -INF , !P1 ;  /* 0xff8000003c2f7808 */ /* 0x000fe40004800000 */
[----:B------:R-:W-:Y:S02]  /*15930*/  LOP3.LUT P1, RZ, R49, 0x1, RZ, 0xc0, !PT ;  /* 0x0000000131ff7812 */ /* 0x000fe4000782c0ff */
[----:B------:R-:W-:Y:S02]  /*15940*/  FMNMX3 R49, R48, R38, R39, !PT ;  /* 0x0000002630317276 */ /* 0x000fe40007800027 */
[----:B------:R-:W-:Y:S02]  /*15950*/  SHF.R.U32.HI R48, RZ, 0x3, R35 ;  /* 0x00000003ff307819 */ /* 0x000fe40000011623 */
[----:B------:R-:W-:Y:S02]  /*15960*/  FMNMX3 R49, R49, R40, R41, !PT ;  /* 0x0000002831317276 */ /* 0x000fe40007800029 */
[----:B------:R-:W-:-:S02]  /*15970*/  FSEL R50, R50, -INF , !P2 ;  /* 0xff80000032327808 */ /* 0x000fc40005000000 */
[----:B------:R-:W-:Y:S02]  /*15980*/  LOP3.LUT P2, RZ, R48, 0x1, RZ, 0xc0, !PT ;  /* 0x0000000130ff7812 */ /* 0x000fe4000784c0ff */
[----:B------:R-:W-:Y:S02]  /*15990*/  FMNMX3 R51, R49, R42, R43, !PT ;  /* 0x0000002a31337276 */ /* 0x000fe4000780002b */
[--C-:B------:R-:W-:Y:S02]  /*159a0*/  SHF.R.U32.HI R48, RZ, 0x2, R35.reuse ;  /* 0x00000002ff307819 */ /* 0x100fe40000011623 */
[----:B------:R-:W-:Y:S02]  /*159b0*/  SHF.R.U32.HI R35, RZ, 0x1, R35 ;  /* 0x00000001ff237819 */ /* 0x000fe40000011623 */
[----:B------:R-:W-:Y:S02]  /*159c0*/  FSEL R49, R62, -INF , !P0 ;  /* 0xff8000003e317808 */ /* 0x000fe40004000000 */
[----:B------:R-:W-:-:S02]  /*159d0*/  FMNMX3 R51, R51, R44, R45, !PT ;  /* 0x0000002c33337276 */ /* 0x000fc4000780002d */
[----:B------:R-:W-:Y:S02]  /*159e0*/  LOP3.LUT P0, RZ, R48, 0x1, RZ, 0xc0, !PT ;  /* 0x0000000130ff7812 */ /* 0x000fe4000780c0ff */
[----:B------:R-:W-:Y:S02]  /*159f0*/  FSEL R48, R63, -INF , !P1 ;  /* 0xff8000003f307808 */ /* 0x000fe40004800000 */
[----:B------:R-:W-:Y:S02]  /*15a00*/  LOP3.LUT P1, RZ, R35, 0x1, RZ, 0xc0, !PT ;  /* 0x0000000123ff7812 */ /* 0x000fe4000782c0ff */
[----:B------:R-:W-:Y:S02]  /*15a10*/  FMNMX3 R35, R51, R46, R47, !PT ;  /* 0x0000002e33237276 */ /* 0x000fe4000780002f */
[----:B------:R-:W-:Y:S02]  /*15a20*/  FSEL R51, R64, -INF , !P2 ;  /* 0xff80000040337808 */ /* 0x000fe40005000000 */
[----:B------:R-:W-:-:S02]  /*15a30*/  FMNMX3 R35, R35, R50, R49, !PT ;  /* 0x0000003223237276 */ /* 0x000fc40007800031 */
[----:B------:R-:W-:Y:S02]  /*15a40*/  FSEL R53, R53, -INF , !P0 ;  /* 0xff80000035357808 */ /* 0x000fe40004000000 */
[----:B------:R-:W-:Y:S02]  /*15a50*/  FSEL R52, R52, -INF , !P1 ;  /* 0xff80000034347808 */ /* 0x000fe40004800000 */
[----:B------:R-:W-:Y:S02]  /*15a60*/  FMNMX3 R54, R35, R48, R51, !PT ;  /* 0x0000003023367276 */ /* 0x000fe40007800033 */
[----:B------:R-:W-:Y:S02]  /*15a70*/  FSEL R35, R67, -INF , !P3 ;  /* 0xff80000043237808 */ /* 0x000fe40005800000 */
[----:B------:R-:W-:-:S04]  /*15a80*/  FMNMX3 R54, R54, R53, R52, !PT ;  /* 0x0000003536367276 */ /* 0x000fc80007800034 */
[----:B------:R-:W-:-:S05]  /*15a90*/  FMNMX R132, R35, R54, !PT ;  /* 0x0000003623847209 */ /* 0x000fca0007800000 */
[----:B------:R-:W0:Y:S02]  /*15aa0*/  SHFL.BFLY PT, R54, R132, 0x10, 0x1f ;  /* 0x0e001f0084367f89 */ /* 0x000e2400000e0000 */
[----:B0-----:R-:W-:-:S05]  /*15ab0*/  FMNMX3 R132, R132, R54, R68, !PT ;  /* 0x0000003684847276 */ /* 0x001fca0007800044 */
[--C-:B------:R-:W-:Y:S01]  /*15ac0*/  FADD R4, R4, -R132.reuse ;  /* 0x8000008404047221 */ /* 0x100fe20000000000 */
[--C-:B------:R-:W-:Y:S01]  /*15ad0*/  FADD R70, R70, -R132.reuse ;  /* 0x8000008446467221 */ /* 0x100fe20000000000 */
[--C-:B------:R-:W-:Y:S01]  /*15ae0*/  FADD R5, R5, -R132.reuse ;  /* 0x8000008405057221 */ /* 0x100fe20000000000 */
[--C-:B------:R-:W-:Y:S01]  /*15af0*/  FADD R71, R71, -R132.reuse ;  /* 0x8000008447477221 */ /* 0x100fe20000000000 */
[----:B------:R-:W-:Y:S01]  /*15b00*/  FMUL R4, R4, 1.4426950216293334961 ;  /* 0x3fb8aa3b04047820 */ /* 0x000fe20000400000 */
[----:B------:R-:W-:Y:S01]  /*15b10*/  FMUL R70, R70, 1.4426950216293334961 ;  /* 0x3fb8aa3b46467820 */ /* 0x000fe20000400000 */
[----:B------:R-:W-:Y:S01]  /*15b20*/  FMUL R5, R5, 1.4426950216293334961 ;  /* 0x3fb8aa3b05057820 */ /* 0x000fe20000400000 */
[--C-:B------:R-:W-:Y:S01]  /*15b30*/  FADD R6, R6, -R132.reuse ;  /* 0x8000008406067221 */ /* 0x100fe20000000000 */
[----:B------:R0:W-:Y:S01]  /*15b40*/  MUFU.EX2 R106, R4 ;  /* 0x00000004006a7308 */ /* 0x0001e20000000800 */
[----:B------:R-:W-:Y:S01]  /*15b50*/  FMUL R71, R71, 1.4426950216293334961 ;  /* 0x3fb8aa3b47477820 */ /* 0x000fe20000400000 */
[--C-:B------:R-:W-:Y:S01]  /*15b60*/  FADD R72, R72, -R132.reuse ;  /* 0x8000008448487221 */ /* 0x100fe20000000000 */
[----:B------:R-:W-:Y:S01]  /*15b70*/  FMUL R6, R6, 1.4426950216293334961 ;  /* 0x3fb8aa3b06067820 */ /* 0x000fe20000400000 */
[--C-:B------:R-:W-:Y:S01]  /*15b80*/  FADD R7, R7, -R132.reuse ;  /* 0x8000008407077221 */ /* 0x100fe20000000000 */
[--C-:B------:R-:W-:Y:S01]  /*15b90*/  FADD R73, R73, -R132.reuse ;  /* 0x8000008449497221 */ /* 0x100fe20000000000 */
[----:B------:R-:W-:Y:S01]  /*15ba0*/  FMUL R72, R72, 1.4426950216293334961 ;  /* 0x3fb8aa3b48487820 */ /* 0x000fe20000400000 */
[--C-:B------:R-:W-:Y:S01]  /*15bb0*/  FADD R8, R8, -R132.reuse ;  /* 0x8000008408087221 */ /* 0x100fe20000000000 */
[----:B------:R-:W1:Y:S01]  /*15bc0*/  MUFU.EX2 R105, R70 ;  /* 0x0000004600697308 */ /* 0x000e620000000800 */
[--C-:B0-----:R-:W-:Y:S01]  /*15bd0*/  FADD R4, R15, -R132.reuse ;  /* 0x800000840f047221 */ /* 0x101fe20000000000 */
[----:B------:R-:W-:Y:S01]  /*15be0*/  FMUL R7, R7, 1.4426950216293334961 ;  /* 0x3fb8aa3b07077820 */ /* 0x000fe20000400000 */
[----:B------:R-:W-:Y:S01]  /*15bf0*/  FMUL R73, R73, 1.4426950216293334961 ;  /* 0x3fb8aa3b49497820 */ /* 0x000fe20000400000 */
[----:B------:R-:W-:Y:S01]  /*15c00*/  FMUL R8, R8, 1.4426950216293334961 ;  /* 0x3fb8aa3b08087820 */ /* 0x000fe20000400000 */
[----:B------:R-:W-:Y:S01]  /*15c10*/  FMUL R4, R4, 1.4426950216293334961 ;  /* 0x3fb8aa3b04047820 */ /* 0x000fe20000400000 */
[--C-:B------:R-:W-:Y:S01]  /*15c20*/  FADD R74, R74, -R132.reuse ;  /* 0x800000844a4a7221 */ /* 0x100fe20000000000 */
[--C-:B------:R-:W-:Y:S01]  /*15c30*/  FADD R9, R9, -R132.reuse ;  /* 0x8000008409097221 */ /* 0x100fe20000000000 */
[----:B------:R-:W0:Y:S01]  /*15c40*/  MUFU.EX2 R103, R5 ;  /* 0x0000000500677308 */ /* 0x000e220000000800 */
[--C-:B------:R-:W-:Y:S01]  /*15c50*/  FADD R16, R16, -R132.reuse ;  /* 0x8000008410107221 */ /* 0x100fe20000000000 */
[----:B------:R-:W-:Y:S01]  /*15c60*/  FMUL R74, R74, 1.4426950216293334961 ;  /* 0x3fb8aa3b4a4a7820 */ /* 0x000fe20000400000 */
[----:B------:R-:W-:Y:S01]  /*15c70*/  FMUL R9, R9, 1.4426950216293334961 ;  /* 0x3fb8aa3b09097820 */ /* 0x000fe20000400000 */
[--C-:B------:R-:W-:Y:S01]  /*15c80*/  FADD R10, R10, -R132.reuse ;  /* 0x800000840a0a7221 */ /* 0x100fe20000000000 */
[----:B------:R-:W-:Y:S01]  /*15c90*/  FMUL R16, R16, 1.4426950216293334961 ;  /* 0x3fb8aa3b10107820 */ /* 0x000fe20000400000 */
[--C-:B------:R-:W-:Y:S01]  /*15ca0*/  FADD R75, R75, -R132.reuse ;  /* 0x800000844b4b7221 */ /* 0x100fe20000000000 */
[--C-:B------:R-:W-:Y:S01]  /*15cb0*/  FADD R11, R11, -R132.reuse ;  /* 0x800000840b0b7221 */ /* 0x100fe20000000000 */
[----:B------:R2:W-:Y:S01]  /*15cc0*/  MUFU.EX2 R93, R4 ;  /* 0x00000004005d7308 */ /* 0x0005e20000000800 */
[----:B------:R-:W-:Y:S01]  /*15cd0*/  FMUL R10, R10, 1.4426950216293334961 ;  /* 0x3fb8aa3b0a0a7820 */ /* 0x000fe20000400000 */
[----:B------:R-:W-:Y:S01]  /*15ce0*/  FMUL R75, R75, 1.4426950216293334961 ;  /* 0x3fb8aa3b4b4b7820 */ /* 0x000fe20000400000 */
[----:B------:R-:W-:Y:S01]  /*15cf0*/  FMUL R11, R11, 1.4426950216293334961 ;  /* 0x3fb8aa3b0b0b7820 */ /* 0x000fe20000400000 */
[--C-:B------:R-:W-:Y:S01]  /*15d00*/  FADD R76, R76, -R132.reuse ;  /* 0x800000844c4c7221 */ /* 0x100fe20000000000 */
[--C-:B------:R-:W-:Y:S01]  /*15d10*/  FADD R12, R12, -R132.reuse ;  /* 0x800000840c0c7221 */ /* 0x100fe20000000000 */
[--C-:B------:R-:W-:Y:S01]  /*15d20*/  FADD R13, R13, -R132.reuse ;  /* 0x800000840d0d7221 */ /* 0x100fe20000000000 */
[--C-:B------:R-:W-:Y:S01]  /*15d30*/  FADD R80, R80, -R132.reuse ;  /* 0x8000008450507221 */ /* 0x100fe20000000000 */
[----:B------:R-:W4:Y:S01]  /*15d40*/  MUFU.EX2 R104, R71 ;  /* 0x0000004700687308 */ /* 0x000f220000000800 */
[--C-:B--2---:R-:W-:Y:S01]  /*15d50*/  FADD R4, R18, -R132.reuse ;  /* 0x8000008412047221 */ /* 0x104fe20000000000 */
[----:B------:R-:W-:Y:S01]  /*15d60*/  FMUL R76, R76, 1.4426950216293334961 ;  /* 0x3fb8aa3b4c4c7820 */ /* 0x000fe20000400000 */
[----:B------:R-:W-:Y:S01]  /*15d70*/  FMUL R12, R12, 1.4426950216293334961 ;  /* 0x3fb8aa3b0c0c7820 */ /* 0x000fe20000400000 */
[----:B------:R-:W-:Y:S01]  /*15d80*/  FMUL R13, R13, 1.4426950216293334961 ;  /* 0x3fb8aa3b0d0d7820 */ /* 0x000fe20000400000 */
[----:B------:R-:W-:Y:S01]  /*15d90*/  FMUL R4, R4, 1.4426950216293334961 ;  /* 0x3fb8aa3b04047820 */ /* 0x000fe20000400000 */
[--C-:B------:R-:W-:Y:S01]  /*15da0*/  FADD R77, R77, -R132.reuse ;  /* 0x800000844d4d7221 */ /* 0x100fe20000000000 */
[--C-:B------:R-:W-:Y:S01]  /*15db0*/  FADD R14, R14, -R132.reuse ;  /* 0x800000840e0e7221 */ /* 0x100fe20000000000 */
[----:B------:R-:W2:Y:S01]  /*15dc0*/  MUFU.EX2 R6, R6 ;  /* 0x0000000600067308 */ /* 0x000ea20000000800 */
        /* <DEDUP_REMOVED lines=15> */
[----:B------:R-:W0:Y:S01]  /*15ec0*/  MUFU.EX2 R102, R72 ;  /* 0x0000004800667308 */ /* 0x000e220000000800 */
[--C-:B-----5:R-:W-:Y:S01]  /*15ed0*/  FADD R4, R19, -R132.reuse ;  /* 0x8000008413047221 */ /* 0x120fe20000000000 */
[----:B------:R-:W-:Y:S01]  /*15ee0*/  FMUL R83, R83, 1.4426950216293334961 ;  /* 0x3fb8aa3b53537820 */ /* 0x000fe20000400000 */
[----:B------:R-:W-:Y:S01]  /*15ef0*/  FMUL R30, R30, 1.4426950216293334961 ;  /* 0x3fb8aa3b1e1e7820 */ /* 0x000fe20000400000 */
[----:B------:R-:W-:Y:S01]  /*15f00*/  FMUL R31, R31, 1.4426950216293334961 ;  /* 0x3fb8aa3b1f1f7820 */ /* 0x000fe20000400000 */
[----:B------:R-:W-:Y:S01]  /*15f10*/  FMUL R4, R4, 1.4426950216293334961 ;  /* 0x3fb8aa3b04047820 */ /* 0x000fe20000400000 */
[--C-:B------:R-:W-:Y:S01]  /*15f20*/  FADD R20, R20, -R132.reuse ;  /* 0x8000008414147221 */ /* 0x100fe20000000000 */
[--C-:B------:R-:W-:Y:S01]  /*15f30*/  FADD R32, R32, -R132.reuse ;  /* 0x8000008420207221 */ /* 0x100fe20000000000 */
[----:B------:R-:W5:Y:S01]  /*15f40*/  MUFU.EX2 R7, R7 ;  /* 0x0000000700077308 */ /* 0x000f620000000800 */
        /* <DEDUP_REMOVED lines=10> */
[--C-:B------:R-:W-:Y:S01]  /*15ff0*/  FADD R23, R23, -R132.reuse ;  /* 0x8000008417177221 */ /* 0x100fe20000000000 */
[----:B------:R-:W-:Y:S01]  /*16000*/  FMUL R33, R33, 1.4426950216293334961 ;  /* 0x3fb8aa3b21217820 */ /* 0x000fe20000400000 */
[--C-:B------:R-:W-:Y:S01]  /*16010*/  FADD R34, R34, -R132.reuse ;  /* 0x8000008422227221 */ /* 0x100fe20000000000 */
[--C-:B------:R-:W-:Y:S01]  /*16020*/  FADD R24, R24, -R132.reuse ;  /* 0x8000008418187221 */ /* 0x100fe20000000000 */
[----:B------:R-:W-:Y:S01]  /*16030*/  FMUL R23, R23, 1.4426950216293334961 ;  /* 0x3fb8aa3b17177820 */ /* 0x000fe20000400000 */
[----:B------:R-:W3:Y:S01]  /*16040*/  MUFU.EX2 R101, R73 ;  /* 0x0000004900657308 */ /* 0x000ee20000000800 */
[----:B-1----:R-:W-:Y:S01]  /*16050*/  FADD R4, R106, R105 ;  /* 0x000000696a047221 */ /* 0x002fe20000000000 */
[----:B------:R-:W-:Y:S01]  /*16060*/  FMUL R34, R34, 1.4426950216293334961 ;  /* 0x3fb8aa3b22227820 */ /* 0x000fe20000400000 */
[----:B------:R-:W-:Y:S01]  /*16070*/  FMUL R24, R24, 1.4426950216293334961 ;  /* 0x3fb8aa3b18187820 */ /* 0x000fe20000400000 */
[----:B------:R-:W-:Y:S01]  /*16080*/  FADD R36, R36, -R132 ;  /* 0x8000008424247221 */ /* 0x000fe20000000000 */
[----:B0-----:R-:W-:Y:S01]  /*16090*/  FADD R4, R103, R4 ;  /* 0x0000000467047221 */ /* 0x001fe20000000000 */
[--C-:B------:R-:W-:Y:S01]  /*160a0*/  FADD R25, R25, -R132.reuse ;  /* 0x8000008419197221 */ /* 0x100fe20000000000 */
[----:B------:R-:W-:Y:S01]  /*160b0*/  FADD R26, R26, -R132 ;  /* 0x800000841a1a7221 */ /* 0x000fe20000000000 */
[----:B------:R-:W0:Y:S01]  /*160c0*/  MUFU.EX2 R8, R8 ;  /* 0x0000000800087308 */ /* 0x000e220000000800 */
[----:B----4-:R-:W-:Y:S01]  /*160d0*/  FADD R4, R104, R4 ;  /* 0x0000000468047221 */ /* 0x010fe20000000000 */
[----:B------:R-:W-:Y:S01]  /*160e0*/  FMUL R36, R36, 1.4426950216293334961 ;  /* 0x3fb8aa3b24247820 */ /* 0x000fe20000400000 */
[----:B------:R-:W-:Y:S01]  /*160f0*/  FMUL R25, R25, 1.4426950216293334961 ;  /* 0x3fb8aa3b19197820 */ /* 0x000fe20000400000 */
[----:B------:R-:W-:Y:S01]  /*16100*/  FMUL R26, R26, 1.4426950216293334961 ;  /* 0x3fb8aa3b1a1a7820 */ /* 0x000fe20000400000 */
[----:B--2---:R-:W-:Y:S01]  /*16110*/  FADD R4, R6, R4 ;  /* 0x0000000406047221 */ /* 0x004fe20000000000 */
[--C-:B------:R-:W-:Y:S01]  /*16120*/  FADD R27, R27, -R132.reuse ;  /* 0x800000841b1b7221 */ /* 0x100fe20000000000 */
[----:B------:R-:W-:Y:S01]  /*16130*/  FADD R37, R37, -R132 ;  /* 0x8000008425257221 */ /* 0x000fe20000000000 */
[----:B------:R-:W1:Y:S01]  /*16140*/  MUFU.EX2 R100, R74 ;  /* 0x0000004a00647308 */ /* 0x000e620000000800 */
[----:B------:R-:W-:Y:S01]  /*16150*/  FADD R4, R102, R4 ;  /* 0x0000000466047221 */ /* 0x000fe20000000000 */
[--C-:B------:R-:W-:Y:S01]  /*16160*/  FADD R28, R28, -R132.reuse ;  /* 0x800000841c1c7221 */ /* 0x100fe20000000000 */
[----:B------:R-:W-:Y:S01]  /*16170*/  FMUL R37, R37, 1.4426950216293334961 ;  /* 0x3fb8aa3b25257820 */ /* 0x000fe20000400000 */
[----:B------:R-:W-:Y:S01]  /*16180*/  FADD R38, R38, -R132 ;  /* 0x8000008426267221 */ /* 0x000fe20000000000 */
[----:B-----5:R-:W-:Y:S01]  /*16190*/  FADD R4, R7, R4 ;  /* 0x0000000407047221 */ /* 0x020fe20000000000 */
[----:B------:R-:W-:Y:S01]  /*161a0*/  SHF.R.U32.HI R5, RZ, 0x2, R130 ;  /* 0x00000002ff057819 */ /* 0x000fe20000011682 */
[----:B------:R-:W-:Y:S01]  /*161b0*/  FADD R39, R39, -R132 ;  /* 0x8000008427277221 */ /* 0x000fe20000000000 */
[----:B------:R-:W2:Y:S01]  /*161c0*/  MUFU.EX2 R9, R9 ;  /* 0x0000000900097308 */ /* 0x000ea20000000800 */
[----:B---3--:R-:W-:Y:S01]  /*161d0*/  FADD R4, R101, R4 ;  /* 0x0000000465047221 */ /* 0x008fe20000000000 */
[----:B------:R-:W-:Y:S01]  /*161e0*/  FMUL R38, R38, 1.4426950216293334961 ;  /* 0x3fb8aa3b26267820 */ /* 0x000fe20000400000 */
[----:B------:R-:W-:Y:S01]  /*161f0*/  LOP3.LUT R5, R5, 0x38, RZ, 0xc0, !PT ;  /* 0x0000003805057812 */ /* 0x000fe200078ec0ff */
[----:B------:R-:W-:Y:S01]  /*16200*/  FADD R140, -R132, R68 ;  /* 0x00000044848c7221 */ /* 0x000fe20000000100 */
[----:B0-----:R-:W-:Y:S01]  /*16210*/  FADD R4, R8, R4 ;  /* 0x0000000408047221 */ /* 0x001fe20000000000 */
[----:B------:R-:W-:Y:S01]  /*16220*/  FADD R40, R40, -R132 ;  /* 0x8000008428287221 */ /* 0x000fe20000000000 */
[----:B------:R-:W-:Y:S01]  /*16230*/  LOP3.LUT R5, R5, 0x1f, R130, 0xf8, !PT ;  /* 0x0000001f05057812 */ /* 0x000fe200078ef882 */
[----:B------:R0:W3:Y:S01]  /*16240*/  MUFU.EX2 R99, R16 ;  /* 0x0000001000637308 */ /* 0x0000e20000000800 */
[----:B-1----:R-:W-:Y:S01]  /*16250*/  FADD R4, R100, R4 ;  /* 0x0000000464047221 */ /* 0x002fe20000000000 */
[----:B------:R-:W-:Y:S01]  /*16260*/  FMUL R140, R140, 1.4426950216293334961 ;  /* 0x3fb8aa3b8c8c7820 */ /* 0x000fe20000400000 */
[----:B------:R-:W-:Y:S01]  /*16270*/  FADD R41, R41, -R132 ;  /* 0x8000008429297221 */ /* 0x000fe20000000000 */
[----:B------:R-:W-:Y:S01]  /*16280*/  FMUL R40, R40, 1.4426950216293334961 ;  /* 0x3fb8aa3b28287820 */ /* 0x000fe20000400000 */
[----:B------:R-:W-:-:S02]  /*16290*/  IMAD.SHL.U32 R5, R5, 0x10, RZ ;  /* 0x0000001005057824 */ /* 0x000fc400078e00ff */
[--C-:B------:R-:W-:Y:S01]  /*162a0*/  FADD R42, R42, -R132.reuse ;  /* 0x800000842a2a7221 */ /* 0x100fe20000000000 */
[----:B------:R-:W-:Y:S01]  /*162b0*/  FADD R43, R43, -R132 ;  /* 0x800000842b2b7221 */ /* 0x000fe20000000000 */
[----:B------:R-:W1:Y:S01]  /*162c0*/  MUFU.EX2 R10, R10 ;  /* 0x0000000a000a7308 */ /* 0x000e620000000800 */
[----:B--2---:R-:W-:Y:S01]  /*162d0*/  FADD R4, R9, R4 ;  /* 0x0000000409047221 */ /* 0x004fe20000000000 */
[----:B0-----:R-:W-:Y:S01]  /*162e0*/  FMUL R16, R82, 1.4426950216293334961 ;  /* 0x3fb8aa3b52107820 */ /* 0x001fe20000400000 */
[----:B------:R-:W-:Y:S01]  /*162f0*/  FMUL R42, R42, 1.4426950216293334961 ;  /* 0x3fb8aa3b2a2a7820 */ /* 0x000fe20000400000 */
[--C-:B------:R-:W-:Y:S01]  /*16300*/  FADD R44, R44, -R132.reuse ;  /* 0x800000842c2c7221 */ /* 0x100fe20000000000 */
[--C-:B------:R-:W-:Y:S01]  /*16310*/  FADD R45, R45, -R132.reuse ;  /* 0x800000842d2d7221 */ /* 0x100fe20000000000 */
[--C-:B------:R-:W-:Y:S01]  /*16320*/  FADD R46, R46, -R132.reuse ;  /* 0x800000842e2e7221 */ /* 0x100fe20000000000 */
[----:B------:R-:W-:Y:S01]  /*16330*/  FADD R47, R47, -R132 ;  /* 0x800000842f2f7221 */ /* 0x000fe20000000000 */
[----:B------:R0:W2:Y:S01]  /*16340*/  MUFU.EX2 R98, R75 ;  /* 0x0000004b00627308 */ /* 0x0000a20000000800 */
[----:B---3--:R-:W-:Y:S01]  /*16350*/  FADD R4, R99, R4 ;  /* 0x0000000463047221 */ /* 0x008fe20000000000 */
[----:B------:R-:W-:Y:S01]  /*16360*/  FMUL R44, R44, 1.4426950216293334961 ;  /* 0x3fb8aa3b2c2c7820 */ /* 0x000fe20000400000 */
[----:B------:R-:W-:Y:S01]  /*16370*/  FMUL R46, R46, 1.4426950216293334961 ;  /* 0x3fb8aa3b2e2e7820 */ /* 0x000fe20000400000 */
[--C-:B------:R-:W-:Y:S01]  /*16380*/  FADD R50, R50, -R132.reuse ;  /* 0x8000008432327221 */ /* 0x100fe20000000000 */
[--C-:B------:R-:W-:Y:S01]  /*16390*/  FADD R51, R51, -R132.reuse ;  /* 0x8000008433337221 */ /* 0x100fe20000000000 */
[--C-:B------:R-:W-:Y:S01]  /*163a0*/  FADD R53, R53, -R132.reuse ;  /* 0x8000008435357221 */ /* 0x100fe20000000000 */
[----:B------:R-:W-:Y:S01]  /*163b0*/  FADD R52, R52, -R132 ;  /* 0x8000008434347221 */ /* 0x000fe20000000000 */
[----:B------:R-:W3:Y:S01]  /*163c0*/  MUFU.EX2 R11, R11 ;  /* 0x0000000b000b7308 */ /* 0x000ee20000000800 */
[----:B-1----:R-:W-:Y:S01]  /*163d0*/  FADD R4, R10, R4 ;  /* 0x000000040a047221 */ /* 0x002fe20000000000 */
[----:B------:R-:W-:Y:S01]  /*163e0*/  FMUL R50, R50, 1.4426950216293334961 ;  /* 0x3fb8aa3b32327820 */ /* 0x000fe20000400000 */
[----:B0-----:R-:W-:Y:S01]  /*163f0*/  FADD R75, R48, -R132 ;  /* 0x80000084304b7221 */ /* 0x001fe20000000000 */
[----:B------:R-:W-:Y:S01]  /*16400*/  FMUL R53, R53, 1.4426950216293334961 ;  /* 0x3fb8aa3b35357820 */ /* 0x000fe20000400000 */
[----:B------:R-:W-:-:S02]  /*16410*/  FMUL R52, R52, 1.4426950216293334961 ;  /* 0x3fb8aa3b34347820 */ /* 0x000fc40000400000 */
[----:B------:R-:W-:Y:S01]  /*16420*/  FMUL R75, R75, 1.4426950216293334961 ;  /* 0x3fb8aa3b4b4b7820 */ /* 0x000fe20000400000 */
[----:B------:R-:W0:Y:S01]  /*16430*/  MUFU.EX2 R97, R76 ;  /* 0x0000004c00617308 */ /* 0x000e220000000800 */
[----:B--2---:R-:W-:-:S07]  /*16440*/  FADD R4, R98, R4 ;  /* 0x0000000462047221 */ /* 0x004fce0000000000 */
[----:B------:R-:W1:Y:S01]  /*16450*/  MUFU.EX2 R12, R12 ;  /* 0x0000000c000c7308 */ /* 0x000e620000000800 */
[----:B---3--:R-:W-:-:S07]  /*16460*/  FADD R4, R11, R4 ;  /* 0x000000040b047221 */ /* 0x008fce0000000000 */
[----:B------:R2:W3:Y:S01]  /*16470*/  MUFU.EX2 R96, R13 ;  /* 0x0000000d00607308 */ /* 0x0004e20000000800 */
[----:B0-----:R-:W-:-:S07]  /*16480*/  FADD R4, R97, R4 ;  /* 0x0000000461047221 */ /* 0x001fce0000000000 */
[----:B------:R-:W-:Y:S01]  /*16490*/  MUFU.EX2 R95, R77 ;  /* 0x0000004d005f7308 */ /* 0x000fe20000000800 */
[----:B--2---:R-:W-:Y:S01]  /*164a0*/  FMUL R13, R80, 1.4426950216293334961 ;  /* 0x3fb8aa3b500d7820 */ /* 0x004fe20000400000 */
[----:B-1----:R-:W-:-:S06]  /*164b0*/  FADD R4, R12, R4 ;  /* 0x000000040c047221 */ /* 0x002fcc0000000000 */
[----:B------:R-:W0:Y:S01]  /*164c0*/  MUFU.EX2 R13, R13 ;  /* 0x0000000d000d7308 */ /* 0x000e220000000800 */
[----:B---3--:R-:W-:-:S07]  /*164d0*/  FADD R4, R96, R4 ;  /* 0x0000000460047221 */ /* 0x008fce0000000000 */
[----:B------:R-:W1:Y:S08]  /*164e0*/  MUFU.EX2 R14, R14 ;  /* 0x0000000e000e7308 */ /* 0x000e700000000800 */
[----:B------:R-:W2:Y:S01]  /*164f0*/  MUFU.EX2 R94, R81 ;  /* 0x00000051005e7308 */ /* 0x000ea20000000800 */
[----:B0-----:R-:W-:-:S04]  /*16500*/  FADD R4, R13, R4 ;  /* 0x000000040d047221 */ /* 0x001fc80000000000 */
[----:B------:R-:W-:-:S03]  /*16510*/  FADD R4, R95, R4 ;  /* 0x000000045f047221 */ /* 0x000fc60000000000 */
[----:B------:R-:W0:Y:S01]  /*16520*/  MUFU.EX2 R15, R78 ;  /* 0x0000004e000f7308 */ /* 0x000e220000000800 */
[----:B-1----:R-:W-:-:S07]  /*16530*/  FADD R4, R14, R4 ;  /* 0x000000040e047221 */ /* 0x002fce0000000000 */
[----:B------:R-:W1:Y:S01]  /*16540*/  MUFU.EX2 R16, R16 ;  /* 0x0000001000107308 */ /* 0x000e620000000800 */
[----:B--2---:R-:W-:-:S07]  /*16550*/  FADD R4, R94, R4 ;  /* 0x000000045e047221 */ /* 0x004fce0000000000 */
[----:B------:R2:W3:Y:S01]  /*16560*/  MUFU.EX2 R92, R29 ;  /* 0x0000001d005c7308 */ /* 0x0004e20000000800 */
[----:B0-----:R-:W-:-:S04]  /*16570*/  FADD R4, R15, R4 ;  /* 0x000000040f047221 */ /* 0x001fc80000000000 */
[----:B------:R-:W-:-:S03]  /*16580*/  FADD R4, R93, R4 ;  /* 0x000000045d047221 */ /* 0x000fc60000000000 */
[----:B------:R-:W0:Y:S01]  /*16590*/  MUFU.EX2 R17, R17 ;  /* 0x0000001100117308 */ /* 0x000e220000000800 */
[----:B-1----:R-:W-:Y:S01]  /*165a0*/  FADD R4, R16, R4 ;  /* 0x0000000410047221 */ /* 0x002fe20000000000 */
[----:B--2---:R-:W-:-:S06]  /*165b0*/  FMUL R29, R41, 1.4426950216293334961 ;  /* 0x3fb8aa3b291d7820 */ /* 0x004fcc0000400000 */
[----:B------:R-:W1:Y:S01]  /*165c0*/  MUFU.EX2 R91, R83 ;  /* 0x00000053005b7308 */ /* 0x000e620000000800 */
[----:B---3--:R-:W-:-:S07]  /*165d0*/  FADD R4, R92, R4 ;  /* 0x000000045c047221 */ /* 0x008fce0000000000 */
[----:B------:R2:W3:Y:S01]  /*165e0*/  MUFU.EX2 R18, R30 ;  /* 0x0000001e00127308 */ /* 0x0004e20000000800 */
[----:B0-----:R-:W-:-:S07]  /*165f0*/  FADD R4, R17, R4 ;  /* 0x0000000411047221 */ /* 0x001fce0000000000 */
[----:B------:R0:W4:Y:S01]  /*16600*/  MUFU.EX2 R19, R31 ;  /* 0x0000001f00137308 */ /* 0x0001220000000800 */
[----:B-1----:R-:W-:Y:S01]  /*16610*/  FADD R4, R91, R4 ;  /* 0x000000045b047221 */ /* 0x002fe20000000000 */
[----:B--2---:R-:W-:-:S06]  /*16620*/  FMUL R30, R43, 1.4426950216293334961 ;  /* 0x3fb8aa3b2b1e7820 */ /* 0x004fcc0000400000 */
[----:B------:R-:W1:Y:S01]  /*16630*/  MUFU.EX2 R20, R20 ;  /* 0x0000001400147308 */ /* 0x000e620000000800 */
[----:B---3--:R-:W-:Y:S01]  /*16640*/  FADD R4, R18, R4 ;  /* 0x0000000412047221 */ /* 0x008fe20000000000 */
[----:B0-----:R-:W-:-:S03]  /*16650*/  FMUL R31, R45, 1.4426950216293334961 ;  /* 0x3fb8aa3b2d1f7820 */ /* 0x001fc60000400000 */
[----:B------:R-:W-:-:S03]  /*16660*/  FADD R4, R90, R4 ;  /* 0x000000045a047221 */ /* 0x000fc60000000000 */
[----:B------:R0:W2:Y:S01]  /*16670*/  MUFU.EX2 R88, R32 ;  /* 0x0000002000587308 */ /* 0x0000a20000000800 */
[----:B----4-:R-:W-:-:S04]  /*16680*/  FADD R4, R19, R4 ;  /* 0x0000000413047221 */ /* 0x010fc80000000000 */
[----:B------:R-:W-:-:S03]  /*16690*/  FADD R4, R89, R4 ;  /* 0x0000000459047221 */ /* 0x000fc60000000000 */
[----:B------:R-:W3:Y:S01]  /*166a0*/  MUFU.EX2 R21, R21 ;  /* 0x0000001500157308 */ /* 0x000ee20000000800 */
[----:B-1----:R-:W-:Y:S01]  /*166b0*/  FADD R4, R20, R4 ;  /* 0x0000000414047221 */ /* 0x002fe20000000000 */
[----:B0-----:R-:W-:-:S06]  /*166c0*/  FMUL R32, R47, 1.4426950216293334961 ;  /* 0x3fb8aa3b2f207820 */ /* 0x001fcc0000400000 */
[----:B------:R-:W0:Y:S01]  /*166d0*/  MUFU.EX2 R87, R87 ;  /* 0x0000005700577308 */ /* 0x000e220000000800 */
[----:B--2---:R-:W-:-:S07]  /*166e0*/  FADD R4, R88, R4 ;  /* 0x0000000458047221 */ /* 0x004fce0000000000 */
[----:B------:R-:W1:Y:S01]  /*166f0*/  MUFU.EX2 R22, R22 ;  /* 0x0000001600167308 */ /* 0x000e620000000800 */
[----:B---3--:R-:W-:-:S07]  /*16700*/  FADD R4, R21, R4 ;  /* 0x0000000415047221 */ /* 0x008fce0000000000 */
[----:B------:R2:W3:Y:S01]  /*16710*/  MUFU.EX2 R86, R33 ;  /* 0x0000002100567308 */ /* 0x0004e20000000800 */
[----:B0-----:R-:W-:-:S07]  /*16720*/  FADD R4, R87, R4 ;  /* 0x0000000457047221 */ /* 0x001fce0000000000 */
[----:B------:R-:W0:Y:S01]  /*16730*/  MUFU.EX2 R23, R23 ;  /* 0x0000001700177308 */ /* 0x000e220000000800 */
[----:B-1----:R-:W-:Y:S01]  /*16740*/  FADD R4, R22, R4 ;  /* 0x0000000416047221 */ /* 0x002fe20000000000 */
[----:B--2---:R-:W-:-:S04]  /*16750*/  FADD R33, R49, -R132 ;  /* 0x8000008431217221 */ /* 0x004fc80000000000 */
[----:B------:R-:W-:Y:S02]  /*16760*/  FMUL R33, R33, 1.4426950216293334961 ;  /* 0x3fb8aa3b21217820 */ /* 0x000fe40000400000 */
[----:B------:R1:W2:Y:S01]  /*16770*/  MUFU.EX2 R85, R34 ;  /* 0x0000002200557308 */ /* 0x0002a20000000800 */
[----:B---3--:R-:W-:-:S07]  /*16780*/  FADD R4, R86, R4 ;  /* 0x0000000456047221 */ /* 0x008fce0000000000 */
[----:B------:R-:W3:Y:S01]  /*16790*/  MUFU.EX2 R24, R24 ;  /* 0x0000001800187308 */ /* 0x000ee20000000800 */
[----:B0-----:R-:W-:Y:S01]  /*167a0*/  FADD R4, R23, R4 ;  /* 0x0000000417047221 */ /* 0x001fe20000000000 */
[----:B-1----:R-:W-:-:S06]  /*167b0*/  LOP3.LUT R34, R5, 0x1b0, RZ, 0xc0, !PT ;  /* 0x000001b005227812 */ /* 0x002fcc00078ec0ff */
[----:B------:R0:W1:Y:S01]  /*167c0*/  MUFU.EX2 R84, R36 ;  /* 0x0000002400547308 */ /* 0x0000620000000800 */
[----:B--2---:R-:W-:-:S07]  /*167d0*/  FADD R4, R85, R4 ;  /* 0x0000000455047221 */ /* 0x004fce0000000000 */
[----:B------:R-:W2:Y:S01]  /*167e0*/  MUFU.EX2 R25, R25 ;  /* 0x0000001900197308 */ /* 0x000ea20000000800 */
[----:B---3--:R-:W-:Y:S01]  /*167f0*/  FADD R4, R24, R4 ;  /* 0x0000000418047221 */ /* 0x008fe20000000000 */
[----:B0-----:R-:W-:-:S04]  /*16800*/  SHF.R.U32.HI R36, RZ, 0x1, R130 ;  /* 0x00000001ff247819 */ /* 0x001fc80000011682 */
[----:B------:R-:W-:Y:S02]  /*16810*/  LOP3.LUT R34, R34, 0x40, R36, 0xf8, !PT ;  /* 0x0000004022227812 */ /* 0x000fe400078ef824 */
[----:B------:R0:W3:Y:S01]  /*16820*/  MUFU.EX2 R83, R26 ;  /* 0x0000001a00537308 */ /* 0x0000e20000000800 */
[----:B-1----:R-:W-:Y:S02]  /*16830*/  FADD R4, R84, R4 ;  /* 0x0000000454047221 */ /* 0x002fe40000000000 */
[----:B------:R-:W-:Y:S02]  /*16840*/  VIADD R36, R34, UR4 ;  /* 0x0000000422247c36 */ /* 0x000fe40008000000 */
[----:B------:R-:W-:-:S03]  /*16850*/  FMUL R34, R51, 1.4426950216293334961 ;  /* 0x3fb8aa3b33227820 */ /* 0x000fc60000400000 */
[----:B------:R-:W-:Y:S01]  /*16860*/  MUFU.EX2 R82, R37 ;  /* 0x0000002500527308 */ /* 0x000fe20000000800 */
[----:B0-----:R-:W-:Y:S01]  /*16870*/  FMUL R26, R27, 1.4426950216293334961 ;  /* 0x3fb8aa3b1b1a7820 */ /* 0x001fe20000400000 */
[----:B------:R-:W-:Y:S01]  /*16880*/  FMUL R27, R28, 1.4426950216293334961 ;  /* 0x3fb8aa3b1c1b7820 */ /* 0x000fe20000400000 */
[----:B--2---:R-:W-:Y:S01]  /*16890*/  FADD R4, R25, R4 ;  /* 0x0000000419047221 */ /* 0x004fe20000000000 */
[----:B------:R-:W-:-:S04]  /*168a0*/  FMUL R28, R39, 1.4426950216293334961 ;  /* 0x3fb8aa3b271c7820 */ /* 0x000fc80000400000 */
        /* <DEDUP_REMOVED lines=10> */
[----:B------:R-:W2:Y:S01]  /*16950*/  MUFU.EX2 R80, R40 ;  /* 0x0000002800507308 */ /* 0x000ea20000000800 */
[----:B0-----:R-:W-:-:S07]  /*16960*/  FADD R4, R28, R4 ;  /* 0x000000041c047221 */ /* 0x001fce0000000000 */
[----:B------:R-:W0:Y:S01]  /*16970*/  MUFU.EX2 R29, R29 ;  /* 0x0000001d001d7308 */ /* 0x000e220000000800 */
[----:B-1----:R1:W-:Y:S07]  /*16980*/  STSM.16.M88 [R36+0x20000], R140 ;  /* 0x0200008c24007844 */ /* 0x0023ee0000000000 */
[----:B------:R-:W3:Y:S01]  /*16990*/  MUFU.EX2 R79, R42 ;  /* 0x0000002a004f7308 */ /* 0x000ee20000000800 */
[----:B--2---:R-:W-:-:S07]  /*169a0*/  FADD R4, R80, R4 ;  /* 0x0000000450047221 */ /* 0x004fce0000000000 */
[----:B------:R-:W2:Y:S01]  /*169b0*/  MUFU.EX2 R30, R30 ;  /* 0x0000001e001e7308 */ /* 0x000ea20000000800 */
[----:B0-----:R-:W-:-:S07]  /*169c0*/  FADD R4, R29, R4 ;  /* 0x000000041d047221 */ /* 0x001fce0000000000 */
[----:B------:R-:W1:Y:S01]  /*169d0*/  MUFU.EX2 R78, R44 ;  /* 0x0000002c004e7308 */ /* 0x000e620000000800 */
[----:B---3--:R-:W-:-:S07]  /*169e0*/  FADD R4, R79, R4 ;  /* 0x000000044f047221 */ /* 0x008fce0000000000 */
[----:B------:R-:W0:Y:S01]  /*169f0*/  MUFU.EX2 R31, R31 ;  /* 0x0000001f001f7308 */ /* 0x000e220000000800 */
[----:B--2---:R-:W-:-:S07]  /*16a00*/  FADD R4, R30, R4 ;  /* 0x000000041e047221 */ /* 0x004fce0000000000 */
[----:B------:R-:W2:Y:S01]  /*16a10*/  MUFU.EX2 R77, R46 ;  /* 0x0000002e004d7308 */ /* 0x000ea20000000800 */
[----:B-1----:R-:W-:Y:S01]  /*16a20*/  FADD R36, R78, R4 ;  /* 0x000000044e247221 */ /* 0x002fe20000000000 */
[----:B------:R-:W-:Y:S01]  /*16a30*/  IMAD.U32 R4, R0, -0x80000000, RZ ;  /* 0x8000000000047824 */ /* 0x000fe200078e00ff */
[----:B------:R-:W-:Y:S01]  /*16a40*/  LOP3.LUT R0, R5, 0x1f0, RZ, 0xc0, !PT ;  /* 0x000001f005007812 */ /* 0x000fe200078ec0ff */
[----:B------:R-:W-:Y:S01]  /*16a50*/  BAR.SYNC.DEFER_BLOCKING 0x0 ;  /* 0x0000000000007b1d */ /* 0x000fe20000010000 */
[----:B------:R-:W-:Y:S01]  /*16a60*/  FADD R5, R35, -R132 ;  /* 0x8000008423057221 */ /* 0x000fe20000000000 */
[----:B0-----:R-:W-:-:S04]  /*16a70*/  FADD R36, R31, R36 ;  /* 0x000000241f247221 */ /* 0x001fc80000000000 */
[----:B------:R-:W0:Y:S01]  /*16a80*/  MUFU.EX2 R32, R32 ;  /* 0x0000002000207308 */ /* 0x000e220000000800 */
[----:B------:R-:W-:Y:S01]  /*16a90*/  FMUL R5, R5, 1.4426950216293334961 ;  /* 0x3fb8aa3b05057820 */ /* 0x000fe20000400000 */
[----:B--2---:R-:W-:-:S06]  /*16aa0*/  FADD R36, R77, R36 ;  /* 0x000000244d247221 */ /* 0x004fcc0000000000 */
[----:B------:R-:W1:Y:S08]  /*16ab0*/  MUFU.EX2 R76, R50 ;  /* 0x00000032004c7308 */ /* 0x000e700000000800 */
[----:B------:R-:W2:Y:S01]  /*16ac0*/  MUFU.EX2 R33, R33 ;  /* 0x0000002100217308 */ /* 0x000ea20000000800 */
[----:B0-----:R-:W-:Y:S01]  /*16ad0*/  FADD R36, R32, R36 ;  /* 0x0000002420247221 */ /* 0x001fe20000000000 */
[----:B------:R-:W0:Y:S01]  /*16ae0*/  LDSM.16.M88 R0, [R0+UR4+0x20000] ;  /* 0x020000040000783b */ /* 0x000e220008000000 */
[----:B------:R-:W3:Y:S05]  /*16af0*/  SYNCS.PHASECHK.TRANS64.TRYWAIT P0, [UR6], R4 ;  /* 0x00000004ff0075a7 */ /* 0x000eea0008001106 */
[----:B------:R-:W4:Y:S01]  /*16b00*/  MUFU.EX2 R75, R75 ;  /* 0x0000004b004b7308 */ /* 0x000f220000000800 */
[----:B-1----:R-:W-:-:S07]  /*16b10*/  FADD R36, R76, R36 ;  /* 0x000000244c247221 */ /* 0x002fce0000000000 */
[----:B------:R-:W1:Y:S01]  /*16b20*/  MUFU.EX2 R34, R34 ;  /* 0x0000002200227308 */ /* 0x000e620000000800 */
[----:B--2---:R-:W-:-:S07]  /*16b30*/  FADD R36, R33, R36 ;  /* 0x0000002421247221 */ /* 0x004fce0000000000 */
[----:B------:R-:W2:Y:S01]  /*16b40*/  MUFU.EX2 R74, R53 ;  /* 0x00000035004a7308 */ /* 0x000ea20000000800 */
[----:B----4-:R-:W-:-:S07]  /*16b50*/  FADD R36, R75, R36 ;  /* 0x000000244b247221 */ /* 0x010fce0000000000 */
[----:B------:R-:W4:Y:S01]  /*16b60*/  MUFU.EX2 R35, R52 ;  /* 0x0000003400237308 */ /* 0x000f220000000800 */
[----:B-1----:R-:W-:-:S07]  /*16b70*/  FADD R36, R34, R36 ;  /* 0x0000002422247221 */ /* 0x002fce0000000000 */
[----:B------:R-:W1:Y:S01]  /*16b80*/  MUFU.EX2 R73, R5 ;  /* 0x0000000500497308 */ /* 0x000e620000000800 */
[----:B--2---:R-:W-:-:S04]  /*16b90*/  FADD R36, R74, R36 ;  /* 0x000000244a247221 */ /* 0x004fc80000000000 */
[----:B----4-:R-:W-:-:S04]  /*16ba0*/  FADD R36, R35, R36 ;  /* 0x0000002423247221 */ /* 0x010fc80000000000 */
[----:B-1----:R-:W-:-:S05]  /*16bb0*/  FADD R141, R73, R36 ;  /* 0x00000024498d7221 */ /* 0x002fca0000000000 */
[----:B------:R1:W2:Y:S01]  /*16bc0*/  SHFL.BFLY PT, R143, R141, 0x10, 0x1f ;  /* 0x0e001f008d8f7f89 */ /* 0x0002a200000e0000 */
[----:B0--3--:R-:W-:Y:S05]  /*16bd0*/  @!P0 BRA `(.L_x_15) ;  /* 0x0000007800b08947 */ /* 0x009fea0003800000 */
.L_x_24:
[----:B------:R-:W3:Y:S04]  /*16be0*/  LDL.64 R40, [R1+0x240] ;  /* 0x0002400001287983 */ /* 0x000ee80000100a00 */
[----:B------:R-:W4:Y:S04]  /*16bf0*/  LDL.64 R36, [R1+0x200] ;  /* 0x0002000001247983 */ /* 0x000f280000100a00 */
[----:B------:R-:W5:Y:S04]  /*16c00*/  LDL R5, [R1+0x654] ;  /* 0x0006540001057983 */ /* 0x000f680000100800 */
[----:B--2---:R-:W2:Y:S04]  /*16c10*/  LDL.64 R42, [R1+0x1c0] ;  /* 0x0001c000012a7983 */ /* 0x004ea80000100a00 */
[----:B------:R-:W2:Y:S04]  /*16c20*/  LDL.64 R44, [R1+0x260] ;  /* 0x00026000012c7983 */ /* 0x000ea80000100a00 */
        /* <DEDUP_REMOVED lines=14> */
[----:B------:R-:W2:Y:S04]  /*16d10*/  LDL.64 R62, [R1] ;  /* 0x00000000013e7983 */ /* 0x000ea80000100a00 */
[----:B------:R-:W2:Y:S04]  /*16d20*/  LDL.64 R54, [R1+0x20] ;  /* 0x0000200001367983 */ /* 0x000ea80000100a00 */
[----:B------:R-:W2:Y:S04]  /*16d30*/  LDL.64 R116, [R1+0x1d8] ;  /* 0x0001d80001747983 */ /* 0x000ea80000100a00 */
[----:B------:R-:W2:Y:S04]  /*16d40*/  LDL.64 R118, [R1+0x1b8] ;  /* 0x0001b80001767983 */ /* 0x000ea80000100a00 */
[----:B------:R-:W2:Y:S04]  /*16d50*/  LDL.64 R114, [R1+0x198] ;  /* 0x0001980001727983 */ /* 0x000ea80000100a00 */
[----:B------:R-:W2:Y:S04]  /*16d60*/  LDL.64 R128, [R1+0x118] ;  /* 0x0001180001807983 */ /* 0x000ea80000100a00 */
[----:B------:R-:W2:Y:S04]  /*16d70*/  LDL.64 R222, [R1+0xd8] ;  /* 0x0000d80001de7983 */ /* 0x000ea80000100a00 */
[----:B------:R-:W2:Y:S01]  /*16d80*/  LDL.64 R124, [R1+0xb8] ;  /* 0x0000b800017c7983 */ /* 0x000ea20000100a00 */
[----:B---3--:R-:W-:-:S04]  /*16d90*/  IMAD.WIDE R40, R2, 0x2, R40 ;  /* 0x0000000202287825 */ /* 0x008fc800078e0228 */
[C---:B----4-:R-:W-:Y:S01]  /*16da0*/  IMAD.WIDE R36, R2.reuse, 0x2, R36 ;  /* 0x0000000202247825 */ /* 0x050fe200078e0224 */
[----:B------:R0:W3:Y:S01]  /*16db0*/  LDG.E.U16 R57, desc[UR8][R40.64] ;  /* 0x0000000828397981 */ /* 0x0000e2000c1e1500 */
[----:B-----5:R-:W-:Y:S02]  /*16dc0*/  R2UR UR6, R5 ;  /* 0x00000000050672ca */ /* 0x020fe400000e0000 */
[----:B--2---:R-:W-:-:S04]  /*16dd0*/  IMAD.WIDE R42, R2, 0x2, R42 ;  /* 0x00000002022a7825 */ /* 0x004fc800078e022a */
[C---:B------:R-:W-:Y:S02]  /*16de0*/  IMAD.WIDE R4, R2.reuse, 0x2, R44 ;  /* 0x0000000202047825 */ /* 0x040fe400078e022c */
[----:B------:R2:W4:Y:S02]  /*16df0*/  LDG.E.U16 R45, desc[UR8][R36.64] ;  /* 0x00000008242d7981 */ /* 0x000524000c1e1500 */
[C---:B0-----:R-:W-:Y:S02]  /*16e00*/  IMAD.WIDE R40, R2.reuse, 0x2, R112 ;  /* 0x0000000202287825 */ /* 0x041fe400078e0270 */
[----:B------:R-:W5:Y:S04]  /*16e10*/  LDG.E.U16 R43, desc[UR8][R42.64] ;  /* 0x000000082a2b7981 */ /* 0x000f68000c1e1500 */
[----:B------:R-:W3:Y:S01]  /*16e20*/  LDG.E.U16 R4, desc[UR8][R4.64] ;  /* 0x0000000804047981 */ /* 0x000ee2000c1e1500 */
[----:B--2---:R-:W-:-:S03]  /*16e30*/  IMAD.WIDE R36, R2, 0x2, R108 ;  /* 0x0000000202247825 */ /* 0x004fc600078e026c */
[----:B------:R-:W2:Y:S01]  /*16e40*/  LDL.64 R108, [R1+0x1f8] ;  /* 0x0001f800016c7983 */ /* 0x000ea20000100a00 */
[----:B------:R-:W-:-:S03]  /*16e50*/  IMAD.WIDE R38, R2, 0x2, R38 ;  /* 0x0000000202267825 */ /* 0x000fc600078e0226 */
[----:B------:R-:W2:Y:S04]  /*16e60*/  LDG.E.U16 R42, desc[UR8][R40.64] ;  /* 0x00000008282a7981 */ /* 0x000ea8000c1e1500 */
[----:B------:R0:W2:Y:S04]  /*16e70*/  LDG.E.U16 R56, desc[UR8][R38.64] ;  /* 0x0000000826387981 */ /* 0x0000a8000c1e1500 */
[----:B------:R-:W2:Y:S04]  /*16e80*/  LDL.64 R112, [R1+0x178] ;  /* 0x0001780001707983 */ /* 0x000ea80000100a00 */
[----:B------:R1:W2:Y:S01]  /*16e90*/  LDG.E.U16 R40, desc[UR8][R36.64] ;  /* 0x0000000824287981 */ /* 0x0002a2000c1e1500 */
[----:B0-----:R-:W-:-:S03]  /*16ea0*/  IMAD.WIDE R38, R2, 0x2, R110 ;  /* 0x0000000202267825 */ /* 0x001fc600078e026e */
[----:B------:R-:W2:Y:S04]  /*16eb0*/  LDL.64 R110, [R1+0x238] ;  /* 0x00023800016e7983 */ /* 0x000ea80000100a00 */
[----:B------:R0:W2:Y:S01]  /*16ec0*/  LDG.E.U16 R41, desc[UR8][R38.64] ;  /* 0x0000000826297981 */ /* 0x0000a2000c1e1500 */
[----:B-1----:R-:W-:-:S03]  /*16ed0*/  IMAD.WIDE R36, R2, 0x2, R68 ;  /* 0x0000000202247825 */ /* 0x002fc600078e0244 */
[----:B------:R-:W2:Y:S01]  /*16ee0*/  LDL.64 R68, [R1+0x258] ;  /* 0x0002580001447983 */ /* 0x000ea20000100a00 */
[----:B------:R-:W-:-:S03]  /*16ef0*/  IMAD.WIDE R46, R2, 0x2, R46 ;  /* 0x00000002022e7825 */ /* 0x000fc600078e022e */
[----:B------:R-:W3:Y:S01]  /*16f00*/  LDG.E.U16 R37, desc[UR8][R36.64] ;  /* 0x0000000824257981 */ /* 0x000ee2000c1e1500 */
[----:B0-----:R-:W-:-:S03]  /*16f10*/  IMAD.WIDE R38, R2, 0x2, R70 ;  /* 0x0000000202267825 */ /* 0x001fc600078e0246 */
[----:B------:R-:W3:Y:S04]  /*16f20*/  LDL.64 R70, [R1+0x218] ;  /* 0x0002180001467983 */ /* 0x000ee80000100a00 */
[----:B------:R0:W3:Y:S01]  /*16f30*/  LDG.E.U16 R44, desc[UR8][R46.64] ;  /* 0x000000082e2c7981 */ /* 0x0000e2000c1e1500 */
[----:B------:R-:W-:-:S03]  /*16f40*/  IMAD.WIDE R50, R2, 0x2, R50 ;  /* 0x0000000202327825 */ /* 0x000fc600078e0232 */
[----:B------:R-:W3:Y:S01]  /*16f50*/  LDG.E.U16 R39, desc[UR8][R38.64] ;  /* 0x0000000826277981 */ /* 0x000ee2000c1e1500 */
[----:B------:R-:W-:-:S04]  /*16f60*/  IMAD.WIDE R48, R2, 0x2, R48 ;  /* 0x0000000202307825 */ /* 0x000fc800078e0230 */
[C---:B0-----:R-:W-:Y:S01]  /*16f70*/  IMAD.WIDE R46, R2.reuse, 0x2, R66 ;  /* 0x00000002022e7825 */ /* 0x041fe200078e0242 */
[----:B------:R0:W3:Y:S04]  /*16f80*/  LDG.E.U16 R36, desc[UR8][R48.64] ;  /* 0x0000000830247981 */ /* 0x0000e8000c1e1500 */
[----:B------:R1:W3:Y:S01]  /*16f90*/  LDG.E.U16 R5, desc[UR8][R46.64] ;  /* 0x000000082e057981 */ /* 0x0002e2000c1e1500 */
[----:B------:R-:W-:-:S03]  /*16fa0*/  IMAD.WIDE R52, R2, 0x2, R52 ;  /* 0x0000000202347825 */ /* 0x000fc600078e0234 */
[----:B------:R1:W4:Y:S01]  /*16fb0*/  LDG.E.U16 R38, desc[UR8][R50.64] ;  /* 0x0000000832267981 */ /* 0x000322000c1e1500 */
[----:B0-----:R-:W-:-:S03]  /*16fc0*/  IMAD.WIDE R48, R2, 0x2, R60 ;  /* 0x0000000202307825 */ /* 0x001fc600078e023c */
[----:B------:R-:W4:Y:S01]  /*16fd0*/  LDG.E.U16 R52, desc[UR8][R52.64] ;  /* 0x0000000834347981 */ /* 0x000f22000c1e1500 */
[----:B-1----:R-:W-:-:S04]  /*16fe0*/  IMAD.WIDE R46, R2, 0x2, R64 ;  /* 0x00000002022e7825 */ /* 0x002fc800078e0240 */
[C---:B------:R-:W-:Y:S02]  /*16ff0*/  IMAD.WIDE R50, R2.reuse, 0x2, R58 ;  /* 0x0000000202327825 */ /* 0x040fe400078e023a */
[----:B------:R0:W4:Y:S02]  /*17000*/  LDG.E.U16 R58, desc[UR8][R46.64] ;  /* 0x000000082e3a7981 */ /* 0x000124000c1e1500 */
[C---:B------:R-:W-:Y:S02]  /*17010*/  IMAD.WIDE R54, R2.reuse, 0x2, R54 ;  /* 0x0000000202367825 */ /* 0x040fe400078e0236 */
[----:B------:R1:W4:Y:S04]  /*17020*/  LDG.E.U16 R59, desc[UR8][R48.64] ;  /* 0x00000008303b7981 */ /* 0x000328000c1e1500 */
[----:B------:R1:W4:Y:S01]  /*17030*/  LDG.E.U16 R60, desc[UR8][R50.64] ;  /* 0x00000008323c7981 */ /* 0x000322000c1e1500 */
[----:B0-----:R-:W-:-:S03]  /*17040*/  IMAD.WIDE R46, R2, 0x2, R62 ;  /* 0x00000002022e7825 */ /* 0x001fc600078e023e */
[----:B------:R-:W4:Y:S01]  /*17050*/  LDG.E.U16 R54, desc[UR8][R54.64] ;  /* 0x0000000836367981 */ /* 0x000f22000c1e1500 */
[----:B-1----:R-:W-:-:S03]  /*17060*/  IMAD.WIDE R48, R2, 0x2, R244 ;  /* 0x0000000202307825 */ /* 0x002fc600078e02f4 */
[----:B------:R0:W4:Y:S01]  /*17070*/  LDG.E.U16 R53, desc[UR8][R46.64] ;  /* 0x000000082e357981 */ /* 0x000122000c1e1500 */
[----:B------:R-:W-:-:S03]  /*17080*/  IMAD.WIDE R50, R2, 0x2, R236 ;  /* 0x0000000202327825 */ /* 0x000fc600078e02ec */
[----:B------:R1:W4:Y:S01]  /*17090*/  LDG.E.U16 R55, desc[UR8][R48.64] ;  /* 0x0000000830377981 */ /* 0x000322000c1e1500 */
[----:B0-----:R-:W-:-:S03]  /*170a0*/  IMAD.WIDE R46, R2, 0x2, R228 ;  /* 0x00000002022e7825 */ /* 0x001fc600078e02e4 */
[----:B------:R-:W4:Y:S01]  /*170b0*/  LDG.E.U16 R50, desc[UR8][R50.64] ;  /* 0x0000000832327981 */ /* 0x000f22000c1e1500 */
[----:B-1----:R-:W-:-:S03]  /*170c0*/  IMAD.WIDE R48, R2, 0x2, R218 ;  /* 0x0000000202307825 */ /* 0x002fc600078e02da */
[----:B------:R0:W4:Y:S04]  /*170d0*/  LDG.E.U16 R51, desc[UR8][R46.64] ;  /* 0x000000082e337981 */ /* 0x000128000c1e1500 */
[----:B------:R-:W4:Y:S01]  /*170e0*/  LDG.E.U16 R48, desc[UR8][R48.64] ;  /* 0x0000000830307981 */ /* 0x000f22000c1e1500 */
[----:B0-----:R-:W-:-:S05]  /*170f0*/  IMAD.WIDE R46, R2, 0x2, R210 ;  /* 0x00000002022e7825 */ /* 0x001fca00078e02d2 */
[----:B------:R0:W4:Y:S02]  /*17100*/  LDG.E.U16 R49, desc[UR8][R46.64] ;  /* 0x000000082e317981 */ /* 0x000124000c1e1500 */
        /* <DEDUP_REMOVED lines=14> */
[----:B--2---:R-:W-:-:S05]  /*171f0*/  IMAD.WIDE R46, R2, 0x2, R68 ;  /* 0x00000002022e7825 */ /* 0x004fca00078e0244 */
[----:B------:R0:W2:Y:S02]  /*17200*/  LDG.E.U16 R68, desc[UR8][R46.64] ;  /* 0x000000082e447981 */ /* 0x0000a4000c1e1500 */
[C---:B0-----:R-:W-:Y:S02]  /*17210*/  IMAD.WIDE R46, R2.reuse, 0x2, R110 ;  /* 0x00000002022e7825 */ /* 0x041fe400078e026e */
[----:B------:R-:W2:Y:S04]  /*17220*/  LDL.64 R110, [R1+0x158] ;  /* 0x00015800016e7983 */ /* 0x000ea80000100a00 */
[----:B------:R3:W4:Y:S02]  /*17230*/  LDG.E.U16 R69, desc[UR8][R46.64] ;  /* 0x000000082e457981 */ /* 0x000724000c1e1500 */
[----:B---3--:R-:W-:-:S05]  /*17240*/  IMAD.WIDE R46, R2, 0x2, R70 ;  /* 0x00000002022e7825 */ /* 0x008fca00078e0246 */
[----:B------:R0:W3:Y:S02]  /*17250*/  LDG.E.U16 R70, desc[UR8][R46.64] ;  /* 0x000000082e467981 */ /* 0x0000e4000c1e1500 */
[C---:B0-----:R-:W-:Y:S02]  /*17260*/  IMAD.WIDE R46, R2.reuse, 0x2, R108 ;  /* 0x00000002022e7825 */ /* 0x041fe400078e026c */
[----:B------:R-:W3:Y:S04]  /*17270*/  LDL.64 R108, [R1+0x138] ;  /* 0x00013800016c7983 */ /* 0x000ee80000100a00 */
[----:B------:R0:W4:Y:S02]  /*17280*/  LDG.E.U16 R71, desc[UR8][R46.64] ;  /* 0x000000082e477981 */ /* 0x000124000c1e1500 */
[----:B0-----:R-:W-:-:S05]  /*17290*/  IMAD.WIDE R46, R2, 0x2, R116 ;  /* 0x00000002022e7825 */ /* 0x001fca00078e0274 */
[----:B------:R0:W4:Y:S02]  /*172a0*/  LDG.E.U16 R117, desc[UR8][R46.64] ;  /* 0x000000082e757981 */ /* 0x000124000c1e1500 */
[C---:B0-----:R-:W-:Y:S02]  /*172b0*/  IMAD.WIDE R46, R2.reuse, 0x2, R118 ;  /* 0x00000002022e7825 */ /* 0x041fe400078e0276 */
[----:B------:R-:W4:Y:S04]  /*172c0*/  LDL.64 R118, [R1+0x98] ;  /* 0x0000980001767983 */ /* 0x000f280000100a00 */
[----:B------:R0:W4:Y:S02]  /*172d0*/  LDG.E.U16 R120, desc[UR8][R46.64] ;  /* 0x000000082e787981 */ /* 0x000124000c1e1500 */
[----:B0-----:R-:W-:-:S02]  /*172e0*/  IMAD.WIDE R46, R2, 0x2, R114 ;  /* 0x00000002022e7825 */ /* 0x001fc400078e0272 */
[----:B------:R-:W4:Y:S04]  /*172f0*/  LDL.64 R114, [R1+0x78] ;  /* 0x0000780001727983 */ /* 0x000f280000100a00 */
[----:B------:R0:W4:Y:S02]  /*17300*/  LDG.E.U16 R123, desc[UR8][R46.64] ;  /* 0x000000082e7b7981 */ /* 0x000124000c1e1500 */
[C---:B0-----:R-:W-:Y:S02]  /*17310*/  IMAD.WIDE R46, R2.reuse, 0x2, R112 ;  /* 0x00000002022e7825 */ /* 0x041fe400078e0270 */
[----:B------:R-:W4:Y:S04]  /*17320*/  LDL.64 R112, [R1+0x58] ;  /* 0x0000580001707983 */ /* 0x000f280000100a00 */
[----:B------:R2:W4:Y:S04]  /*17330*/  LDG.E.U16 R127, desc[UR8][R46.64] ;  /* 0x000000082e7f7981 */ /* 0x000528000c1e1500 */
[----:B------:R-:W-:Y:S04]  /*17340*/  STS.U16 [R138+UR4+0x31c00], R41 ;  /* 0x031c00298a007988 */ /* 0x000fe80008000404 */
[----:B------:R0:W-:Y:S04]  /*17350*/  STS.U16 [R138+UR4+0x32000], R40 ;  /* 0x032000288a007988 */ /* 0x0001e80008000404 */
[----:B0-----:R-:W4:Y:S04]  /*17360*/  LDL.64 R40, [R1+0x210] ;  /* 0x0002100001287983 */ /* 0x001f280000100a00 */
[----:B-----5:R-:W-:Y:S04]  /*17370*/  STS.U16 [R138+UR4+0x31400], R43 ;  /* 0x0314002b8a007988 */ /* 0x020fe80008000404 */
[----:B------:R0:W-:Y:S04]  /*17380*/  STS.U16 [R138+UR4+0x31800], R42 ;  /* 0x0318002a8a007988 */ /* 0x0001e80008000404 */
[----:B0-----:R-:W5:Y:S01]  /*17390*/  LDL.64 R42, [R1+0x250] ;  /* 0x00025000012a7983 */ /* 0x001f620000100a00 */
[----:B--2---:R-:W-:-:S03]  /*173a0*/  IMAD.WIDE R46, R2, 0x2, R110 ;  /* 0x00000002022e7825 */ /* 0x004fc600078e026e */
[----:B------:R-:W2:Y:S04]  /*173b0*/  LDL.64 R110, [R1+0x38] ;  /* 0x00003800016e7983 */ /* 0x000ea80000100a00 */
[----:B------:R3:W2:Y:S02]  /*173c0*/  LDG.E.U16 R130, desc[UR8][R46.64] ;  /* 0x000000082e827981 */ /* 0x0006a4000c1e1500 */
[C---:B---3--:R-:W-:Y:S02]  /*173d0*/  IMAD.WIDE R46, R2.reuse, 0x2, R108 ;  /* 0x00000002022e7825 */ /* 0x048fe400078e026c */
[----:B------:R-:W3:Y:S04]  /*173e0*/  LDL.64 R108, [R1+0x18] ;  /* 0x00001800016c7983 */ /* 0x000ee80000100a00 */
[----:B------:R0:W2:Y:S02]  /*173f0*/  LDG.E.U16 R208, desc[UR8][R46.64] ;  /* 0x000000082ed07981 */ /* 0x0000a4000c1e1500 */
[----:B0-----:R-:W-:-:S05]  /*17400*/  IMAD.WIDE R46, R2, 0x2, R128 ;  /* 0x00000002022e7825 */ /* 0x001fca00078e0280 */
[----:B------:R0:W2:Y:S04]  /*17410*/  LDG.E.U16 R129, desc[UR8][R46.64] ;  /* 0x000000082e817981 */ /* 0x0000a8000c1e1500 */
[----:B------:R-:W0:Y:S04]  /*17420*/  LDL.64 R46, [R1+0xf8] ;  /* 0x0000f800012e7983 */ /* 0x000e280000100a00 */
[----:B------:R-:W-:Y:S04]  /*17430*/  STS.U16 [R138+UR4+0x30400], R57 ;  /* 0x030400398a007988 */ /* 0x000fe80008000404 */
[----:B------:R1:W-:Y:S04]  /*17440*/  STS.U16 [R138+UR4+0x30800], R56 ;  /* 0x030800388a007988 */ /* 0x0003e80008000404 */
[----:B----4-:R-:W-:Y:S04]  /*17450*/  STS.U16 [R138+UR4+0x32800], R38 ;  /* 0x032800268a007988 */ /* 0x010fe80008000404 */
[----:B-1----:R-:W4:Y:S04]  /*17460*/  LDL.64 R56, [R1+0x1d0] ;  /* 0x0001d00001387983 */ /* 0x002f280000100a00 */
[----:B------:R-:W-:Y:S04]  /*17470*/  STS.U16 [R138+UR4+0x32c00], R37 ;  /* 0x032c00258a007988 */ /* 0x000fe80008000404 */
[----:B------:R1:W-:Y:S04]  /*17480*/  STS.U16 [R138+UR4+0x33000], R36 ;  /* 0x033000248a007988 */ /* 0x0003e80008000404 */
[----:B------:R-:W-:Y:S04]  /*17490*/  STS.U16 [R138+UR4+0x30000], R4 ;  /* 0x030000048a007988 */ /* 0x000fe80008000404 */
[----:B-1----:R-:W2:Y:S04]  /*174a0*/  LDL.64 R36, [R1+0x230] ;  /* 0x0002300001247983 */ /* 0x002ea80000100a00 */
[----:B------:R-:W-:Y:S04]  /*174b0*/  STS.U16 [R138+UR4+0x30c00], R45 ;  /* 0x030c002d8a007988 */ /* 0x000fe80008000404 */
[----:B------:R1:W-:Y:S04]  /*174c0*/  STS.U16 [R138+UR4+0x31000], R44 ;  /* 0x0310002c8a007988 */ /* 0x0003e80008000404 */
[----:B-1----:R-:W2:Y:S04]  /*174d0*/  LDL.64 R44, [R1+0x1f0] ;  /* 0x0001f000012c7983 */ /* 0x002ea80000100a00 */
[----:B------:R-:W-:Y:S04]  /*174e0*/  STS.U16 [R138+UR4+0x33400], R5 ;  /* 0x033400058a007988 */ /* 0x000fe80008000404 */
[----:B------:R-:W-:Y:S04]  /*174f0*/  STS.U16 [R138+UR4+0x37800], R66 ;  /* 0x037800428a007988 */ /* 0x000fe80008000404 */
[----:B------:R5:W-:Y:S02]  /*17500*/  STS.U16 [R138+UR4+0x37c00], R67 ;  /* 0x037c00438a007988 */ /* 0x000be40008000404 */
[----:B-----5:R-:W-:-:S02]  /*17510*/  IMAD.WIDE R66, R2, 0x2, R42 ;  /* 0x0000000202427825 */ /* 0x020fc400078e022a */
[----:B------:R-:W5:Y:S04]  /*17520*/  LDL.64 R42, [R1+0x190] ;  /* 0x00019000012a7983 */ /* 0x000f680000100a00 */
[----:B------:R-:W-:Y:S04]  /*17530*/  STS.U16 [R138+UR4+0x33800], R58 ;  /* 0x0338003a8a007988 */ /* 0x000fe80008000404 */
[----:B------:R1:W-:Y:S04]  /*17540*/  STS.U16 [R138+UR4+0x33c00], R59 ;  /* 0x033c003b8a007988 */ /* 0x0003e80008000404 */
[----:B------:R-:W-:Y:S04]  /*17550*/  STS.U16 [R138+UR4+0x37000], R64 ;  /* 0x037000408a007988 */ /* 0x000fe80008000404 */
[----:B------:R-:W-:Y:S04]  /*17560*/  STS.U16 [R138+UR4+0x32400], R39 ;  /* 0x032400278a007988 */ /* 0x000fe80008000404 */
[----:B-1----:R-:W3:Y:S04]  /*17570*/  LDL.64 R58, [R1+0x150] ;  /* 0x00015000013a7983 */ /* 0x002ee80000100a00 */
        /* <DEDUP_REMOVED lines=8> */
[----:B------:R1:W-:Y:S04]  /*17600*/  STS.U16 [R138+UR4+0x36000], R49 ;  /* 0x036000318a007988 */ /* 0x0003e80008000404 */
[----:B------:R-:W-:Y:S04]  /*17610*/  STS.U16 [R138+UR4+0x36400], R61 ;  /* 0x0364003d8a007988 */ /* 0x000fe80008000404 */
[----:B------:R-:W-:Y:S04]  /*17620*/  STS.U16 [R138+UR4+0x36800], R62 ;  /* 0x0368003e8a007988 */ /* 0x000fe80008000404 */
[----:B------:R-:W-:Y:S04]  /*17630*/  STS.U16 [R138+UR4+0x36c00], R63 ;  /* 0x036c003f8a007988 */ /* 0x000fe80008000404 */
[----:B------:R0:W-:Y:S04]  /*17640*/  STS.U16 [R138+UR4+0x37400], R65 ;  /* 0x037400418a007988 */ /* 0x0001e80008000404 */
[----:B-1----:R-:W4:Y:S04]  /*17650*/  LDL.64 R52, [R1+0xd0] ;  /* 0x0000d00001347983 */ /* 0x002f280000100a00 */
[----:B------:R-:W4:Y:S04]  /*17660*/  LDL.64 R54, [R1+0xf0] ;  /* 0x0000f00001367983 */ /* 0x000f280000100a00 */
[----:B------:R-:W4:Y:S04]  /*17670*/  LDL.64 R48, [R1+0x90] ;  /* 0x0000900001307983 */ /* 0x000f280000100a00 */
[----:B------:R-:W4:Y:S04]  /*17680*/  LDL.64 R50, [R1+0xb0] ;  /* 0x0000b00001327983 */ /* 0x000f280000100a00 */
[----:B------:R-:W4:Y:S01]  /*17690*/  LDG.E.U16 R66, desc[UR8][R66.64] ;  /* 0x0000000842427981 */ /* 0x000f22000c1e1500 */
[----:B0-----:R-:W-:-:S05]  /*176a0*/  IMAD.WIDE R46, R2, 0x2, R46 ;  /* 0x00000002022e7825 */ /* 0x001fca00078e022e */
[----:B------:R0:W4:Y:S02]  /*176b0*/  LDG.E.U16 R209, desc[UR8][R46.64] ;  /* 0x000000082ed17981 */ /* 0x000124000c1e1500 */
[----:B0-----:R-:W-:-:S05]  /*176c0*/  IMAD.WIDE R46, R2, 0x2, R222 ;  /* 0x00000002022e7825 */ /* 0x001fca00078e02de */
[----:B------:R0:W4:Y:S02]  /*176d0*/  LDG.E.U16 R126, desc[UR8][R46.64] ;  /* 0x000000082e7e7981 */ /* 0x000124000c1e1500 */
[----:B0-----:R-:W-:-:S05]  /*176e0*/  IMAD.WIDE R46, R2, 0x2, R124 ;  /* 0x00000002022e7825 */ /* 0x001fca00078e027c */
[----:B------:R0:W5:Y:S02]  /*176f0*/  LDG.E.U16 R131, desc[UR8][R46.64] ;  /* 0x000000082e837981 */ /* 0x000164000c1e1500 */
[----:B0-----:R-:W-:-:S05]  /*17700*/  IMAD.WIDE R46, R2, 0x2, R118 ;  /* 0x00000002022e7825 */ /* 0x001fca00078e0276 */
[----:B------:R0:W5:Y:S02]  /*17710*/  LDG.E.U16 R124, desc[UR8][R46.64] ;  /* 0x000000082e7c7981 */ /* 0x000164000c1e1500 */
[----:B0-----:R-:W-:-:S05]  /*17720*/  IMAD.WIDE R46, R2, 0x2, R114 ;  /* 0x00000002022e7825 */ /* 0x001fca00078e0272 */
[----:B------:R0:W5:Y:S02]  /*17730*/  LDG.E.U16 R128, desc[UR8][R46.64] ;  /* 0x000000082e807981 */ /* 0x000164000c1e1500 */
[----:B0-----:R-:W-:-:S05]  /*17740*/  IMAD.WIDE R46, R2, 0x2, R112 ;  /* 0x00000002022e7825 */ /* 0x001fca00078e0270 */
[----:B------:R2:W5:Y:S02]  /*17750*/  LDG.E.U16 R121, desc[UR8][R46.64] ;  /* 0x000000082e797981 */ /* 0x000564000c1e1500 */
[----:B--2---:R-:W-:-:S05]  /*17760*/  IMAD.WIDE R46, R2, 0x2, R110 ;  /* 0x00000002022e7825 */ /* 0x004fca00078e026e */
[----:B------:R3:W2:Y:S02]  /*17770*/  LDG.E.U16 R125, desc[UR8][R46.64] ;  /* 0x000000082e7d7981 */ /* 0x0006a4000c1e1500 */
[----:B---3--:R-:W-:-:S05]  /*17780*/  IMAD.WIDE R46, R2, 0x2, R108 ;  /* 0x00000002022e7825 */ /* 0x008fca00078e026c */
[----:B------:R0:W3:Y:S02]  /*17790*/  LDG.E.U16 R118, desc[UR8][R46.64] ;  /* 0x000000082e767981 */ /* 0x0000e4000c1e1500 */
[----:B0-----:R-:W-:-:S05]  /*177a0*/  IMAD.WIDE R46, R2, 0x2, R250 ;  /* 0x00000002022e7825 */ /* 0x001fca00078e02fa */
[----:B------:R0:W3:Y:S02]  /*177b0*/  LDG.E.U16 R122, desc[UR8][R46.64] ;  /* 0x000000082e7a7981 */ /* 0x0000e4000c1e1500 */
[----:B0-----:R-:W-:-:S05]  /*177c0*/  IMAD.WIDE R46, R2, 0x2, R242 ;  /* 0x00000002022e7825 */ /* 0x001fca00078e02f2 */
[----:B------:R0:W3:Y:S02]  /*177d0*/  LDG.E.U16 R115, desc[UR8][R46.64] ;  /* 0x000000082e737981 */ /* 0x0000e4000c1e1500 */
[----:B0-----:R-:W-:-:S05]  /*177e0*/  IMAD.WIDE R46, R2, 0x2, R234 ;  /* 0x00000002022e7825 */ /* 0x001fca00078e02ea */
[----:B------:R0:W3:Y:S02]  /*177f0*/  LDG.E.U16 R119, desc[UR8][R46.64] ;  /* 0x000000082e777981 */ /* 0x0000e4000c1e1500 */
[----:B0-----:R-:W-:-:S05]  /*17800*/  IMAD.WIDE R46, R2, 0x2, R226 ;  /* 0x00000002022e7825 */ /* 0x001fca00078e02e2 */
[----:B------:R0:W3:Y:S02]  /*17810*/  LDG.E.U16 R113, desc[UR8][R46.64] ;  /* 0x000000082e717981 */ /* 0x0000e4000c1e1500 */
[C---:B0-----:R-:W-:Y:S01]  /*17820*/  IMAD.WIDE R46, R2.reuse, 0x2, R216 ;  /* 0x00000002022e7825 */ /* 0x041fe200078e02d8 */
[----:B------:R-:W0:Y:S04]  /*17830*/  S2R R223, SR_TID.X ;  /* 0x0000000000df7919 */ /* 0x000e280000002100 */
[----:B------:R1:W3:Y:S02]  /*17840*/  LDG.E.U16 R116, desc[UR8][R46.64] ;  /* 0x000000082e747981 */ /* 0x0002e4000c1e1500 */
[----:B-1----:R-:W-:-:S05]  /*17850*/  IMAD.WIDE R46, R2, 0x2, R206 ;  /* 0x00000002022e7825 */ /* 0x002fca00078e02ce */
        /* <DEDUP_REMOVED lines=8> */
[----:B------:R1:W3:Y:S01]  /*178e0*/  LDG.E.U16 R107, desc[UR8][R46.64] ;  /* 0x000000082e6b7981 */ /* 0x0002e2000c1e1500 */
[----:B0-----:R-:W-:Y:S01]  /*178f0*/  SHF.R.S32.HI R38, RZ, 0x7, R223 ;  /* 0x00000007ff267819 */ /* 0x001fe200000114df */
[----:B-1----:R-:W-:-:S03]  /*17900*/  IMAD.WIDE R46, R2, 0x2, R166 ;  /* 0x00000002022e7825 */ /* 0x002fc600078e02a6 */
[----:B------:R-:W-:Y:S02]  /*17910*/  SGXT R38, R38, 0x1 ;  /* 0x000000012626781a */ /* 0x000fe40000000200 */
[----:B------:R0:W3:Y:S01]  /*17920*/  LDG.E.U16 R109, desc[UR8][R46.64] ;  /* 0x000000082e6d7981 */ /* 0x0000e2000c1e1500 */
[----:B------:R-:W-:Y:S01]  /*17930*/  IMAD.SHL.U32 R4, R223, 0x2, RZ ;  /* 0x00000002df047824 */ /* 0x000fe200078e00ff */
[----:B------:R-:W-:Y:S01]  /*17940*/  LOP3.LUT R38, R38, 0x90, RZ, 0xc0, !PT ;  /* 0x0000009026267812 */ /* 0x000fe200078ec0ff */
[----:B0-----:R-:W-:-:S05]  /*17950*/  IMAD.WIDE R46, R2, 0x2, R158 ;  /* 0x00000002022e7825 */ /* 0x001fca00078e029e */
[----:B------:R0:W3:Y:S01]  /*17960*/  LDG.E.U16 R72, desc[UR8][R46.64] ;  /* 0x000000082e487981 */ /* 0x0000e2000c1e1500 */
[----:B------:R-:W-:Y:S01]  /*17970*/  LOP3.LUT R38, R38, 0x7e, R4, 0x78, !PT ;  /* 0x0000007e26267812 */ /* 0x000fe200078e7804 */
[----:B------:R-:W-:Y:S02]  /*17980*/  IMAD.SHL.U32 R4, R223, 0x200, RZ ;  /* 0x00000200df047824 */ /* 0x000fe400078e00ff */
[----:B0-----:R-:W-:-:S05]  /*17990*/  IMAD.WIDE R46, R2, 0x2, R150 ;  /* 0x00000002022e7825 */ /* 0x001fca00078e0296 */
[----:B------:R-:W3:Y:S01]  /*179a0*/  LDG.E.U16 R108, desc[UR8][R46.64] ;  /* 0x000000082e6c7981 */ /* 0x000ee2000c1e1500 */
[----:B------:R-:W-:Y:S01]  /*179b0*/  LOP3.LUT R38, R38, 0x8000, R4, 0xf8, !PT ;  /* 0x0000800026267812 */ /* 0x000fe200078ef804 */
[----:B------:R-:W-:Y:S02]  /*179c0*/  IMAD.WIDE R4, R2, 0x2, R40 ;  /* 0x0000000202047825 */ /* 0x000fe400078e0228 */
[----:B------:R-:W3:Y:S01]  /*179d0*/  LDL.64 R40, [R1+0x170] ;  /* 0x0001700001287983 */ /* 0x000ee20000100a00 */
[----:B------:R-:W-:-:S03]  /*179e0*/  LOP3.LUT R222, R138, 0x20, RZ, 0x3c, !PT ;  /* 0x000000208ade7812 */ /* 0x000fc600078e3cff */
[----:B------:R4:W3:Y:S04]  /*179f0*/  LDG.E.U16 R64, desc[UR8][R4.64] ;  /* 0x0000000804407981 */ /* 0x0008e8000c1e1500 */
[----:B------:R-:W3:Y:S01]  /*17a00*/  LDL.64 R46, [R1+0x1b0] ;  /* 0x0001b000012e7983 */ /* 0x000ee20000100a00 */
[----:B----4-:R-:W-:-:S03]  /*17a10*/  IMAD.WIDE R4, R2, 0x2, R56 ;  /* 0x0000000202047825 */ /* 0x010fc600078e0238 */
[----:B------:R-:W4:Y:S04]  /*17a20*/  LDL.64 R56, [R1+0x110] ;  /* 0x0001100001387983 */ /* 0x000f280000100a00 */
[----:B------:R-:W-:Y:S01]  /*17a30*/  STS.U16 [R222+UR4+0x30100], R68 ;  /* 0x03010044de007988 */ /* 0x000fe20008000404 */
[----:B------:R-:W-:-:S03]  /*17a40*/  IMAD.WIDE R36, R2, 0x2, R36 ;  /* 0x0000000202247825 */ /* 0x000fc600078e0224 */
[----:B------:R0:W-:Y:S04]  /*17a50*/  STS.U16 [R222+UR4+0x30500], R69 ;  /* 0x03050045de007988 */ /* 0x0001e80008000404 */
[----:B------:R1:W4:Y:S04]  /*17a60*/  LDG.E.U16 R65, desc[UR8][R36.64] ;  /* 0x0000000824417981 */ /* 0x000328000c1e1500 */
[----:B------:R5:W4:Y:S04]  /*17a70*/  LDG.E.U16 R62, desc[UR8][R4.64] ;  /* 0x00000008043e7981 */ /* 0x000b28000c1e1500 */
[----:B0-----:R-:W4:Y:S01]  /*17a80*/  LDL.64 R68, [R1+0x130] ;  /* 0x0001300001447983 */ /* 0x001f220000100a00 */
[----:B-1----:R-:W-:-:S03]  /*17a90*/  IMAD.WIDE R36, R2, 0x2, R44 ;  /* 0x0000000202247825 */ /* 0x002fc600078e022c */
[----:B------:R-:W4:Y:S04]  /*17aa0*/  LDL.64 R44, [R1+0x50] ;  /* 0x00005000012c7983 */ /* 0x000f280000100a00 */
[----:B------:R0:W4:Y:S01]  /*17ab0*/  LDG.E.U16 R63, desc[UR8][R36.64] ;  /* 0x00000008243f7981 */ /* 0x000122000c1e1500 */
[----:B-----5:R-:W-:-:S03]  /*17ac0*/  IMAD.WIDE R4, R2, 0x2, R42 ;  /* 0x0000000202047825 */ /* 0x020fc600078e022a */
[----:B------:R-:W5:Y:S04]  /*17ad0*/  LDL.64 R42, [R1+0x30] ;  /* 0x00003000012a7983 */ /* 0x000f680000100a00 */
        /* <DEDUP_REMOVED lines=15> */
[----:B--2---:R-:W-:Y:S04]  /*17bd0*/  STS.U16 [R222+UR4+0x34500], R125 ;  /* 0x0345007dde007988 */ /* 0x004fe80008000404 */
[----:B---3--:R-:W-:Y:S04]  /*17be0*/  STS.U16 [R222+UR4+0x34900], R118 ;  /* 0x03490076de007988 */ /* 0x008fe80008000404 */
[----:B------:R2:W-:Y:S04]  /*17bf0*/  STS.U16 [R222+UR4+0x34d00], R122 ;  /* 0x034d007ade007988 */ /* 0x0005e80008000404 */
[----:B------:R-:W3:Y:S04]  /*17c00*/  LDG.E.U16 R60, desc[UR8][R4.64] ;  /* 0x00000008043c7981 */ /* 0x000ee8000c1e1500 */
[----:B-1----:R-:W3:Y:S04]  /*17c10*/  LDL.64 R70, [R1+0x228] ;  /* 0x0002280001467983 */ /* 0x002ee80000100a00 */
[----:B--2---:R-:W2:Y:S04]  /*17c20*/  LDL.64 R122, [R1+0x248] ;  /* 0x00024800017a7983 */ /* 0x004ea80000100a00 */
[----:B------:R-:W-:Y:S04]  /*17c30*/  STS.U16 [R222+UR4+0x35100], R115 ;  /* 0x03510073de007988 */ /* 0x000fe80008000404 */
[----:B------:R-:W2:Y:S04]  /*17c40*/  LDL.64 R120, [R1+0x1e8] ;  /* 0x0001e80001787983 */ /* 0x000ea80000100a00 */
[----:B------:R-:W2:Y:S04]  /*17c50*/  LDL.64 R130, [R1+0x108] ;  /* 0x0001080001827983 */ /* 0x000ea80000100a00 */
[----:B------:R1:W-:Y:S04]  /*17c60*/  STS.U16 [R222+UR4+0x35500], R119 ;  /* 0x03550077de007988 */ /* 0x0003e80008000404 */
[----:B------:R-:W2:Y:S04]  /*17c70*/  LDL.64 R128, [R1+0xc8] ;  /* 0x0000c80001807983 */ /* 0x000ea80000100a00 */
[----:B------:R-:W2:Y:S04]  /*17c80*/  LDL.64 R126, [R1+0x88] ;  /* 0x00008800017e7983 */ /* 0x000ea80000100a00 */
[----:B-1----:R-:W2:Y:S01]  /*17c90*/  LDL.64 R118, [R1+0x208] ;  /* 0x0002080001767983 */ /* 0x002ea20000100a00 */
[----:B0-----:R-:W-:-:S03]  /*17ca0*/  IMAD.WIDE R36, R2, 0x2, R46 ;  /* 0x0000000202247825 */ /* 0x001fc600078e022e */
[----:B------:R-:W2:Y:S04]  /*17cb0*/  LDL.64 R124, [R1+0x48] ;  /* 0x00004800017c7983 */ /* 0x000ea80000100a00 */
[----:B------:R0:W2:Y:S04]  /*17cc0*/  LDG.E.U16 R61, desc[UR8][R36.64] ;  /* 0x00000008243d7981 */ /* 0x0000a8000c1e1500 */
[----:B------:R-:W2:Y:S01]  /*17cd0*/  LDL.64 R46, [R1+0x70] ;  /* 0x00007000012e7983 */ /* 0x000ea20000100a00 */
[----:B0-----:R-:W-:-:S03]  /*17ce0*/  IMAD.WIDE R36, R2, 0x2, R40 ;  /* 0x0000000202247825 */ /* 0x001fc600078e0228 */
[----:B------:R-:W2:Y:S01]  /*17cf0*/  LDL.64 R40, [R1+0x10] ;  /* 0x0000100001287983 */ /* 0x000ea20000100a00 */
[----:B------:R-:W-:-:S03]  /*17d00*/  IMAD.WIDE R4, R2, 0x2, R58 ;  /* 0x0000000202047825 */ /* 0x000fc600078e023a */
[----:B------:R4:W3:Y:S04]  /*17d10*/  LDG.E.U16 R59, desc[UR8][R36.64] ;  /* 0x00000008243b7981 */ /* 0x0008e8000c1e1500 */
[----:B------:R0:W3:Y:S01]  /*17d20*/  LDG.E.U16 R58, desc[UR8][R4.64] ;  /* 0x00000008043a7981 */ /* 0x0000e2000c1e1500 */
[----:B----4-:R-:W-:-:S04]  /*17d30*/  IMAD.WIDE R36, R2, 0x2, R68 ;  /* 0x0000000202247825 */ /* 0x010fc800078e0244 */
[C---:B0-----:R-:W-:Y:S02]  /*17d40*/  IMAD.WIDE R4, R2.reuse, 0x2, R56 ;  /* 0x0000000202047825 */ /* 0x041fe400078e0238 */
[----:B------:R0:W4:Y:S04]  /*17d50*/  LDG.E.U16 R57, desc[UR8][R36.64] ;  /* 0x0000000824397981 */ /* 0x000128000c1e1500 */
[----:B------:R1:W3:Y:S01]  /*17d60*/  LDG.E.U16 R56, desc[UR8][R4.64] ;  /* 0x0000000804387981 */ /* 0x0002e2000c1e1500 */
[----:B0-----:R-:W-:-:S04]  /*17d70*/  IMAD.WIDE R36, R2, 0x2, R54 ;  /* 0x0000000202247825 */ /* 0x001fc800078e0236 */
[C---:B-1----:R-:W-:Y:S01]  /*17d80*/  IMAD.WIDE R4, R2.reuse, 0x2, R52 ;  /* 0x0000000202047825 */ /* 0x042fe200078e0234 */
[----:B------:R-:W3:Y:S04]  /*17d90*/  LDG.E.U16 R55, desc[UR8][R36.64] ;  /* 0x0000000824377981 */ /* 0x000ee8000c1e1500 */
[----:B------:R0:W3:Y:S02]  /*17da0*/  LDG.E.U16 R54, desc[UR8][R4.64] ;  /* 0x0000000804367981 */ /* 0x0000e4000c1e1500 */
[----:B0-----:R-:W-:-:S05]  /*17db0*/  IMAD.WIDE R4, R2, 0x2, R48 ;  /* 0x0000000202047825 */ /* 0x001fca00078e0230 */
[----:B------:R0:W3:Y:S01]  /*17dc0*/  LDG.E.U16 R52, desc[UR8][R4.64] ;  /* 0x0000000804347981 */ /* 0x0000e2000c1e1500 */
[----:B------:R-:W-:-:S05]  /*17dd0*/  IMAD.WIDE R36, R2, 0x2, R50 ;  /* 0x0000000202247825 */ /* 0x000fca00078e0232 */
[----:B------:R-:W3:Y:S01]  /*17de0*/  LDG.E.U16 R53, desc[UR8][R36.64] ;  /* 0x0000000824357981 */ /* 0x000ee2000c1e1500 */
[----:B0-----:R-:W-:-:S05]  /*17df0*/  IMAD.WIDE R4, R2, 0x2, R44 ;  /* 0x0000000202047825 */ /* 0x001fca00078e022c */
[----:B------:R2:W3:Y:S04]  /*17e00*/  LDG.E.U16 R50, desc[UR8][R4.64] ;  /* 0x0000000804327981 */ /* 0x0004e8000c1e1500 */
[----:B------:R-:W-:Y:S04]  /*17e10*/  STS.U16 [R222+UR4+0x35900], R113 ;  /* 0x03590071de007988 */ /* 0x000fe80008000404 */
[----:B------:R0:W-:Y:S04]  /*17e20*/  STS.U16 [R222+UR4+0x35d00], R116 ;  /* 0x035d0074de007988 */ /* 0x0001e80008000404 */
[----:B------:R-:W-:Y:S04]  /*17e30*/  STS.U16 [R222+UR4+0x36100], R111 ;  /* 0x0361006fde007988 */ /* 0x000fe80008000404 */
[----:B------:R1:W-:Y:S04]  /*17e40*/  STS.U16 [R222+UR4+0x36500], R114 ;  /* 0x03650072de007988 */ /* 0x0003e80008000404 */
[----:B------:R-:W-:Y:S04]  /*17e50*/  STS.U16 [R222+UR4+0x36900], R110 ;  /* 0x0369006ede007988 */ /* 0x000fe80008000404 */
[----:B------:R5:W-:Y:S04]  /*17e60*/  STS.U16 [R222+UR4+0x36d00], R112 ;  /* 0x036d0070de007988 */ /* 0x000be80008000404 */
[----:B0-----:R-:W3:Y:S04]  /*17e70*/  LDL.64 R116, [R1+0x1a8] ;  /* 0x0001a80001747983 */ /* 0x001ee80000100a00 */
[----:B-1----:R-:W3:Y:S04]  /*17e80*/  LDL.64 R114, [R1+0x188] ;  /* 0x0001880001727983 */ /* 0x002ee80000100a00 */
[----:B-----5:R-:W5:Y:S01]  /*17e90*/  LDL.64 R112, [R1+0x1c8] ;  /* 0x0001c80001707983 */ /* 0x020f620000100a00 */
[----:B------:R-:W-:-:S03]  /*17ea0*/  IMAD.WIDE R68, R2, 0x2, R148 ;  /* 0x0000000202447825 */ /* 0x000fc600078e0294 */
[----:B------:R-:W3:Y:S04]  /*17eb0*/  LDL.64 R110, [R1+0x168] ;  /* 0x00016800016e7983 */ /* 0x000ee80000100a00 */
[----:B------:R-:W3:Y:S01]  /*17ec0*/  LDG.E.U16 R68, desc[UR8][R68.64] ;  /* 0x0000000844447981 */ /* 0x000ee2000c1e1500 */
[----:B--2---:R-:W-:-:S05]  /*17ed0*/  IMAD.WIDE R4, R2, 0x2, R40 ;  /* 0x0000000202047825 */ /* 0x004fca00078e0228 */
[----:B------:R0:W2:Y:S01]  /*17ee0*/  LDG.E.U16 R48, desc[UR8][R4.64] ;  /* 0x0000000804307981 */ /* 0x0000a2000c1e1500 */
[----:B------:R-:W-:-:S05]  /*17ef0*/  IMAD.WIDE R36, R2, 0x2, R46 ;  /* 0x0000000202247825 */ /* 0x000fca00078e022e */
[----:B------:R-:W2:Y:S01]  /*17f00*/  LDG.E.U16 R51, desc[UR8][R36.64] ;  /* 0x0000000824337981 */ /* 0x000ea2000c1e1500 */
[----:B0-----:R-:W-:-:S05]  /*17f10*/  IMAD.WIDE R4, R2, 0x2, R240 ;  /* 0x0000000202047825 */ /* 0x001fca00078e02f0 */
[----:B------:R0:W2:Y:S02]  /*17f20*/  LDG.E.U16 R46, desc[UR8][R4.64] ;  /* 0x00000008042e7981 */ /* 0x0000a4000c1e1500 */
[----:B0-----:R-:W-:-:S05]  /*17f30*/  IMAD.WIDE R4, R2, 0x2, R224 ;  /* 0x0000000202047825 */ /* 0x001fca00078e02e0 */
        /* <DEDUP_REMOVED lines=8> */
[----:B------:R1:W2:Y:S01]  /*17fc0*/  LDG.E.U16 R47, desc[UR8][R36.64] ;  /* 0x00000008242f7981 */ /* 0x0002a2000c1e1500 */
[----:B0-----:R-:W-:-:S05]  /*17fd0*/  IMAD.WIDE R4, R2, 0x2, R196 ;  /* 0x0000000202047825 */ /* 0x001fca00078e02c4 */
[----:B------:R0:W2:Y:S01]  /*17fe0*/  LDG.E.U16 R41, desc[UR8][R4.64] ;  /* 0x0000000804297981 */ /* 0x0000a2000c1e1500 */
[----:B-1----:R-:W-:-:S05]  /*17ff0*/  IMAD.WIDE R36, R2, 0x2, R232 ;  /* 0x0000000202247825 */ /* 0x002fca00078e02e8 */
[----:B------:R1:W2:Y:S01]  /*18000*/  LDG.E.U16 R45, desc[UR8][R36.64] ;  /* 0x00000008242d7981 */ /* 0x0002a2000c1e1500 */
[----:B0-----:R-:W-:-:S05]  /*18010*/  IMAD.WIDE R4, R2, 0x2, R188 ;  /* 0x0000000202047825 */ /* 0x001fca00078e02bc */
[----:B------:R0:W2:Y:S01]  /*18020*/  LDG.E.U16 R40, desc[UR8][R4.64] ;  /* 0x0000000804287981 */ /* 0x0000a2000c1e1500 */
[----:B-1----:R-:W-:-:S06]  /*18030*/  IMAD.WIDE R36, R2, 0x2, R172 ;  /* 0x0000000202247825 */ /* 0x002fcc00078e02ac */
[----:B------:R-:W2:Y:S01]  /*18040*/  LDG.E.U16 R36, desc[UR8][R36.64] ;  /* 0x0000000824247981 */ /* 0x000ea2000c1e1500 */
[----:B0-----:R-:W-:-:S05]  /*18050*/  IMAD.WIDE R4, R2, 0x2, R180 ;  /* 0x0000000202047825 */ /* 0x001fca00078e02b4 */
[----:B------:R0:W2:Y:S02]  /*18060*/  LDG.E.U16 R39, desc[UR8][R4.64] ;  /* 0x0000000804277981 */ /* 0x0000a4000c1e1500 */
[----:B0-----:R-:W-:-:S05]  /*18070*/  IMAD.WIDE R4, R2, 0x2, R164 ;  /* 0x0000000202047825 */ /* 0x001fca00078e02a4 */
[----:B------:R0:W2:Y:S02]  /*18080*/  LDG.E.U16 R37, desc[UR8][R4.64] ;  /* 0x0000000804257981 */ /* 0x0000a4000c1e1500 */
[----:B0-----:R-:W-:-:S05]  /*18090*/  IMAD.WIDE R4, R2, 0x2, R156 ;  /* 0x0000000202047825 */ /* 0x001fca00078e029c */
[----:B------:R0:W2:Y:S02]  /*180a0*/  LDG.E.U16 R67, desc[UR8][R4.64] ;  /* 0x0000000804437981 */ /* 0x0000a4000c1e1500 */
[----:B0-----:R-:W-:-:S04]  /*180b0*/  IMAD.WIDE R4, R2, 0x2, R122 ;  /* 0x0000000202047825 */ /* 0x001fc800078e027a */
[C---:B---3--:R-:W-:Y:S01]  /*180c0*/  IMAD.WIDE R70, R2.reuse, 0x2, R70 ;  /* 0x0000000202467825 */ /* 0x048fe200078e0246 */
[----:B------:R0:W3:Y:S04]  /*180d0*/  LDG.E.U16 R69, desc[UR8][R4.64] ;  /* 0x0000000804457981 */ /* 0x0000e8000c1e1500 */
[----:B------:R-:W-:Y:S04]  /*180e0*/  STS.U16 [R222+UR4+0x37100], R107 ;  /* 0x0371006bde007988 */ /* 0x000fe80008000404 */
[----:B------:R-:W2:Y:S01]  /*180f0*/  LDG.E.U16 R70, desc[UR8][R70.64] ;  /* 0x0000000846467981 */ /* 0x000ea2000c1e1500 */
[----:B0-----:R-:W-:-:S03]  /*18100*/  IMAD.WIDE R4, R2, 0x2, R118 ;  /* 0x0000000202047825 */ /* 0x001fc600078e0276 */
[----:B------:R-:W2:Y:S04]  /*18110*/  LDL.64 R118, [R1+0x148] ;  /* 0x0001480001767983 */ /* 0x000ea80000100a00 */
[----:B------:R-:W3:Y:S04]  /*18120*/  LDL.64 R122, [R1+0x8] ;  /* 0x00000800017a7983 */ /* 0x000ee80000100a00 */
[----:B------:R0:W3:Y:S04]  /*18130*/  LDG.E.U16 R71, desc[UR8][R4.64] ;  /* 0x0000000804477981 */ /* 0x0000e8000c1e1500 */
[----:B------:R-:W-:Y:S01]  /*18140*/  STS.U16 [R222+UR4+0x37500], R109 ;  /* 0x0375006dde007988 */ /* 0x000fe20008000404 */
[----:B0-----:R-:W-:-:S03]  /*18150*/  IMAD.WIDE R4, R2, 0x2, R120 ;  /* 0x0000000202047825 */ /* 0x001fc600078e0278 */
[----:B------:R0:W-:Y:S04]  /*18160*/  STS.U16 [R222+UR4+0x37900], R72 ;  /* 0x03790048de007988 */ /* 0x0001e80008000404 */
[----:B------:R-:W3:Y:S04]  /*18170*/  LDL.64 R120, [R1+0x28] ;  /* 0x0000280001787983 */ /* 0x000ee80000100a00 */
[----:B0-----:R5:W3:Y:S02]  /*18180*/  LDG.E.U16 R72, desc[UR8][R4.64] ;  /* 0x0000000804487981 */ /* 0x001ae4000c1e1500 */
[----:B-----5:R-:W-:-:S02]  /*18190*/  IMAD.WIDE R4, R2, 0x2, R112 ;  /* 0x0000000202047825 */ /* 0x020fc400078e0270 */
[----:B------:R-:W5:Y:S04]  /*181a0*/  LDL.64 R112, [R1+0x128] ;  /* 0x0001280001707983 */ /* 0x000f680000100a00 */
[----:B------:R0:W3:Y:S04]  /*181b0*/  LDG.E.U16 R107, desc[UR8][R4.64] ;  /* 0x00000008046b7981 */ /* 0x0000e8000c1e1500 */
[----:B------:R1:W-:Y:S01]  /*181c0*/  STS.U16 [R222+UR4+0x37d00], R108 ;  /* 0x037d006cde007988 */ /* 0x0003e20008000404 */
[----:B0-----:R-:W-:-:S03]  /*181d0*/  IMAD.WIDE R4, R2, 0x2, R116 ;  /* 0x0000000202047825 */ /* 0x001fc600078e0274 */
[----:B------:R-:W3:Y:S04]  /*181e0*/  LDL.64 R116, [R1+0xa8] ;  /* 0x0000a80001747983 */ /* 0x000ee80000100a00 */
[----:B-1----:R0:W3:Y:S02]  /*181f0*/  LDG.E.U16 R108, desc[UR8][R4.64] ;  /* 0x00000008046c7981 */ /* 0x0020e4000c1e1500 */
[C---:B0-----:R-:W-:Y:S02]  /*18200*/  IMAD.WIDE R4, R2.reuse, 0x2, R114 ;  /* 0x0000000202047825 */ /* 0x041fe400078e0272 */
[----:B------:R-:W3:Y:S04]  /*18210*/  LDL.64 R114, [R1+0xe8] ;  /* 0x0000e80001727983 */ /* 0x000ee80000100a00 */
[----:B------:R0:W4:Y:S02]  /*18220*/  LDG.E.U16 R109, desc[UR8][R4.64] ;  /* 0x00000008046d7981 */ /* 0x000124000c1e1500 */
[----:B0-----:R-:W-:-:S05]  /*18230*/  IMAD.WIDE R4, R2, 0x2, R110 ;  /* 0x0000000202047825 */ /* 0x001fca00078e026e */
[----:B------:R2:W4:Y:S02]  /*18240*/  LDG.E.U16 R110, desc[UR8][R4.64] ;  /* 0x00000008046e7981 */ /* 0x000524000c1e1500 */
[C---:B--2---:R-:W-:Y:S02]  /*18250*/  IMAD.WIDE R4, R2.reuse, 0x2, R118 ;  /* 0x0000000202047825 */ /* 0x044fe400078e0276 */
[----:B------:R-:W2:Y:S04]  /*18260*/  LDL.64 R118, [R1+0x68] ;  /* 0x0000680001767983 */ /* 0x000ea80000100a00 */
[----:B------:R5:W4:Y:S02]  /*18270*/  LDG.E.U16 R111, desc[UR8][R4.64] ;  /* 0x00000008046f7981 */ /* 0x000b24000c1e1500 */
[----:B-----5:R-:W-:-:S05]  /*18280*/  IMAD.WIDE R4, R2, 0x2, R112 ;  /* 0x0000000202047825 */ /* 0x020fca00078e0270 */
[----:B------:R0:W5:Y:S02]  /*18290*/  LDG.E.U16 R112, desc[UR8][R4.64] ;  /* 0x0000000804707981 */ /* 0x000164000c1e1500 */
[----:B0-----:R-:W-:-:S05]  /*182a0*/  IMAD.WIDE R4, R2, 0x2, R130 ;  /* 0x0000000202047825 */ /* 0x001fca00078e0282 */
[----:B------:R3:W4:Y:S02]  /*182b0*/  LDG.E.U16 R113, desc[UR8][R4.64] ;  /* 0x0000000804717981 */ /* 0x000724000c1e1500 */
        /* <DEDUP_REMOVED lines=8> */
[----:B--2---:R-:W-:-:S05]  /*18340*/  IMAD.WIDE R4, R2, 0x2, R118 ;  /* 0x0000000202047825 */ /* 0x004fca00078e0276 */
[----:B------:R0:W2:Y:S02]  /*18350*/  LDG.E.U16 R118, desc[UR8][R4.64] ;  /* 0x0000000804767981 */ /* 0x0000a4000c1e1500 */
[----:B0-----:R-:W-:-:S05]  /*18360*/  IMAD.WIDE R4, R2, 0x2, R124 ;  /* 0x0000000202047825 */ /* 0x001fca00078e027c */
        /* <DEDUP_REMOVED lines=31> */
[----:B0-----:R-:W-:Y:S02]  /*18560*/  F2FP.F16.F32.PACK_AB R4, R105, R106 ;  /* 0x0000006a6904723e */ /* 0x001fe400000000ff */
[----:B------:R-:W-:-:S05]  /*18570*/  LOP3.LUT R105, R138, 0x40, RZ, 0x3c, !PT ;  /* 0x000000408a697812 */ /* 0x000fca00078e3cff */
        /* <DEDUP_REMOVED lines=9> */
[----:B----4-:R-:W-:Y:S04]  /*18610*/  STS.U16 [R105+UR4+0x32600], R57 ;  /* 0x0326003969007988 */ /* 0x010fe80008000404 */
        /* <DEDUP_REMOVED lines=15> */
[----:B------:R-:W-:Y:S01]  /*18710*/  STS.U16 [R105+UR4+0x36200], R42 ;  /* 0x0362002a69007988 */ /* 0x000fe20008000404 */
[----:B------:R-:W-:-:S03]  /*18720*/  F2FP.F16.F32.PACK_AB R5, R104, R103 ;  /* 0x000000676805723e */ /* 0x000fc600000000ff */
[----:B------:R-:W-:Y:S01]  /*18730*/  STS.U16 [R105+UR4+0x36600], R41 ;  /* 0x0366002969007988 */ /* 0x000fe20008000404 */
[----:B------:R-:W-:-:S03]  /*18740*/  F2FP.F16.F32.PACK_AB R6, R102, R6 ;  /* 0x000000066606723e */ /* 0x000fc600000000ff */
[----:B------:R-:W-:Y:S01]  /*18750*/  STS.U16 [R105+UR4+0x36a00], R40 ;  /* 0x036a002869007988 */ /* 0x000fe20008000404 */
[----:B------:R-:W-:Y:S02]  /*18760*/  F2FP.F16.F32.PACK_AB R7, R101, R7 ;  /* 0x000000076507723e */ /* 0x000fe400000000ff */
[----:B------:R-:W-:Y:S01]  /*18770*/  F2FP.F16.F32.PACK_AB R8, R100, R8 ;  /* 0x000000086408723e */ /* 0x000fe200000000ff */
[----:B------:R-:W-:Y:S01]  /*18780*/  STS.U16 [R105+UR4+0x36e00], R39 ;  /* 0x036e002769007988 */ /* 0x000fe20008000404 */
[----:B------:R-:W-:Y:S02]  /*18790*/  F2FP.F16.F32.PACK_AB R9, R99, R9 ;  /* 0x000000096309723e */ /* 0x000fe400000000ff */
[----:B------:R-:W-:Y:S01]  /*187a0*/  F2FP.F16.F32.PACK_AB R10, R98, R10 ;  /* 0x0000000a620a723e */ /* 0x000fe200000000ff */
[----:B------:R-:W-:Y:S01]  /*187b0*/  STS.U16 [R105+UR4+0x37200], R36 ;  /* 0x0372002469007988 */ /* 0x000fe20008000404 */
[----:B------:R-:W-:Y:S02]  /*187c0*/  F2FP.F16.F32.PACK_AB R11, R97, R11 ;  /* 0x0000000b610b723e */ /* 0x000fe400000000ff */
[----:B------:R-:W-:Y:S01]  /*187d0*/  F2FP.F16.F32.PACK_AB R12, R96, R12 ;  /* 0x0000000c600c723e */ /* 0x000fe200000000ff */
[----:B------:R-:W-:Y:S01]  /*187e0*/  STS.U16 [R105+UR4+0x37600], R37 ;  /* 0x0376002569007988 */ /* 0x000fe20008000404 */
[----:B------:R-:W-:-:S02]  /*187f0*/  F2FP.F16.F32.PACK_AB R13, R95, R13 ;  /* 0x0000000d5f0d723e */ /* 0x000fc400000000ff */
[----:B------:R-:W-:Y:S02]  /*18800*/  F2FP.F16.F32.PACK_AB R14, R94, R14 ;  /* 0x0000000e5e0e723e */ /* 0x000fe400000000ff */
[----:B------:R-:W-:Y:S02]  /*18810*/  F2FP.F16.F32.PACK_AB R15, R93, R15 ;  /* 0x0000000f5d0f723e */ /* 0x000fe400000000ff */
[----:B------:R-:W-:Y:S02]  /*18820*/  F2FP.F16.F32.PACK_AB R16, R92, R16 ;  /* 0x000000105c10723e */ /* 0x000fe400000000ff */
[----:B------:R-:W-:Y:S02]  /*18830*/  F2FP.F16.F32.PACK_AB R17, R91, R17 ;  /* 0x000000115b11723e */ /* 0x000fe400000000ff */
[----:B------:R-:W-:Y:S02]  /*18840*/  F2FP.F16.F32.PACK_AB R18, R90, R18 ;  /* 0x000000125a12723e */ /* 0x000fe400000000ff */
        /* <DEDUP_REMOVED lines=16> */
[----:B------:R-:W-:Y:S01]  /*18950*/  F2FP.F16.F32.PACK_AB R35, R73, R35 ;  /* 0x000000234923723e */ /* 0x000fe200000000ff */
[----:B------:R-:W-:Y:S04]  /*18960*/  STS.U16 [R105+UR4+0x37a00], R67 ;  /* 0x037a004369007988 */ /* 0x000fe80008000404 */
[----:B------:R-:W-:Y:S01]  /*18970*/  STS.U16 [R105+UR4+0x37e00], R68 ;  /* 0x037e004469007988 */ /* 0x000fe20008000404 */
[----:B------:R-:W-:Y:S01]  /*18980*/  STTM.16dp32bit_t0_t15.x32 tmem[UR6], R4 ;  /* 0x00000004000079ed */ /* 0x000fe20008a80006 */
[----:B------:R-:W-:Y:S02]  /*18990*/  STTM.16dp32bit_t16_t31.x32 tmem[UR6+0x20], R4 ;  /* 0x00002004000079ed */ /* 0x000fe40008aa0006 */
        /* <DEDUP_REMOVED lines=9> */
[----:B-----5:R-:W-:Y:S04]  /*18a30*/  STS.U16 [R223+UR4+0x32700], R112 ;  /* 0x03270070df007988 */ /* 0x020fe80008000404 */
[----:B------:R-:W-:Y:S04]  /*18a40*/  STS.U16 [R223+UR4+0x32b00], R113 ;  /* 0x032b0071df007988 */ /* 0x000fe80008000404 */
[----:B---3--:R-:W-:Y:S04]  /*18a50*/  STS.U16 [R223+UR4+0x32f00], R114 ;  /* 0x032f0072df007988 */ /* 0x008fe80008000404 */
[----:B------:R-:W-:Y:S04]  /*18a60*/  STS.U16 [R223+UR4+0x33300], R115 ;  /* 0x03330073df007988 */ /* 0x000fe80008000404 */
[----:B------:R-:W-:Y:S04]  /*18a70*/  STS.U16 [R223+UR4+0x33700], R116 ;  /* 0x03370074df007988 */ /* 0x000fe80008000404 */
[----:B------:R-:W-:Y:S04]  /*18a80*/  STS.U16 [R223+UR4+0x33b00], R117 ;  /* 0x033b0075df007988 */ /* 0x000fe80008000404 */
        /* <DEDUP_REMOVED lines=15> */
[----:B------:R2:W-:Y:S04]  /*18b80*/  STS.U16 [R223+UR4+0x37b00], R209 ;  /* 0x037b00d1df007988 */ /* 0x0005e80008000404 */
[----:B------:R2:W-:Y:S01]  /*18b90*/  STS.U16 [R223+UR4+0x37f00], R222 ;  /* 0x037f00dedf007988 */ /* 0x0005e20008000404 */
[----:B------:R-:W3:Y:S02]  /*18ba0*/  FENCE.VIEW.ASYNC.T ;  /* 0x00000000000073c6 */ /* 0x000ee40000000200 */
[----:B---3--:R-:W-:Y:S06]  /*18bb0*/  BAR.SYNC.DEFER_BLOCKING 0x0 ;  /* 0x0000000000007b1d */ /* 0x008fec0000010000 */
[----:B0-----:R-:W0:Y:S01]  /*18bc0*/  LDTM.x128 R4, tmem[UR7] ;  /* 0x00000007000479ee */ /* 0x001e2200083c0000 */
[----:B------:R-:W-:Y:S01]  /*18bd0*/  NOP ;  /* 0x0000000000007918 */ /* 0x000fe20000000000 */
        /* <DEDUP_REMOVED lines=128> */
[----:B------:R2:W-:Y:S01]  /*193e0*/  STTM.x128 tmem[UR7], R4 ;  /* 0x00000004000079ed */ /* 0x0005e200083c0007 */
[----:B------:R-:W0:Y:S02]  /*193f0*/  FENCE.VIEW.ASYNC.T ;  /* 0x00000000000073c6 */ /* 0x000e240000000200 */
[----:B0-----:R-:W-:Y:S01]  /*19400*/  BAR.SYNC.DEFER_BLOCKING 0x0 ;  /* 0x0000000000007b1d */ /* 0x001fe20000010000 */
[----:B-1----:R-:W-:-:S05]  /*19410*/  LEA R208, R142, UR4, 0x3 ;  /* 0x000000048ed07c11 */ /* 0x002fca000f8e18ff */
[----:B------:R0:W-:Y:S06]  /*19420*/  MEMBAR.ALL.CTA ;  /* 0x0000000000007992 */ /* 0x0001ec0000008000 */
[----:B0-----:R-:W0:Y:S01]  /*19430*/  FENCE.VIEW.ASYNC.S ;  /* 0x00000000000073c6 */ /* 0x001e220000000000 */
[----:B------:R-:W-:Y:S02]  /*19440*/  VIADD R208, R208, 0x40000 ;  /* 0x00040000d0d07836 */ /* 0x000fe40000000000 */
[----:B------:R-:W-:Y:S01]  /*19450*/  FADD R143, R141, R143 ;  /* 0x0000008f8d8f7221 */ /* 0x000fe20000000000 */
[----:B------:R-:W-:-:S02]  /*19460*/  IMAD.MOV.U32 R0, RZ, RZ, R145 ;  /* 0x000000ffff007224 */ /* 0x000fc400078e0091 */
[----:B------:R-:W-:Y:S01]  /*19470*/  R2UR UR6, R208 ;  /* 0x00000000d00672ca */ /* 0x000fe200000e0000 */
[----:B0-----:R-:W-:Y:S06]  /*19480*/  BAR.SYNC.DEFER_BLOCKING 0x0 ;  /* 0x0000000000007b1d */ /* 0x001fec0000010000 */
[----:B------:R-:W-:Y:S08]  /*19490*/  @P6 BRA `(.L_x_16) ;  /* 0x0000000400186947 */ /* 0x000ff00003800000 */
[----:B--2---:R-:W2:Y:S04]  /*194a0*/  LDL.64 R122, [R1+0x640] ;  /* 0x00064000017a7983 */ /* 0x004ea80000100a00 */
[----:B------:R-:W3:Y:S04]  /*194b0*/  LDL.64 R124, [R1+0x638] ;  /* 0x00063800017c7983 */ /* 0x000ee80000100a00 */
[----:B------:R-:W4:Y:S04]  /*194c0*/  LDL.64 R126, [R1+0x630] ;  /* 0x00063000017e7983 */ /* 0x000f280000100a00 */
[----:B------:R-:W5:Y:S04]  /*194d0*/  LDL.64 R128, [R1+0x628] ;  /* 0x0006280001807983 */ /* 0x000f680000100a00 */
[----:B------:R-:W5:Y:S04]  /*194e0*/  LDL.64 R130, [R1+0x620] ;  /* 0x0006200001827983 */ /* 0x000f680000100a00 */
[----:B------:R-:W5:Y:S01]  /*194f0*/  LDL.64 R222, [R1+0x618] ;  /* 0x0006180001de7983 */ /* 0x000f620000100a00 */
[----:B------:R-:W-:-:S02]  /*19500*/  R2UR UR70, R252 ;  /* 0x00000000fc4672ca */ /* 0x000fc400000e0000 */
[----:B------:R-:W-:Y:S02]  /*19510*/  ELECT P0, URZ, PT ;  /* 0x0000000000ff782f */ /* 0x000fe40003800000 */
[----:B------:R-:W-:Y:S01]  /*19520*/  MOV.SPILL R6, UR19 ;  /* 0x0000001300067c02 */ /* 0x000fe20009000f00 */
[----:B------:R-:W-:Y:S01]  /*19530*/  UMOV UR72, 0x0 ;  /* 0x0000000000487882 */ /* 0x000fe20000000000 */
[----:B------:R-:W-:Y:S01]  /*19540*/  MOV.SPILL R7, UR18 ;  /* 0x0000001200077c02 */ /* 0x000fe20009000f00 */
[----:B------:R-:W-:Y:S01]  /*19550*/  UMOV UR73, 0x8400010 ;  /* 0x0840001000497882 */ /* 0x000fe20000000000 */
[----:B------:R-:W-:Y:S02]  /*19560*/  MOV.SPILL R8, UR17 ;  /* 0x0000001100087c02 */ /* 0x000fe40009000f00 */
[----:B------:R-:W-:Y:S02]  /*19570*/  MOV.SPILL R9, UR16 ;  /* 0x0000001000097c02 */ /* 0x000fe40009000f00 */
[----:B------:R-:W-:-:S02]  /*19580*/  MOV.SPILL R10, UR15 ;  /* 0x0000000f000a7c02 */ /* 0x000fc40009000f00 */
[----:B------:R-:W-:Y:S01]  /*19590*/  MOV.SPILL R11, UR14 ;  /* 0x0000000e000b7c02 */ /* 0x000fe20009000f00 */
[----:B------:R-:W-:Y:S01]  /*195a0*/  IMAD.U32 R4, RZ, RZ, UR70 ;  /* 0x00000046ff047e24 */ /* 0x000fe2000f8e00ff */
[----:B------:R-:W-:Y:S01]  /*195b0*/  MOV.SPILL R12, UR13 ;  /* 0x0000000d000c7c02 */ /* 0x000fe20009000f00 */
[----:B------:R-:W-:Y:S01]  /*195c0*/  @P0 IMAD.MOV.U32 R5, RZ, RZ, 0x40004040 ;  /* 0x40004040ff050424 */ /* 0x000fe200078e00ff */
[----:B------:R-:W-:Y:S02]  /*195d0*/  MOV.SPILL R13, UR12 ;  /* 0x0000000c000d7c02 */ /* 0x000fe40009000f00 */
[----:B------:R-:W-:Y:S01]  /*195e0*/  @P0 R2UR UR70, R4 ;  /* 0x00000000044602ca */ /* 0x000fe200000e0000 */
[----:B------:R-:W-:Y:S01]  /*195f0*/  IMAD.U32 R4, RZ, RZ, UR6 ;  /* 0x00000006ff047e24 */ /* 0x000fe2000f8e00ff */
[----:B------:R-:W-:Y:S01]  /*19600*/  @P0 R2UR UR71, R5 ;  /* 0x00000000054702ca */ /* 0x000fe200000e0000 */
[----:B------:R-:W-:Y:S01]  /*19610*/  IMAD.MOV.U32 R5, RZ, RZ, RZ ;  /* 0x000000ffff057224 */ /* 0x000fe200078e00ff */
[----:B------:R-:W-:-:S02]  /*19620*/  MOV.SPILL R14, UR11 ;  /* 0x0000000b000e7c02 */ /* 0x000fc40009000f00 */
[----:B------:R-:W-:Y:S02]  /*19630*/  MOV.SPILL R15, UR10 ;  /* 0x0000000a000f7c02 */ /* 0x000fe40009000f00 */
[----:B------:R-:W-:Y:S02]  /*19640*/  @P0 MOV R4, R4 ;  /* 0x0000000400040202 */ /* 0x000fe40000000f00 */
[----:B------:R-:W-:Y:S02]  /*19650*/  MOV.SPILL R16, UR9 ;  /* 0x0000000900107c02 */ /* 0x000fe40009000f00 */
[----:B------:R-:W-:-:S03]  /*19660*/  MOV.SPILL R17, UR8 ;  /* 0x0000000800117c02 */ /* 0x000fc60009000f00 */
[----:B------:R0:W-:Y:S02]  /*19670*/  UTCHMMA tmem[UR75], gdesc[UR70], tmem[UR5], tmem[UR72], idesc[UR73], UPT ;  /* 0x00ff48464b0079ea */ /* 0x0001e4000b800005 */
[----:B0-----:R-:W-:Y:S02]  /*19680*/  UIADD3 UR71, UPT, UPT, UR5, 0x188, URZ ;  /* 0x0000018805477890 */ /* 0x001fe4000fffe0ff */
[----:B------:R-:W-:-:S07]  /*19690*/  UIADD3 UR70, UPT, UPT, UR5, 0x190, URZ ;  /* 0x0000019005467890 */ /* 0x000fce000fffe0ff */
[----:B------:R0:W-:Y:S02]  /*196a0*/  UTCHMMA tmem[UR71], gdesc[UR42], tmem[UR5], tmem[UR72], idesc[UR73], UPT ;  /* 0x00ff482a470079ea */ /* 0x0001e4000b800005 */
[----:B0-----:R-:W-:Y:S01]  /*196b0*/  UIADD3 UR71, UPT, UPT, UR5, 0x1a0, URZ ;  /* 0x000001a005477890 */ /* 0x001fe2000fffe0ff */
[----:B--2---:R-:W-:Y:S02]  /*196c0*/  R2UR UR18, R122 ;  /* 0x000000007a1272ca */ /* 0x004fe400000e0000 */
[----:B------:R-:W-:Y:S02]  /*196d0*/  R2UR UR19, R123 ;  /* 0x000000007b1372ca */ /* 0x000fe400000e0000 */
[----:B---3--:R-:W-:Y:S02]  /*196e0*/  R2UR UR16, R124 ;  /* 0x000000007c1072ca */ /* 0x008fe400000e0000 */
[----:B------:R-:W-:Y:S02]  /*196f0*/  R2UR UR17, R125 ;  /* 0x000000007d1172ca */ /* 0x000fe400000e0000 */
[----:B----4-:R-:W-:-:S02]  /*19700*/  R2UR UR14, R126 ;  /* 0x000000007e0e72ca */ /* 0x010fc400000e0000 */
[----:B------:R-:W-:Y:S02]  /*19710*/  R2UR UR15, R127 ;  /* 0x000000007f0f72ca */ /* 0x000fe400000e0000 */
[----:B-----5:R-:W-:Y:S02]  /*19720*/  R2UR UR12, R128 ;  /* 0x00000000800c72ca */ /* 0x020fe400000e0000 */
[----:B------:R-:W-:Y:S01]  /*19730*/  R2UR UR13, R129 ;  /* 0x00000000810d72ca */ /* 0x000fe200000e0000 */
[----:B------:R0:W-:Y:S01]  /*19740*/  UTCHMMA tmem[UR70], gdesc[UR18], tmem[UR5], tmem[UR72], idesc[UR73], UPT ;  /* 0x00ff4812460079ea */ /* 0x0001e2000b800005 */
[----:B------:R-:W-:Y:S02]  /*19750*/  R2UR UR10, R130 ;  /* 0x00000000820a72ca */ /* 0x000fe400000e0000 */
[----:B------:R-:W-:Y:S02]  /*19760*/  R2UR UR11, R131 ;  /* 0x00000000830b72ca */ /* 0x000fe400000e0000 */
[----:B------:R-:W-:-:S02]  /*19770*/  R2UR UR8, R222 ;  /* 0x00000000de0872ca */ /* 0x000fc400000e0000 */
[----:B------:R-:W-:Y:S01]  /*19780*/  R2UR UR9, R223 ;  /* 0x00000000df0972ca */ /* 0x000fe200000e0000 */
[----:B0-----:R-:W-:Y:S01]  /*19790*/  UIADD3 UR70, UPT, UPT, UR5, 0x198, URZ ;  /* 0x0000019805467890 */ /* 0x001fe2000fffe0ff */
[----:B------:R-:W-:Y:S02]  /*197a0*/  R2UR.FILL UR19, R6 ;  /* 0x00000000061372ca */ /* 0x000fe400004e0000 */
[----:B------:R-:W-:-:S06]  /*197b0*/  R2UR.FILL UR18, R7 ;  /* 0x00000000071272ca */ /* 0x000fcc00004e0000 */
[----:B------:R0:W-:Y:S01]  /*197c0*/  UTCHMMA tmem[UR70], gdesc[UR16], tmem[UR5], tmem[UR72], idesc[UR73], UPT ;  /* 0x00ff4810460079ea */ /* 0x0001e2000b800005 */
[----:B------:R1:W-:Y:S01]  /*197d0*/  UTCHMMA tmem[UR71], gdesc[UR14], tmem[UR5], tmem[UR72], idesc[UR73], UPT ;  /* 0x00ff480e470079ea */ /* 0x0003e2000b800005 */
[----:B0-----:R-:W-:Y:S01]  /*197e0*/  UIADD3 UR70, UPT, UPT, UR5, 0x1a8, URZ ;  /* 0x000001a805467890 */ /* 0x001fe2000fffe0ff */
[----:B------:R-:W-:Y:S01]  /*197f0*/  R2UR.FILL UR17, R8 ;  /* 0x00000000081172ca */ /* 0x000fe200004e0000 */
[----:B-1----:R-:W-:Y:S01]  /*19800*/  UIADD3 UR71, UPT, UPT, UR5, 0x1b0, URZ ;  /* 0x000001b005477890 */ /* 0x002fe2000fffe0ff */
[----:B------:R-:W-:Y:S02]  /*19810*/  R2UR.FILL UR16, R9 ;  /* 0x00000000091072ca */ /* 0x000fe400004e0000 */
[----:B------:R-:W-:Y:S02]  /*19820*/  R2UR.FILL UR15, R10 ;  /* 0x000000000a0f72ca */ /* 0x000fe400004e0000 */
[----:B------:R-:W-:Y:S02]  /*19830*/  R2UR.FILL UR14, R11 ;  /* 0x000000000b0e72ca */ /* 0x000fe400004e0000 */
[----:B------:R0:W-:Y:S02]  /*19840*/  UTCHMMA tmem[UR70], gdesc[UR12], tmem[UR5], tmem[UR72], idesc[UR73], UPT ;  /* 0x00ff480c460079ea */ /* 0x0001e4000b800005 */
[----:B------:R1:W-:Y:S01]  /*19850*/  UTCHMMA tmem[UR71], gdesc[UR10], tmem[UR5], tmem[UR72], idesc[UR73], UPT ;  /* 0x00ff480a470079ea */ /* 0x0003e2000b800005 */
[----:B0-----:R-:W-:Y:S01]  /*19860*/  UIADD3 UR70, UPT, UPT, UR5, 0x1b8, URZ ;  /* 0x000001b805467890 */ /* 0x001fe2000fffe0ff */
[----:B------:R-:W-:-:S02]  /*19870*/  R2UR.FILL UR13, R12 ;  /* 0x000000000c0d72ca */ /* 0x000fc400004e0000 */
[----:B-1----:R-:W-:Y:S02]  /*19880*/  @P0 R2UR UR71, R4 ;  /* 0x00000000044702ca */ /* 0x002fe400000e0000 */
[----:B------:R-:W-:Y:S02]  /*19890*/  R2UR.FILL UR12, R13 ;  /* 0x000000000d0c72ca */ /* 0x000fe400004e0000 */
[----:B------:R-:W-:Y:S02]  /*198a0*/  R2UR.FILL UR11, R14 ;  /* 0x000000000e0b72ca */ /* 0x000fe400004e0000 */
[----:B------:R0:W-:Y:S01]  /*198b0*/  UTCHMMA tmem[UR70], gdesc[UR8], tmem[UR5], tmem[UR72], idesc[UR73], UPT ;  /* 0x00ff4808460079ea */ /* 0x0001e2000b800005 */
[----:B------:R-:W-:-:S06]  /*198c0*/  R2UR.FILL UR10, R15 ;  /* 0x000000000f0a72ca */ /* 0x000fcc00004e0000 */
[----:B------:R1:W-:Y:S01]  /*198d0*/  UTCBAR [UR71], URZ ;  /* 0x000000ff470073e9 */ /* 0x0003e200080000ff */
[----:B0-----:R-:W-:Y:S02]  /*198e0*/  R2UR.FILL UR9, R16 ;  /* 0x00000000100972ca */ /* 0x001fe400004e0000 */
[----:B------:R-:W-:-:S15]  /*198f0*/  R2UR.FILL UR8, R17 ;  /* 0x00000000110872ca */ /* 0x000fde00004e0000 */
.L_x_16:
[----:B--2---:R-:W0:Y:S01]  /*19900*/  S2R R6, SR_CTAID.X ;  /* 0x0000000000067919 */ /* 0x004e220000002500 */
[----:B------:R-:W2:Y:S01]  /*19910*/  LDC R5, c[0x0][0x3c4] ;  /* 0x0000f100ff057b82 */ /* 0x000ea20000000800 */
[----:B------:R-:W-:Y:S02]  /*19920*/  VIADD R142, R142, 0x1 ;  /* 0x000000018e8e7836 */ /* 0x000fe40000000000 */
[----:B------:R-:W-:Y:S01]  /*19930*/  FFMA R144, R140, R144, R143 ;  /* 0x000000908c907223 */ /* 0x000fe2000000008f */
[----:B------:R-:W-:Y:S02]  /*19940*/  IMAD.MOV.U32 R68, RZ, RZ, R132 ;  /* 0x000000ffff447224 */ /* 0x000fe400078e0084 */
[----:B------:R-:W-:Y:S02]  /*19950*/  ISETP.GT.AND P1, PT, R142, 0x1, PT ;  /* 0x000000018e00780c */ /* 0x000fe40003f24270 */
[----:B------:R-:W3:Y:S02]  /*19960*/  LDC R4, c[0x0][0x3d4] ;  /* 0x0000f500ff047b82 */ /* 0x000ee40000000800 */
[----:B------:R-:W-:-:S02]  /*19970*/  SEL R145, RZ, 0x1, !P1 ;  /* 0x00000001ff917807 */ /* 0x000fc40004800000 */
[----:B------:R-:W-:Y:S02]  /*19980*/  SEL R142, R142, RZ, !P1 ;  /* 0x000000ff8e8e7207 */ /* 0x000fe40004800000 */
[----:B------:R-:W-:Y:S01]  /*19990*/  LOP3.LUT R145, R0, R145, RZ, 0x3c, !PT ;  /* 0x0000009100917212 */ /* 0x000fe200078e3cff */
[----:B--2---:R-:W-:-:S04]  /*199a0*/  IMAD.SHL.U32 R5, R5, 0x80, RZ ;  /* 0x0000008005057824 */ /* 0x004fc800078e00ff */
[----:B------:R-:W-:Y:S02]  /*199b0*/  IMAD.IADD R3, R5, 0x1, R3 ;  /* 0x0000000105037824 */ /* 0x000fe400078e0203 */
[----:B------:R-:W-:Y:S02]  /*199c0*/  IMAD.MOV.U32 R5, RZ, RZ, R136 ;  /* 0x000000ffff057224 */ /* 0x000fe400078e0088 */
[----:B0-----:R-:W-:Y:S02]  /*199d0*/  IMAD.SHL.U32 R6, R6, 0x80, RZ ;  /* 0x0000008006067824 */ /* 0x001fe400078e00ff */
[----:B---3--:R-:W-:-:S03]  /*199e0*/  IMAD.SHL.U32 R4, R4, 0x80, RZ ;  /* 0x0000008004047824 */ /* 0x008fc600078e00ff */
[----:B------:R-:W-:Y:S01]  /*199f0*/  ISETP.GE.U32.AND P0, PT, R133, R6, PT ;  /* 0x000000068500720c */ /* 0x000fe20003f06070 */
[----:B------:R-:W-:Y:S02]  /*19a00*/  IMAD.IADD R2, R4, 0x1, R2 ;  /* 0x0000000104027824 */ /* 0x000fe400078e0202 */
[----:B------:R-:W-:Y:S01]  /*19a10*/  IMAD.MOV.U32 R4, RZ, RZ, R133 ;  /* 0x000000ffff047224 */ /* 0x000fe200078e0085 */
[----:B------:R-:W-:-:S13]  /*19a20*/  ISETP.GE.U32.AND.EX P0, PT, R136, RZ, PT, P0 ;  /* 0x000000ff8800720c */ /* 0x000fda0003f06100 */
[----:B------:R-:W-:Y:S05]  /*19a30*/  @!P0 BRA `(.L_x_17) ;  /* 0xffffff7c00288947 */ /* 0x000fea000383ffff */
.L_x_12:
[----:B------:R-:W2:Y:S01]  /*19a40*/  S2R R7, SR_CTAID.X ;  /* 0x0000000000077919 */ /* 0x000ea20000002500 */
[----:B------:R-:W-:Y:S01]  /*19a50*/  FSETP.GEU.AND P1, PT, R144, 1.175494350822287508e-38, PT ;  /* 0x008000009000780b */ /* 0x000fe20003f2e000 */
[----:B------:R-:W3:Y:S01]  /*19a60*/  S2R R6, SR_TID.X ;  /* 0x0000000000067919 */ /* 0x000ee20000002100 */
[----:B--2---:R-:W-:Y:S01]  /*19a70*/  IMAD.SHL.U32 R7, R7, 0x80, RZ ;  /* 0x0000008007077824 */ /* 0x004fe200078e00ff */
[----:B---3-5:R-:W-:-:S03]  /*19a80*/  SHF.R.U32.HI R2, RZ, 0x2, R6 ;  /* 0x00000002ff027819 */ /* 0x028fc60000011606 */
[----:B------:R-:W-:Y:S01]  /*19a90*/  VIADD R7, R7, 0x80 ;  /* 0x0000008007077836 */ /* 0x000fe20000000000 */
[--C-:B------:R-:W-:Y:S02]  /*19aa0*/  SHF.R.U32.HI R3, RZ, 0x1, R6.reuse ;  /* 0x00000001ff037819 */ /* 0x100fe40000011606 */
[----:B------:R-:W-:Y:S02]  /*19ab0*/  LOP3.LUT R2, R2, 0x38, RZ, 0xc0, !PT ;  /* 0x0000003802027812 */ /* 0x000fe400078ec0ff */
[----:B------:R-:W-:Y:S02]  /*19ac0*/  ISETP.GE.AND P0, PT, R7, 0x1, PT ;  /* 0x000000010700780c */ /* 0x000fe40003f06270 */
[----:B------:R-:W-:-:S05]  /*19ad0*/  LOP3.LUT R2, R2, 0x1f, R6, 0xf8, !PT ;  /* 0x0000001f02027812 */ /* 0x000fca00078ef806 */
[----:B------:R-:W-:-:S05]  /*19ae0*/  IMAD.SHL.U32 R4, R2, 0x10, RZ ;  /* 0x0000001002047824 */ /* 0x000fca00078e00ff */
[----:B------:R-:W-:-:S04]  /*19af0*/  LOP3.LUT R2, R4, 0x1b0, RZ, 0xc0, !PT ;  /* 0x000001b004027812 */ /* 0x000fc800078ec0ff */
[----:B------:R-:W-:Y:S01]  /*19b00*/  LOP3.LUT R2, R2, 0x40, R3, 0xf8, !PT ;  /* 0x0000004002027812 */ /* 0x000fe200078ef803 */
[----:B------:R-:W-:Y:S06]  /*19b10*/  @!P0 BRA `(.L_x_18) ;  /* 0x00000000000c8947 */ /* 0x000fec0003800000 */
[----:B------:R-:W-:-:S04]  /*19b20*/  IMAD.U32 R0, R0, -0x80000000, RZ ;  /* 0x8000000000007824 */ /* 0x000fc800078e00ff */
[----:B------:R-:W2:Y:S02]  /*19b30*/  SYNCS.PHASECHK.TRANS64.TRYWAIT P0, [UR6], R0 ;  /* 0x00000000ff0075a7 */ /* 0x000ea40008001106 */
[----:B--2---:R-:W-:Y:S05]  /*19b40*/  @!P0 BRA `(.L_x_19) ;  /* 0x0000004800e08947 */ /* 0x004fea0003800000 */
.L_x_18:
[----:B------:R-:W-:Y:S01]  /*19b50*/  BAR.SYNC.DEFER_BLOCKING 0x0 ;  /* 0x0000000000007b1d */ /* 0x000fe20000010000 */
[----:B------:R-:W-:-:S05]  /*19b60*/  VIADD R2, R2, UR4 ;  /* 0x0000000402027c36 */ /* 0x000fca0008000000 */
[----:B------:R-:W2:Y:S01]  /*19b70*/  S2R R159, SR_TID.X ;  /* 0x00000000009f7919 */ /* 0x000ea20000002100 */
[----:B------:R-:W3:Y:S01]  /*19b80*/  S2R R157, SR_CTAID.X ;  /* 0x00000000009d7919 */ /* 0x000ee20000002500 */
[----:B------:R-:W4:Y:S01]  /*19b90*/  S2R R239, SR_CTAID.Y ;  /* 0x0000000000ef7919 */ /* 0x000f220000002600 */
[----:B------:R-:W5:Y:S02]  /*19ba0*/  @!P5 SYNCS.CCTL.IV [UR4+0x40000] ;  /* 0x04000000ff00d9b1 */ /* 0x000f640008000004 */
[----:B-----5:R-:W-:Y:S01]  /*19bb0*/  BAR.SYNC.DEFER_BLOCKING 0x0 ;  /* 0x0000000000007b1d */ /* 0x020fe20000010000 */
[----:B--2---:R-:W-:Y:S01]  /*19bc0*/  LOP3.LUT R140, R159, 0x7f, RZ, 0xc0, !PT ;  /* 0x0000007f9f8c7812 */ /* 0x004fe200078ec0ff */
[----:B---3--:R-:W-:-:S04]  /*19bd0*/  IMAD.SHL.U32 R157, R157, 0x80, RZ ;  /* 0x000000809d9d7824 */ /* 0x008fc800078e00ff */
[----:B------:R-:W2:Y:S02]  /*19be0*/  @!P5 SYNCS.CCTL.IV [UR4+0x40008] ;  /* 0x04000800ff00d9b1 */ /* 0x000ea40008000004 */
[----:B--2---:R2:W-:Y:S01]  /*19bf0*/  STSM.16.M88 [R2], R144 ;  /* 0x0000009002007844 */ /* 0x0045e20000000000 */
[----:B------:R-:W-:Y:S01]  /*19c00*/  LOP3.LUT R237, R157, 0x7f, R159, 0xf8, !PT ;  /* 0x0000007f9ded7812 */ /* 0x000fe200078ef89f */
[----:B--2---:R-:W-:-:S04]  /*19c10*/  @!P1 FMUL R144, R144, 8388608 ;  /* 0x4b00000090909820 */ /* 0x004fc80000400000 */
[----:B------:R-:W-:-:S05]  /*19c20*/  VIADD R0, R144, 0xc0cafb0d ;  /* 0xc0cafb0d90007836 */ /* 0x000fca0000000000 */
[----:B------:R-:W-:Y:S02]  /*19c30*/  LOP3.LUT R133, R0, 0xff800000, RZ, 0xc0, !PT ;  /* 0xff80000000857812 */ /* 0x000fe400078ec0ff */
[----:B------:R-:W-:Y:S01]  /*19c40*/  LOP3.LUT R0, R4, 0x1f0, RZ, 0xc0, !PT ;  /* 0x000001f004007812 */ /* 0x000fe200078ec0ff */
[----:B------:R-:W-:Y:S01]  /*19c50*/  BAR.SYNC.DEFER_BLOCKING 0x0 ;  /* 0x0000000000007b1d */ /* 0x000fe20000010000 */
[----:B------:R-:W-:Y:S02]  /*19c60*/  IMAD.MOV.U32 R4, RZ, RZ, 0x3dc6b27f ;  /* 0x3dc6b27fff047424 */ /* 0x000fe400078e00ff */
[----:B------:R-:W-:-:S04]  /*19c70*/  IMAD.IADD R3, R144, 0x1, -R133 ;  /* 0x0000000190037824 */ /* 0x000fc800078e0a85 */
[----:B------:R-:W-:Y:S01]  /*19c80*/  FADD R135, R3, -1 ;  /* 0xbf80000003877421 */ /* 0x000fe20000000000 */
[----:B------:R-:W-:Y:S02]  /*19c90*/  FSEL R3, RZ, -23, P1 ;  /* 0xc1b80000ff037808 */ /* 0x000fe40000800000 */
[----:B------:R-:W-:Y:S01]  /*19ca0*/  ISETP.GE.U32.AND P1, PT, R144, 0x7f800000, PT ;  /* 0x7f8000009000780c */ /* 0x000fe20003f26070 */
[----:B------:R-:W-:-:S04]  /*19cb0*/  FFMA.FTZ R4, R135, R4, -0.16845393180847167969 ;  /* 0xbe2c7f3087047423 */ /* 0x000fc80000010004 */
[----:B------:R-:W-:-:S04]  /*19cc0*/  FFMA.FTZ R4, R135, R4, 0.1716887056827545166 ;  /* 0x3e2fcf2a87047423 */ /* 0x000fc80000010004 */
[----:B------:R-:W-:-:S04]  /*19cd0*/  FFMA.FTZ R4, R135, R4, -0.17900948226451873779 ;  /* 0xbe374e4387047423 */ /* 0x000fc80000010004 */
[C---:B------:R-:W-:Y:S01]  /*19ce0*/  FFMA.FTZ R4, R135.reuse, R4, 0.20512372255325317383 ;  /* 0x3e520bf487047423 */ /* 0x040fe20000010004 */
[----:B------:R-:W2:Y:S03]  /*19cf0*/  LDSM.16.M88 R134, [R0+UR4] ;  /* 0x000000040086783b */ /* 0x000ea60008000000 */
[----:B------:R-:W-:-:S04]  /*19d00*/  FFMA.FTZ R4, R135, R4, -0.24046532809734344482 ;  /* 0xbe763c8b87047423 */ /* 0x000fc80000010004 */
[----:B------:R-:W-:-:S04]  /*19d10*/  FFMA.FTZ R4, R135, R4, 0.28857114911079406738 ;  /* 0x3e93bf9987047423 */ /* 0x000fc80000010004 */
[C---:B------:R-:W-:Y:S02]  /*19d20*/  FFMA.FTZ R136, R135.reuse, R4, -0.36067417263984680176 ;  /* 0xbeb8aa4987887423 */ /* 0x040fe40000010004 */
[----:B------:R-:W3:Y:S01]  /*19d30*/  LDTM.x128 R4, tmem[UR7] ;  /* 0x00000007000479ee */ /* 0x000ee200083c0000 */
[----:B------:R-:W-:Y:S01]  /*19d40*/  NOP ;  /* 0x0000000000007918 */ /* 0x000fe20000000000 */
[----:B------:R-:W-:-:S04]  /*19d50*/  FFMA.FTZ R136, R135, R136, 0.48089820146560668945 ;  /* 0x3ef6384a87887423 */ /* 0x000fc80000010088 */
[----:B------:R-:W-:Y:S01]  /*19d60*/  FFMA.FTZ R138, R135, R136, -0.72134751081466674805 ;  /* 0xbf38aa3b878a7423 */ /* 0x000fe20000010088 */
[----:B------:R-:W-:Y:S02]  /*19d70*/  I2FP.F32.S32 R136, R133 ;  /* 0x0000008500887245 */ /* 0x000fe40000201400 */
[----:B------:R-:W-:Y:S01]  /*19d80*/  LOP3.LUT R133, R159, 0x80, RZ, 0xc0, !PT ;  /* 0x000000809f857812 */ /* 0x000fe200078ec0ff */
[----:B------:R-:W-:Y:S02]  /*19d90*/  FMUL R138, R135, R138 ;  /* 0x0000008a878a7220 */ /* 0x000fe40000400000 */
[----:B------:R-:W-:Y:S01]  /*19da0*/  FFMA.FTZ R136, R136, 1.1920928955078125e-07, R3 ;  /* 0x3400000088887823 */ /* 0x000fe20000010003 */
[----:B------:R-:W-:Y:S01]  /*19db0*/  LEA R3, R133, UR4, 0x5 ;  /* 0x0000000485037c11 */ /* 0x000fe2000f8e28ff */
[----:B------:R-:W-:-:S04]  /*19dc0*/  FMUL R138, R135, R138 ;  /* 0x0000008a878a7220 */ /* 0x000fc80000400000 */
[----:B------:R-:W-:Y:S01]  /*19dd0*/  FFMA.FTZ R133, R135, 1.4426950216293334961, R138 ;  /* 0x3fb8aa3b87857823 */ /* 0x000fe2000001008a */
[----:B------:R-:W-:Y:S02]  /*19de0*/  IMAD R3, R140, 0x10, R3 ;  /* 0x000000108c037824 */ /* 0x000fe400078e0203 */
[----:B------:R-:W-:Y:S02]  /*19df0*/  @P1 IMAD.MOV.U32 R135, RZ, RZ, 0x7f800000 ;  /* 0x7f800000ff871424 */ /* 0x000fe400078e00ff */
[----:B------:R-:W-:Y:S02]  /*19e00*/  FADD R133, R136, R133 ;  /* 0x0000008588857221 */ /* 0x000fe40000000000 */
[----:B------:R-:W-:Y:S01]  /*19e10*/  @P1 FFMA.FTZ R133, R144, R135, +INF ;  /* 0x7f80000090851423 */ /* 0x000fe20000010087 */
[----:B---3--:R-:W-:Y:S01]  /*19e20*/  BAR.SYNC.DEFER_BLOCKING 0x0 ;  /* 0x0000000000007b1d */ /* 0x008fe20000010000 */
[C---:B--2---:R-:W-:Y:S02]  /*19e30*/  FSETP.GT.AND P0, PT, |R134|.reuse, 8.50705917302346158658e+37, PT ;  /* 0x7e8000008600780b */ /* 0x044fe40003f04200 */
[----:B------:R-:W-:-:S11]  /*19e40*/  FSETP.GEU.AND P2, PT, |R134|, 1.175494350822287508e-38, PT ;  /* 0x008000008600780b */ /* 0x000fd60003f4e200 */
[----:B------:R-:W-:Y:S01]  /*19e50*/  @P0 FMUL R134, R134, 0.25 ;  /* 0x3e80000086860820 */ /* 0x000fe20000400000 */
[----:B------:R-:W-:Y:S01]  /*19e60*/  @P0 FMUL R6, R6, 0.25 ;  /* 0x3e80000006060820 */ /* 0x000fe20000400000 */
[----:B------:R-:W-:Y:S01]  /*19e70*/  @P0 FMUL R5, R5, 0.25 ;  /* 0x3e80000005050820 */ /* 0x000fe20000400000 */
[----:B------:R-:W-:Y:S01]  /*19e80*/  @P0 FMUL R7, R7, 0.25 ;  /* 0x3e80000007070820 */ /* 0x000fe20000400000 */
[----:B------:R-:W-:Y:S01]  /*19e90*/  @!P2 FMUL R134, R134, 16777216 ;  /* 0x4b8000008686a820 */ /* 0x000fe20000400000 */
[----:B------:R-:W-:Y:S01]  /*19ea0*/  @P0 FMUL R11, R11, 0.25 ;  /* 0x3e8000000b0b0820 */ /* 0x000fe20000400000 */
[----:B------:R-:W-:Y:S01]  /*19eb0*/  @P0 FMUL R8, R8, 0.25 ;  /* 0x3e80000008080820 */ /* 0x000fe20000400000 */
[----:B------:R-:W-:Y:S01]  /*19ec0*/  @P0 FMUL R10, R10, 0.25 ;  /* 0x3e8000000a0a0820 */ /* 0x000fe20000400000 */
[----:B------:R-:W-:Y:S01]  /*19ed0*/  @P0 FMUL R12, R12, 0.25 ;  /* 0x3e8000000c0c0820 */ /* 0x000fe20000400000 */
[----:B------:R-:W-:Y:S01]  /*19ee0*/  @P0 FMUL R14, R14, 0.25 ;  /* 0x3e8000000e0e0820 */ /* 0x000fe20000400000 */
[----:B------:R-:W2:Y:S01]  /*19ef0*/  MUFU.RCP R134, R134 ;  /* 0x0000008600867308 */ /* 0x000ea20000001000 */
[----:B------:R-:W-:Y:S01]  /*19f00*/  @P0 FMUL R18, R18, 0.25 ;  /* 0x3e80000012120820 */ /* 0x000fe20000400000 */
[----:B------:R-:W-:Y:S01]  /*19f10*/  @P0 FMUL R4, R4, 0.25 ;  /* 0x3e80000004040820 */ /* 0x000fe20000400000 */
[----:B------:R-:W-:Y:S01]  /*19f20*/  @P0 FMUL R9, R9, 0.25 ;  /* 0x3e80000009090820 */ /* 0x000fe20000400000 */
[----:B------:R-:W-:Y:S01]  /*19f30*/  @P0 FMUL R13, R13, 0.25 ;  /* 0x3e8000000d0d0820 */ /* 0x000fe20000400000 */
[----:B------:R-:W-:Y:S01]  /*19f40*/  @P0 FMUL R15, R15, 0.25 ;  /* 0x3e8000000f0f0820 */ /* 0x000fe20000400000 */
[----:B------:R-:W-:Y:S01]  /*19f50*/  @P0 FMUL R16, R16, 0.25 ;  /* 0x3e80000010100820 */ /* 0x000fe20000400000 */
[----:B------:R-:W-:Y:S01]  /*19f60*/  @P0 FMUL R17, R17, 0.25 ;  /* 0x3e80000011110820 */ /* 0x000fe20000400000 */
[----:B------:R-:W-:Y:S01]  /*19f70*/  @P0 FMUL R19, R19, 0.25 ;  /* 0x3e80000013130820 */ /* 0x000fe20000400000 */
[----:B------:R-:W-:Y:S01]  /*19f80*/  @!P2 FMUL R6, R6, 16777216 ;  /* 0x4b8000000606a820 */ /* 0x000fe20000400000 */
        /* <DEDUP_REMOVED lines=15> */
[C---:B--2---:R-:W-:Y:S01]  /*1a080*/  FMUL R137, R134.reuse, R6 ;  /* 0x0000000686897220 */ /* 0x044fe20000400000 */
        /* <DEDUP_REMOVED lines=14> */
[----:B------:R-:W-:Y:S01]  /*1a170*/  FMUL R18, R134, R19 ;  /* 0x0000001386127220 */ /* 0x000fe20000400000 */
[----:B------:R-:W-:Y:S01]  /*1a180*/  F2FP.F16.F32.PACK_AB R8, R6, R5 ;  /* 0x000000050608723e */ /* 0x000fe200000000ff */
[----:B------:R-:W-:Y:S01]  /*1a190*/  @P0 FMUL R49, R49, 0.25 ;  /* 0x3e80000031310820 */ /* 0x000fe20000400000 */
[----:B------:R-:W-:Y:S01]  /*1a1a0*/  F2FP.F16.F32.PACK_AB R5, R10, R7 ;  /* 0x000000070a05723e */ /* 0x000fe200000000ff */
[----:B------:R-:W-:Y:S01]  /*1a1b0*/  @P0 FMUL R90, R90, 0.25 ;  /* 0x3e8000005a5a0820 */ /* 0x000fe20000400000 */
[----:B------:R-:W-:Y:S01]  /*1a1c0*/  F2FP.F16.F32.PACK_AB R6, R11, R12 ;  /* 0x0000000c0b06723e */ /* 0x000fe200000000ff */
[----:B------:R-:W-:Y:S01]  /*1a1d0*/  @P0 FMUL R34, R34, 0.25 ;  /* 0x3e80000022220820 */ /* 0x000fe20000400000 */
[----:B------:R-:W-:Y:S01]  /*1a1e0*/  F2FP.F16.F32.PACK_AB R4, R137, R4 ;  /* 0x000000048904723e */ /* 0x000fe200000000ff */
[----:B------:R-:W-:Y:S01]  /*1a1f0*/  @P0 FMUL R59, R59, 0.25 ;  /* 0x3e8000003b3b0820 */ /* 0x000fe20000400000 */
[----:B------:R-:W-:Y:S01]  /*1a200*/  F2FP.F16.F32.PACK_AB R9, R136, R9 ;  /* 0x000000098809723e */ /* 0x000fe200000000ff */
[----:B------:R-:W-:Y:S01]  /*1a210*/  @!P2 FMUL R49, R49, 16777216 ;  /* 0x4b8000003131a820 */ /* 0x000fe20000400000 */
[----:B------:R-:W-:Y:S01]  /*1a220*/  F2FP.F16.F32.PACK_AB R10, R14, R13 ;  /* 0x0000000d0e0a723e */ /* 0x000fe200000000ff */
[----:B------:R-:W-:Y:S01]  /*1a230*/  @P0 FMUL R94, R94, 0.25 ;  /* 0x3e8000005e5e0820 */ /* 0x000fe20000400000 */
[----:B------:R-:W-:Y:S01]  /*1a240*/  F2FP.F16.F32.PACK_AB R7, R139, R16 ;  /* 0x000000108b07723e */ /* 0x000fe200000000ff */
[----:B------:R-:W-:Y:S01]  /*1a250*/  @!P2 FMUL R90, R90, 16777216 ;  /* 0x4b8000005a5aa820 */ /* 0x000fe20000400000 */
[----:B------:R-:W-:Y:S01]  /*1a260*/  F2FP.F16.F32.PACK_AB R11, R18, R17 ;  /* 0x00000011120b723e */ /* 0x000fe200000000ff */
[----:B------:R-:W-:Y:S01]  /*1a270*/  @!P2 FMUL R34, R34, 16777216 ;  /* 0x4b8000002222a820 */ /* 0x000fe20000400000 */
[----:B------:R-:W-:Y:S01]  /*1a280*/  @!P2 FMUL R59, R59, 16777216 ;  /* 0x4b8000003b3ba820 */ /* 0x000fe20000400000 */
[----:B------:R-:W-:Y:S01]  /*1a290*/  STS.128 [R3], R4 ;  /* 0x0000000403007388 */ /* 0x000fe20000000c00 */
[----:B------:R-:W-:Y:S01]  /*1a2a0*/  FMUL R149, R134, R49 ;  /* 0x0000003186957220 */ /* 0x000fe20000400000 */
[----:B------:R-:W-:Y:S01]  /*1a2b0*/  @!P2 FMUL R94, R94, 16777216 ;  /* 0x4b8000005e5ea820 */ /* 0x000fe20000400000 */
[C---:B------:R-:W-:Y:S01]  /*1a2c0*/  FMUL R49, R134.reuse, R90 ;  /* 0x0000005a86317220 */ /* 0x040fe20000400000 */
[----:B------:R-:W-:Y:S01]  /*1a2d0*/  STS.128 [R3+0x800], R8 ;  /* 0x0008000803007388 */ /* 0x000fe20000000c00 */
[----:B------:R-:W-:Y:S01]  /*1a2e0*/  LOP3.LUT R90, R159, 0xff, RZ, 0xc0, !PT ;  /* 0x000000ff9f5a7812 */ /* 0x000fe200078ec0ff */
[C---:B------:R-:W-:Y:S01]  /*1a2f0*/  FMUL R160, R134.reuse, R34 ;  /* 0x0000002286a07220 */ /* 0x040fe20000400000 */
[C---:B------:R-:W-:Y:S01]  /*1a300*/  FMUL R34, R134.reuse, R59 ;  /* 0x0000003b86227220 */ /* 0x040fe20000400000 */
[----:B------:R-:W-:Y:S01]  /*1a310*/  FMUL R59, R134, R94 ;  /* 0x0000005e863b7220 */ /* 0x000fe20000400000 */
[----:B------:R-:W-:Y:S01]  /*1a320*/  LEA R94, R90, UR4, 0x4 ;  /* 0x000000045a5e7c11 */ /* 0x000fe2000f8e20ff */
[----:B------:R-:W-:Y:S01]  /*1a330*/  BAR.SYNC.DEFER_BLOCKING 0x0 ;  /* 0x0000000000007b1d */ /* 0x000fe20000010000 */
        /* <DEDUP_REMOVED lines=23> */
[----:B------:R-:W2:Y:S01]  /*1a4b0*/  LDS.128 R4, [R94] ;  /* 0x000000005e047984 */ /* 0x000ea20000000c00 */
[----:B------:R-:W-:Y:S01]  /*1a4c0*/  @!P2 FMUL R28, R28, 16777216 ;  /* 0x4b8000001c1ca820 */ /* 0x000fe20000400000 */
[----:B------:R-:W-:Y:S01]  /*1a4d0*/  @!P2 FMUL R29, R29, 16777216 ;  /* 0x4b8000001d1da820 */ /* 0x000fe20000400000 */
[----:B------:R-:W-:Y:S01]  /*1a4e0*/  @!P2 FMUL R30, R30, 16777216 ;  /* 0x4b8000001e1ea820 */ /* 0x000fe20000400000 */
[----:B------:R-:W-:Y:S01]  /*1a4f0*/  LDS.128 R8, [R94+0x1000] ;  /* 0x001000005e087984 */ /* 0x000fe20000000c00 */
[----:B------:R-:W-:Y:S01]  /*1a500*/  @!P2 FMUL R31, R31, 16777216 ;  /* 0x4b8000001f1fa820 */ /* 0x000fe20000400000 */
[----:B------:R-:W-:Y:S01]  /*1a510*/  @!P2 FMUL R32, R32, 16777216 ;  /* 0x4b8000002020a820 */ /* 0x000fe20000400000 */
[----:B------:R-:W-:Y:S01]  /*1a520*/  @!P2 FMUL R33, R33, 16777216 ;  /* 0x4b8000002121a820 */ /* 0x000fe20000400000 */
[----:B------:R-:W-:Y:S01]  /*1a530*/  @!P2 FMUL R35, R35, 16777216 ;  /* 0x4b8000002323a820 */ /* 0x000fe20000400000 */
        /* <DEDUP_REMOVED lines=28> */
[----:B------:R-:W-:Y:S01]  /*1a700*/  BAR.SYNC.DEFER_BLOCKING 0x0 ;  /* 0x0000000000007b1d */ /* 0x000fe20000010000 */
[----:B------:R-:W-:Y:S01]  /*1a710*/  F2FP.F16.F32.PACK_AB R19, R155, R152 ;  /* 0x000000989b13723e */ /* 0x000fe200000000ff */
        /* <DEDUP_REMOVED lines=22> */
[----:B------:R-:W-:Y:S01]  /*1a880*/  STS.128 [R3], R12 ;  /* 0x0000000c03007388 */ /* 0x000fe20000000c00 */
[----:B------:R-:W-:Y:S01]  /*1a890*/  @!P2 FMUL R50, R50, 16777216 ;  /* 0x4b8000003232a820 */ /* 0x000fe20000400000 */
[----:B------:R-:W-:Y:S01]  /*1a8a0*/  @!P2 FMUL R51, R51, 16777216 ;  /* 0x4b8000003333a820 */ /* 0x000fe20000400000 */
[C---:B------:R-:W-:Y:S01]  /*1a8b0*/  FMUL R20, R134.reuse, R36 ;  /* 0x0000002486147220 */ /* 0x040fe20000400000 */
[----:B------:R-:W-:Y:S01]  /*1a8c0*/  STS.128 [R3+0x800], R16 ;  /* 0x0008001003007388 */ /* 0x000fe20000000c00 */
[C---:B------:R-:W-:Y:S01]  /*1a8d0*/  FMUL R23, R134.reuse, R38 ;  /* 0x0000002686177220 */ /* 0x040fe20000400000 */
[C---:B------:R-:W-:Y:S01]  /*1a8e0*/  FMUL R26, R134.reuse, R40 ;  /* 0x00000028861a7220 */ /* 0x040fe20000400000 */
[C---:B------:R-:W-:Y:S01]  /*1a8f0*/  FMUL R27, R134.reuse, R42 ;  /* 0x0000002a861b7220 */ /* 0x040fe20000400000 */
[----:B------:R-:W-:Y:S01]  /*1a900*/  BAR.SYNC.DEFER_BLOCKING 0x0 ;  /* 0x0000000000007b1d */ /* 0x000fe20000010000 */
        /* <DEDUP_REMOVED lines=23> */
[----:B------:R-:W3:Y:S01]  /*1aa80*/  LDS.128 R12, [R94] ;  /* 0x000000005e0c7984 */ /* 0x000ee20000000c00 */
[----:B------:R-:W-:Y:S01]  /*1aa90*/  F2FP.F16.F32.PACK_AB R23, R156, R151 ;  /* 0x000000979c17723e */ /* 0x000fe200000000ff */
[----:B------:R-:W-:Y:S01]  /*1aaa0*/  @P0 FMUL R66, R66, 0.25 ;  /* 0x3e80000042420820 */ /* 0x000fe20000400000 */
[----:B------:R-:W-:Y:S01]  /*1aab0*/  F2FP.F16.F32.PACK_AB R27, R158, R149 ;  /* 0x000000959e1b723e */ /* 0x000fe200000000ff */
[----:B------:R-:W-:Y:S01]  /*1aac0*/  LDS.128 R16, [R94+0x1000] ;  /* 0x001000005e107984 */ /* 0x000fe20000000c00 */
[----:B------:R-:W-:Y:S01]  /*1aad0*/  @P0 FMUL R53, R53, 0.25 ;  /* 0x3e80000035350820 */ /* 0x000fe20000400000 */
[----:B------:R-:W-:Y:S01]  /*1aae0*/  @P0 FMUL R55, R55, 0.25 ;  /* 0x3e80000037370820 */ /* 0x000fe20000400000 */
[----:B------:R-:W-:Y:S01]  /*1aaf0*/  @P0 FMUL R60, R60, 0.25 ;  /* 0x3e8000003c3c0820 */ /* 0x000fe20000400000 */
[----:B------:R-:W-:Y:S01]  /*1ab00*/  BAR.SYNC.DEFER_BLOCKING 0x0 ;  /* 0x0000000000007b1d */ /* 0x000fe20000010000 */
        /* <DEDUP_REMOVED lines=20> */
[C---:B------:R-:W-:Y:S01]  /*1ac50*/  FMUL R29, R134.reuse, R54 ;  /* 0x00000036861d7220 */ /* 0x040fe20000400000 */
[C---:B------:R-:W-:Y:S01]  /*1ac60*/  FMUL R28, R134.reuse, R52 ;  /* 0x00000034861c7220 */ /* 0x040fe20000400000 */
[C---:B------:R-:W-:Y:S01]  /*1ac70*/  FMUL R54, R134.reuse, R63 ;  /* 0x0000003f86367220 */ /* 0x040fe20000400000 */
[----:B------:R-:W-:Y:S01]  /*1ac80*/  STS.128 [R3], R20 ;  /* 0x0000001403007388 */ /* 0x000fe20000000c00 */
[C---:B------:R-:W-:Y:S01]  /*1ac90*/  FMUL R56, R134.reuse, R56 ;  /* 0x0000003886387220 */ /* 0x040fe20000400000 */
[C---:B------:R-:W-:Y:S01]  /*1aca0*/  FMUL R33, R134.reuse, R57 ;  /* 0x0000003986217220 */ /* 0x040fe20000400000 */
        /* <DEDUP_REMOVED lines=28> */
[----:B------:R-:W-:Y:S01]  /*1ae70*/  @P0 FMUL R76, R76, 0.25 ;  /* 0x3e8000004c4c0820 */ /* 0x000fe20000400000 */
[----:B------:R-:W5:Y:S01]  /*1ae80*/  LDS.128 R20, [R94] ;  /* 0x000000005e147984 */ /* 0x000f620000000c00 */
[----:B------:R-:W-:Y:S01]  /*1ae90*/  @P0 FMUL R77, R77, 0.25 ;  /* 0x3e8000004d4d0820 */ /* 0x000fe20000400000 */
[----:B------:R-:W-:Y:S01]  /*1aea0*/  @P0 FMUL R78, R78, 0.25 ;  /* 0x3e8000004e4e0820 */ /* 0x000fe20000400000 */
[----:B------:R-:W-:Y:S01]  /*1aeb0*/  @P0 FMUL R79, R79, 0.25 ;  /* 0x3e8000004f4f0820 */ /* 0x000fe20000400000 */
[----:B------:R-:W-:Y:S01]  /*1aec0*/  LDS.128 R24, [R94+0x1000] ;  /* 0x001000005e187984 */ /* 0x000fe20000000c00 */
[----:B------:R-:W-:Y:S01]  /*1aed0*/  @P0 FMUL R80, R80, 0.25 ;  /* 0x3e80000050500820 */ /* 0x000fe20000400000 */
[----:B------:R-:W-:Y:S01]  /*1aee0*/  @P0 FMUL R81, R81, 0.25 ;  /* 0x3e80000051510820 */ /* 0x000fe20000400000 */
[----:B------:R-:W-:Y:S01]  /*1aef0*/  @P0 FMUL R82, R82, 0.25 ;  /* 0x3e80000052520820 */ /* 0x000fe20000400000 */
[----:B------:R-:W-:Y:S01]  /*1af00*/  BAR.SYNC.DEFER_BLOCKING 0x0 ;  /* 0x0000000000007b1d */ /* 0x000fe20000010000 */
        /* <DEDUP_REMOVED lines=53> */
[----:B------:R-:W-:Y:S01]  /*1b260*/  @P0 FMUL R95, R95, 0.25 ;  /* 0x3e8000005f5f0820 */ /* 0x000fe20000400000 */
[----:B------:R-:W-:Y:S01]  /*1b270*/  @P0 FMUL R96, R96, 0.25 ;  /* 0x3e80000060600820 */ /* 0x000fe20000400000 */
[----:B------:R-:W0:Y:S01]  /*1b280*/  LDS.128 R28, [R94] ;  /* 0x000000005e1c7984 */ /* 0x000e220000000c00 */
[----:B------:R-:W-:Y:S01]  /*1b290*/  @P0 FMUL R97, R97, 0.25 ;  /* 0x3e80000061610820 */ /* 0x000fe20000400000 */
[----:B------:R-:W-:Y:S01]  /*1b2a0*/  @P0 FMUL R98, R98, 0.25 ;  /* 0x3e80000062620820 */ /* 0x000fe20000400000 */
[----:B------:R-:W-:Y:S01]  /*1b2b0*/  @P0 FMUL R99, R99, 0.25 ;  /* 0x3e80000063630820 */ /* 0x000fe20000400000 */
[----:B------:R-:W-:Y:S01]  /*1b2c0*/  LDS.128 R32, [R94+0x1000] ;  /* 0x001000005e207984 */ /* 0x000fe20000000c00 */
[----:B------:R-:W-:Y:S01]  /*1b2d0*/  @!P2 FMUL R85, R85, 16777216 ;  /* 0x4b8000005555a820 */ /* 0x000fe20000400000 */
[----:B------:R-:W-:Y:S01]  /*1b2e0*/  @!P2 FMUL R87, R87, 16777216 ;  /* 0x4b8000005757a820 */ /* 0x000fe20000400000 */
[----:B------:R-:W-:Y:S01]  /*1b2f0*/  @!P2 FMUL R92, R92, 16777216 ;  /* 0x4b8000005c5ca820 */ /* 0x000fe20000400000 */
[----:B------:R-:W-:Y:S01]  /*1b300*/  BAR.SYNC.DEFER_BLOCKING 0x0 ;  /* 0x0000000000007b1d */ /* 0x000fe20000010000 */
        /* <DEDUP_REMOVED lines=25> */
[----:B------:R-:W-:Y:S01]  /*1b4a0*/  FMUL R62, R134, R99 ;  /* 0x00000063863e7220 */ /* 0x000fe20000400000 */
[----:B------:R-:W4:Y:S01]  /*1b4b0*/  LDC.64 R54, c[0x0][0x3e0] ;  /* 0x0000f800ff367b82 */ /* 0x000f220000000a00 */
[----:B------:R-:W-:Y:S01]  /*1b4c0*/  STS.128 [R3+0x800], R40 ;  /* 0x0008002803007388 */ /* 0x000fe20000000c00 */
[----:B------:R-:W-:Y:S01]  /*1b4d0*/  F2FP.F16.F32.PACK_AB R56, R44, R85 ;  /* 0x000000552c38723e */ /* 0x000fe200000000ff */
[----:B------:R-:W-:Y:S01]  /*1b4e0*/  @P0 FMUL R101, R101, 0.25 ;  /* 0x3e80000065650820 */ /* 0x000fe20000400000 */
[----:B------:R-:W-:-:S04]  /*1b4f0*/  F2FP.F16.F32.PACK_AB R86, R59, R92 ;  /* 0x0000005c3b56723e */ /* 0x000fc800000000ff */
[----:B------:R-:W-:Y:S01]  /*1b500*/  BAR.SYNC.DEFER_BLOCKING 0x0 ;  /* 0x0000000000007b1d */ /* 0x000fe20000010000 */
[----:B------:R-:W-:Y:S01]  /*1b510*/  F2FP.F16.F32.PACK_AB R84, R47, R84 ;  /* 0x000000542f54723e */ /* 0x000fe200000000ff */
[----:B------:R-:W-:Y:S01]  /*1b520*/  @P0 FMUL R103, R103, 0.25 ;  /* 0x3e80000067670820 */ /* 0x000fe20000400000 */
[----:B------:R-:W-:Y:S01]  /*1b530*/  F2FP.F16.F32.PACK_AB R85, R49, R88 ;  /* 0x000000583155723e */ /* 0x000fe200000000ff */
[----:B------:R-:W-:Y:S01]  /*1b540*/  @P0 FMUL R100, R100, 0.25 ;  /* 0x3e80000064640820 */ /* 0x000fe20000400000 */
[----:B------:R-:W-:-:S03]  /*1b550*/  F2FP.F16.F32.PACK_AB R57, R48, R89 ;  /* 0x000000593039723e */ /* 0x000fc600000000ff */
[----:B------:R-:W1:Y:S01]  /*1b560*/  LDC.64 R64, c[0x0][0x398] ;  /* 0x0000e600ff407b82 */ /* 0x000e620000000a00 */
        /* <DEDUP_REMOVED lines=16> */
[----:B----4-:R-:W-:Y:S01]  /*1b670*/  IMAD R61, R239, R54, RZ ;  /* 0x00000036ef3d7224 */ /* 0x010fe200078e02ff */
[----:B------:R-:W4:Y:S01]  /*1b680*/  LDS.128 R40, [R94] ;  /* 0x000000005e287984 */ /* 0x000f220000000c00 */
[----:B------:R-:W-:-:S02]  /*1b690*/  IMAD R63, R237, R55, RZ ;  /* 0x00000037ed3f7224 */ /* 0x000fc400078e02ff */
        /* <DEDUP_REMOVED lines=26> */
[C---:B------:R-:W-:Y:S01]  /*1b840*/  FMUL R101, R134.reuse, R101 ;  /* 0x0000006586657220 */ /* 0x040fe20000400000 */
[C---:B------:R-:W-:Y:S01]  /*1b850*/  FMUL R46, R134.reuse, R103 ;  /* 0x00000067862e7220 */ /* 0x040fe20000400000 */
[----:B------:R-:W0:Y:S01]  /*1b860*/  LDC R95, c[0x0][0x3e8] ;  /* 0x0000fa00ff5f7b82 */ /* 0x000e220000000800 */
[C---:B------:R-:W-:Y:S01]  /*1b870*/  FMUL R100, R134.reuse, R100 ;  /* 0x0000006486647220 */ /* 0x040fe20000400000 */
[----:B------:R-:W-:Y:S01]  /*1b880*/  STS.128 [R3], R84 ;  /* 0x0000005403007388 */ /* 0x000fe20000000c00 */
[C---:B------:R-:W-:Y:S01]  /*1b890*/  FMUL R45, R134.reuse, R102 ;  /* 0x00000066862d7220 */ /* 0x040fe20000400000 */
[C---:B------:R-:W-:Y:S01]  /*1b8a0*/  FMUL R104, R134.reuse, R104 ;  /* 0x0000006886687220 */ /* 0x040fe20000400000 */
[C---:B------:R-:W-:Y:S01]  /*1b8b0*/  FMUL R105, R134.reuse, R105 ;  /* 0x0000006986697220 */ /* 0x040fe20000400000 */
[----:B------:R0:W-:Y:S01]  /*1b8c0*/  STS.128 [R3+0x800], R56 ;  /* 0x0008003803007388 */ /* 0x0001e20000000c00 */
[C---:B------:R-:W-:Y:S01]  /*1b8d0*/  FMUL R51, R134.reuse, R106 ;  /* 0x0000006a86337220 */ /* 0x040fe20000400000 */
[----:B------:R-:W-:Y:S01]  /*1b8e0*/  FMUL R50, R134, R107 ;  /* 0x0000006b86327220 */ /* 0x000fe20000400000 */
[----:B------:R-:W-:Y:S01]  /*1b8f0*/  FSETP.NEU.AND P0, PT, R144, RZ, PT ;  /* 0x000000ff9000720b */ /* 0x000fe20003f0d000 */
[----:B------:R-:W-:Y:S01]  /*1b900*/  IMAD.SHL.U32 R47, R61, 0x2, RZ ;  /* 0x000000023d2f7824 */ /* 0x000fe200078e00ff */
[----:B------:R-:W-:Y:S01]  /*1b910*/  F2FP.F16.F32.PACK_AB R52, R46, R101 ;  /* 0x000000652e34723e */ /* 0x000fe200000000ff */
[----:B------:R-:W-:Y:S01]  /*1b920*/  IMAD.SHL.U32 R60, R63, 0x2, RZ ;  /* 0x000000023f3c7824 */ /* 0x000fe200078e00ff */
[----:B------:R-:W-:Y:S01]  /*1b930*/  FSEL R91, R133, -INF , P0 ;  /* 0xff800000855b7808 */ /* 0x000fe20000000000 */
[----:B------:R-:W-:Y:S01]  /*1b940*/  @!P2 FMUL R108, R108, 16777216 ;  /* 0x4b8000006c6ca820 */ /* 0x000fe20000400000 */
[----:B------:R-:W-:Y:S01]  /*1b950*/  F2FP.F16.F32.PACK_AB R100, R45, R100 ;  /* 0x000000642d64723e */ /* 0x000fe200000000ff */
[----:B------:R-:W-:Y:S01]  /*1b960*/  @!P2 FMUL R109, R109, 16777216 ;  /* 0x4b8000006d6da820 */ /* 0x000fe20000400000 */
[----:B-1----:R-:W-:Y:S01]  /*1b970*/  IADD3 R60, P0, P1, R60, R64, R47 ;  /* 0x000000403c3c7210 */ /* 0x002fe2000791e02f */
[----:B------:R-:W-:Y:S01]  /*1b980*/  BAR.SYNC.DEFER_BLOCKING 0x0 ;  /* 0x0000000000007b1d */ /* 0x000fe20000010000 */
[----:B------:R-:W-:Y:S01]  /*1b990*/  F2FP.F16.F32.PACK_AB R101, R51, R104 ;  /* 0x000000683365723e */ /* 0x000fe200000000ff */
[----:B------:R-:W-:Y:S01]  /*1b9a0*/  @!P2 FMUL R110, R110, 16777216 ;  /* 0x4b8000006e6ea820 */ /* 0x000fe20000400000 */
[----:B------:R-:W-:Y:S01]  /*1b9b0*/  F2FP.F16.F32.PACK_AB R53, R50, R105 ;  /* 0x000000693235723e */ /* 0x000fe200000000ff */
[----:B------:R-:W-:Y:S01]  /*1b9c0*/  @!P2 FMUL R111, R111, 16777216 ;  /* 0x4b8000006f6fa820 */ /* 0x000fe20000400000 */
[----:B------:R-:W-:Y:S01]  /*1b9d0*/  SHF.R.U32.HI R66, RZ, 0x7, R159 ;  /* 0x00000007ff427819 */ /* 0x000fe2000001169f */
[----:B------:R-:W-:Y:S01]  /*1b9e0*/  @!P2 FMUL R112, R112, 16777216 ;  /* 0x4b8000007070a820 */ /* 0x000fe20000400000 */
[----:B------:R-:W-:Y:S01]  /*1b9f0*/  @!P2 FMUL R113, R113, 16777216 ;  /* 0x4b8000007171a820 */ /* 0x000fe20000400000 */
[----:B------:R-:W-:Y:S01]  /*1ba00*/  @!P2 FMUL R114, R114, 16777216 ;  /* 0x4b8000007272a820 */ /* 0x000fe20000400000 */
[----:B------:R-:W-:Y:S01]  /*1ba10*/  @!P2 FMUL R115, R115, 16777216 ;  /* 0x4b8000007373a820 */ /* 0x000fe20000400000 */
[----:B------:R-:W-:Y:S01]  /*1ba20*/  SGXT.U32 R66, R66, 0x1 ;  /* 0x000000014242781a */ /* 0x000fe20000000000 */
        /* <DEDUP_REMOVED lines=8> */
[----:B0-----:R-:W-:Y:S01]  /*1bab0*/  IMAD R66, R66, R95, RZ ;  /* 0x0000005f42427224 */ /* 0x001fe200078e02ff */
[----:B------:R-:W-:Y:S01]  /*1bac0*/  F2FP.F16.F32.PACK_AB R102, R73, R108 ;  /* 0x0000006c4966723e */ /* 0x000fe200000000ff */
[----:B------:R-:W-:Y:S01]  /*1bad0*/  IMAD.HI R56, R61, 0x2, RZ ;  /* 0x000000023d387827 */ /* 0x000fe200078e02ff */
[----:B------:R-:W-:-:S03]  /*1bae0*/  F2FP.F16.F32.PACK_AB R54, R70, R109 ;  /* 0x0000006d4636723e */ /* 0x000fc600000000ff */
[----:B------:R-:W-:Y:S01]  /*1baf0*/  @!P2 FMUL R121, R121, 16777216 ;  /* 0x4b8000007979a820 */ /* 0x000fe20000400000 */
[----:B------:R-:W0:Y:S01]  /*1bb00*/  LDS.128 R48, [R94] ;  /* 0x000000005e307984 */ /* 0x000e220000000c00 */
[----:B------:R-:W-:Y:S01]  /*1bb10*/  F2FP.F16.F32.PACK_AB R103, R77, R112 ;  /* 0x000000704d67723e */ /* 0x000fe200000000ff */
[----:B------:R-:W-:Y:S01]  /*1bb20*/  IMAD R72, R95, 0x2, R66 ;  /* 0x000000025f487824 */ /* 0x000fe200078e0242 */
[----:B------:R-:W-:Y:S01]  /*1bb30*/  F2FP.F16.F32.PACK_AB R55, R78, R113 ;  /* 0x000000714e37723e */ /* 0x000fe200000000ff */
[----:B------:R-:W-:Y:S01]  /*1bb40*/  LDS.128 R44, [R94+0x1000] ;  /* 0x001000005e2c7984 */ /* 0x000fe20000000c00 */
[----:B------:R-:W-:-:S04]  /*1bb50*/  IMAD.HI R61, R63, 0x2, RZ ;  /* 0x000000023f3d7827 */ /* 0x000fc800078e02ff */
[----:B------:R-:W-:Y:S01]  /*1bb60*/  @!P2 FMUL R123, R123, 16777216 ;  /* 0x4b8000007b7ba820 */ /* 0x000fe20000400000 */
[----:B------:R-:W-:Y:S01]  /*1bb70*/  @!P2 FMUL R116, R116, 16777216 ;  /* 0x4b8000007474a820 */ /* 0x000fe20000400000 */
[----:B------:R-:W-:Y:S01]  /*1bb80*/  BAR.SYNC.DEFER_BLOCKING 0x0 ;  /* 0x0000000000007b1d */ /* 0x000fe20000010000 */
[----:B------:R-:W-:Y:S01]  /*1bb90*/  IMAD R76, R95, 0x2, R72 ;  /* 0x000000025f4c7824 */ /* 0x000fe200078e0248 */
[----:B------:R-:W-:Y:S01]  /*1bba0*/  IADD3.X R61, PT, PT, R61, R65, R56, P0, P1 ;  /* 0x000000413d3d7210 */ /* 0x000fe200007e2438 */
[----:B------:R-:W-:Y:S01]  /*1bbb0*/  @!P2 FMUL R117, R117, 16777216 ;  /* 0x4b8000007575a820 */ /* 0x000fe20000400000 */
[----:B------:R-:W-:Y:S01]  /*1bbc0*/  @!P2 FMUL R118, R118, 16777216 ;  /* 0x4b8000007676a820 */ /* 0x000fe20000400000 */
[----:B------:R-:W-:Y:S02]  /*1bbd0*/  IMAD R80, R95, 0x2, R76 ;  /* 0x000000025f507824 */ /* 0x000fe400078e024c */
[----:B------:R-:W-:Y:S01]  /*1bbe0*/  @!P2 FMUL R119, R119, 16777216 ;  /* 0x4b8000007777a820 */ /* 0x000fe20000400000 */
[----:B------:R-:W-:Y:S01]  /*1bbf0*/  @!P2 FMUL R120, R120, 16777216 ;  /* 0x4b8000007878a820 */ /* 0x000fe20000400000 */
[----:B------:R-:W-:Y:S01]  /*1bc00*/  @!P2 FMUL R122, R122, 16777216 ;  /* 0x4b8000007a7aa820 */ /* 0x000fe20000400000 */
[----:B------:R-:W-:-:S02]  /*1bc10*/  IMAD R88, R95, 0x2, R80 ;  /* 0x000000025f587824 */ /* 0x000fc400078e0250 */
[----:B------:R-:W-:Y:S01]  /*1bc20*/  @!P2 FMUL R124, R124, 16777216 ;  /* 0x4b8000007c7ca820 */ /* 0x000fe20000400000 */
[----:B------:R-:W-:Y:S01]  /*1bc30*/  @!P2 FMUL R125, R125, 16777216 ;  /* 0x4b8000007d7da820 */ /* 0x000fe20000400000 */
[----:B------:R-:W-:Y:S01]  /*1bc40*/  @!P2 FMUL R126, R126, 16777216 ;  /* 0x4b8000007e7ea820 */ /* 0x000fe20000400000 */
[----:B------:R-:W-:Y:S02]  /*1bc50*/  IMAD R92, R95, 0x2, R88 ;  /* 0x000000025f5c7824 */ /* 0x000fe400078e0258 */
[----:B------:R-:W-:Y:S01]  /*1bc60*/  @!P2 FMUL R127, R127, 16777216 ;  /* 0x4b8000007f7fa820 */ /* 0x000fe20000400000 */
[----:B------:R-:W-:Y:S01]  /*1bc70*/  @!P2 FMUL R128, R128, 16777216 ;  /* 0x4b8000008080a820 */ /* 0x000fe20000400000 */
[----:B------:R-:W-:Y:S01]  /*1bc80*/  @!P2 FMUL R129, R129, 16777216 ;  /* 0x4b8000008181a820 */ /* 0x000fe20000400000 */
[----:B------:R-:W-:Y:S02]  /*1bc90*/  IMAD R96, R95, 0x2, R92 ;  /* 0x000000025f607824 */ /* 0x000fe400078e025c */
[----:B------:R-:W-:Y:S01]  /*1bca0*/  @!P2 FMUL R130, R130, 16777216 ;  /* 0x4b8000008282a820 */ /* 0x000fe20000400000 */
[----:B------:R-:W-:Y:S01]  /*1bcb0*/  @!P2 FMUL R131, R131, 16777216 ;  /* 0x4b8000008383a820 */ /* 0x000fe20000400000 */
[----:B------:R-:W-:Y:S01]  /*1bcc0*/  FMUL R121, R134, R121 ;  /* 0x0000007986797220 */ /* 0x000fe20000400000 */
[----:B------:R-:W-:-:S02]  /*1bcd0*/  IMAD R98, R95, 0x2, R96 ;  /* 0x000000025f627824 */ /* 0x000fc400078e0260 */
[C---:B------:R-:W-:Y:S01]  /*1bce0*/  FMUL R74, R134.reuse, R123 ;  /* 0x0000007b864a7220 */ /* 0x040fe20000400000 */
[C---:B------:R-:W-:Y:S01]  /*1bcf0*/  FMUL R116, R134.reuse, R116 ;  /* 0x0000007486747220 */ /* 0x040fe20000400000 */
[----:B------:R1:W-:Y:S01]  /*1bd00*/  STS.128 [R3], R100 ;  /* 0x0000006403007388 */ /* 0x0003e20000000c00 */
[C---:B------:R-:W-:Y:S02]  /*1bd10*/  IMAD R104, R95.reuse, 0x2, R98 ;  /* 0x000000025f687824 */ /* 0x040fe400078e0262 */
[C---:B------:R-:W-:Y:S01]  /*1bd20*/  FMUL R117, R134.reuse, R117 ;  /* 0x0000007586757220 */ /* 0x040fe20000400000 */
[C---:B------:R-:W-:Y:S01]  /*1bd30*/  FMUL R69, R134.reuse, R118 ;  /* 0x0000007686457220 */ /* 0x040fe20000400000 */
[----:B------:R-:W-:Y:S01]  /*1bd40*/  STS.128 [R3+0x800], R52 ;  /* 0x0008003403007388 */ /* 0x000fe20000000c00 */
[C---:B------:R-:W-:Y:S02]  /*1bd50*/  IMAD R84, R95.reuse, 0x2, R104 ;  /* 0x000000025f547824 */ /* 0x040fe400078e0268 */
[C---:B------:R-:W-:Y:S01]  /*1bd60*/  FMUL R68, R134.reuse, R119 ;  /* 0x0000007786447220 */ /* 0x040fe20000400000 */
[----:B------:R-:W-:Y:S01]  /*1bd70*/  FMUL R120, R134, R120 ;  /* 0x0000007886787220 */ /* 0x000fe20000400000 */
[----:B------:R-:W-:Y:S01]  /*1bd80*/  BAR.SYNC.DEFER_BLOCKING 0x0 ;  /* 0x0000000000007b1d */ /* 0x000fe20000010000 */
[----:B------:R-:W-:-:S02]  /*1bd90*/  IMAD R78, R95, 0x2, R84 ;  /* 0x000000025f4e7824 */ /* 0x000fc400078e0254 */
[C---:B------:R-:W-:Y:S01]  /*1bda0*/  FMUL R75, R134.reuse, R122 ;  /* 0x0000007a864b7220 */ /* 0x040fe20000400000 */
[C---:B------:R-:W-:Y:S01]  /*1bdb0*/  FMUL R124, R134.reuse, R124 ;  /* 0x0000007c867c7220 */ /* 0x040fe20000400000 */
[C---:B------:R-:W-:Y:S01]  /*1bdc0*/  FMUL R125, R134.reuse, R125 ;  /* 0x0000007d867d7220 */ /* 0x040fe20000400000 */
[C---:B------:R-:W-:Y:S02]  /*1bdd0*/  IMAD R86, R95.reuse, 0x2, R78 ;  /* 0x000000025f567824 */ /* 0x040fe400078e024e */
[C---:B------:R-:W-:Y:S01]  /*1bde0*/  FMUL R83, R134.reuse, R126 ;  /* 0x0000007e86537220 */ /* 0x040fe20000400000 */
[C---:B------:R-:W-:Y:S01]  /*1bdf0*/  FMUL R82, R134.reuse, R127 ;  /* 0x0000007f86527220 */ /* 0x040fe20000400000 */
[C---:B------:R-:W-:Y:S01]  /*1be00*/  FMUL R128, R134.reuse, R128 ;  /* 0x0000008086807220 */ /* 0x040fe20000400000 */
[C---:B------:R-:W-:Y:S01]  /*1be10*/  FMUL R129, R134.reuse, R129 ;  /* 0x0000008186817220 */ /* 0x040fe20000400000 */
[C---:B------:R-:W-:Y:S01]  /*1be20*/  FMUL R99, R134.reuse, R130 ;  /* 0x0000008286637220 */ /* 0x040fe20000400000 */
[----:B------:R-:W-:Y:S01]  /*1be30*/  FMUL R134, R134, R131 ;  /* 0x0000008386867220 */ /* 0x000fe20000400000 */
[----:B------:R-:W-:Y:S01]  /*1be40*/  IMAD R106, R95, 0x2, R86 ;  /* 0x000000025f6a7824 */ /* 0x000fe200078e0256 */
[----:B------:R-:W-:Y:S01]  /*1be50*/  F2FP.F16.F32.PACK_AB R109, R74, R121 ;  /* 0x000000794a6d723e */ /* 0x000fe200000000ff */
[----:B------:R-:W-:Y:S01]  /*1be60*/  FFMA R91, R91, 0.69314718246459960938, R132 ;  /* 0x3f3172185b5b7823 */ /* 0x000fe20000000084 */
[----:B------:R-:W-:Y:S01]  /*1be70*/  F2FP.F16.F32.PACK_AB R108, R68, R117 ;  /* 0x00000075446c723e */ /* 0x000fe200000000ff */
[----:B------:R-:W-:Y:S01]  /*1be80*/  IMAD R74, R95, 0x2, R106 ;  /* 0x000000025f4a7824 */ /* 0x000fe200078e026a */
[----:B------:R-:W-:-:S02]  /*1be90*/  F2FP.F16.F32.PACK_AB R116, R69, R116 ;  /* 0x000000744574723e */ /* 0x000fc400000000ff */
[----:B------:R-:W-:Y:S02]  /*1bea0*/  F2FP.F16.F32.PACK_AB R117, R75, R120 ;  /* 0x000000784b75723e */ /* 0x000fe400000000ff */
[----:B------:R-:W-:Y:S02]  /*1beb0*/  F2FP.F16.F32.PACK_AB R118, R83, R124 ;  /* 0x0000007c5376723e */ /* 0x000fe400000000ff */
[----:B------:R-:W-:Y:S01]  /*1bec0*/  F2FP.F16.F32.PACK_AB R110, R82, R125 ;  /* 0x0000007d526e723e */ /* 0x000fe200000000ff */
[----:B------:R-:W0:Y:S01]  /*1bed0*/  LDS.128 R56, [R94] ;  /* 0x000000005e387984 */ /* 0x000e220000000c00 */
[----:B------:R-:W-:Y:S01]  /*1bee0*/  F2FP.F16.F32.PACK_AB R119, R99, R128 ;  /* 0x000000806377723e */ /* 0x000fe200000000ff */
[C---:B------:R-:W-:Y:S01]  /*1bef0*/  IMAD R82, R95.reuse, 0x2, R74 ;  /* 0x000000025f527824 */ /* 0x040fe200078e024a */
[----:B------:R-:W-:Y:S01]  /*1bf00*/  F2FP.F16.F32.PACK_AB R111, R134, R129 ;  /* 0x00000081866f723e */ /* 0x000fe200000000ff */
[----:B------:R-:W-:Y:S01]  /*1bf10*/  LDS.128 R52, [R94+0x1000] ;  /* 0x001000005e347984 */ /* 0x000fe20000000c00 */
[----:B------:R-:W-:Y:S01]  /*1bf20*/  BAR.SYNC.DEFER_BLOCKING 0x0 ;  /* 0x0000000000007b1d */ /* 0x000fe20000010000 */
[----:B-1----:R-:W-:Y:S01]  /*1bf30*/  IMAD R100, R95, 0x2, R82 ;  /* 0x000000025f647824 */ /* 0x002fe200078e0252 */
[----:B------:R-:W-:-:S02]  /*1bf40*/  LEA R62, P0, R66, R60, 0x1 ;  /* 0x0000003c423e7211 */ /* 0x000fc400078008ff */
[-C--:B------:R-:W-:Y:S01]  /*1bf50*/  LEA R64, P1, R72, R60.reuse, 0x1 ;  /* 0x0000003c48407211 */ /* 0x080fe200078208ff */
[C---:B------:R-:W-:Y:S01]  /*1bf60*/  IMAD R102, R95.reuse, 0x2, R100 ;  /* 0x000000025f667824 */ /* 0x040fe200078e0264 */
[-C--:B------:R-:W-:Y:S02]  /*1bf70*/  LEA.HI.X.SX32 R63, R66, R61.reuse, 0x1, P0 ;  /* 0x0000003d423f7211 */ /* 0x080fe400000f0eff */
[----:B------:R-:W-:Y:S01]  /*1bf80*/  LEA.HI.X.SX32 R65, R72, R61, 0x1, P1 ;  /* 0x0000003d48417211 */ /* 0x000fe200008f0eff */
[----:B------:R-:W-:Y:S01]  /*1bf90*/  IMAD R72, R95, 0x2, R102 ;  /* 0x000000025f487824 */ /* 0x000fe200078e0266 */
[----:B------:R-:W-:-:S04]  /*1bfa0*/  LEA R66, P0, R76, R60, 0x1 ;  /* 0x0000003c4c427211 */ /* 0x000fc800078008ff */
[----:B------:R-:W-:Y:S01]  /*1bfb0*/  LEA.HI.X.SX32 R67, R76, R61, 0x1, P0 ;  /* 0x0000003d4c437211 */ /* 0x000fe200000f0eff */
[----:B------:R-:W-:Y:S01]  /*1bfc0*/  IMAD R76, R95, 0x2, R72 ;  /* 0x000000025f4c7824 */ /* 0x000fe200078e0248 */
[----:B------:R-:W-:-:S04]  /*1bfd0*/  LEA R68, P0, R80, R60, 0x1 ;  /* 0x0000003c50447211 */ /* 0x000fc800078008ff */
[-C--:B------:R-:W-:Y:S02]  /*1bfe0*/  LEA.HI.X.SX32 R69, R80, R61.reuse, 0x1, P0 ;  /* 0x0000003d50457211 */ /* 0x080fe400000f0eff */
[C---:B------:R-:W-:Y:S01]  /*1bff0*/  LEA R70, P0, R88.reuse, R60, 0x1 ;  /* 0x0000003c58467211 */ /* 0x040fe200078008ff */
[----:B------:R-:W-:Y:S03]  /*1c000*/  STS.128 [R3], R116 ;  /* 0x0000007403007388 */ /* 0x000fe60000000c00 */
[----:B------:R-:W-:Y:S01]  /*1c010*/  LEA.HI.X.SX32 R71, R88, R61, 0x1, P0 ;  /* 0x0000003d58477211 */ /* 0x000fe200000f0eff */
[----:B------:R1:W-:Y:S01]  /*1c020*/  STS.128 [R3+0x800], R108 ;  /* 0x0008006c03007388 */ /* 0x0003e20000000c00 */
[----:B------:R-:W-:Y:S01]  /*1c030*/  BAR.SYNC.DEFER_BLOCKING 0x0 ;  /* 0x0000000000007b1d */ /* 0x000fe20000010000 */
[----:B-1----:R-:W-:Y:S01]  /*1c040*/  IMAD R108, R95, 0x2, R76 ;  /* 0x000000025f6c7824 */ /* 0x002fe200078e024c */
[----:B--2---:R-:W-:-:S03]  /*1c050*/  PRMT R3, R5, 0x7632, R3 ;  /* 0x0000763205037816 */ /* 0x004fc60000000003 */
[----:B------:R-:W-:-:S04]  /*1c060*/  IMAD R80, R95, 0x2, R108 ;  /* 0x000000025f507824 */ /* 0x000fc800078e026c */
[C---:B------:R-:W-:Y:S01]  /*1c070*/  IMAD R88, R95.reuse, 0x2, R80 ;  /* 0x000000025f587824 */ /* 0x040fe200078e0250 */
[----:B------:R1:W-:Y:S03]  /*1c080*/  STG.E.U16 desc[UR8][R62.64], R4 ;  /* 0x000000043e007986 */ /* 0x0003e6000c101508 */
[----:B------:R-:W-:Y:S01]  /*1c090*/  IMAD R110, R95, 0x2, R88 ;  /* 0x000000025f6e7824 */ /* 0x000fe200078e0258 */
[----:B-1----:R-:W-:Y:S02]  /*1c0a0*/  PRMT R63, R4, 0x7632, R63 ;  /* 0x00007632043f7816 */ /* 0x002fe4000000003f */
[----:B------:R-:W-:-:S03]  /*1c0b0*/  LEA R62, P0, R92, R60, 0x1 ;  /* 0x0000003c5c3e7211 */ /* 0x000fc600078008ff */
[----:B------:R1:W-:Y:S04]  /*1c0c0*/  STG.E.U16 desc[UR8][R64.64], R63 ;  /* 0x0000003f40007986 */ /* 0x0003e8000c101508 */
[----:B------:R2:W-:Y:S04]  /*1c0d0*/  STG.E.U16 desc[UR8][R66.64], R5 ;  /* 0x0000000542007986 */ /* 0x0005e8000c101508 */
[----:B------:R0:W-:Y:S01]  /*1c0e0*/  STG.E.U16 desc[UR8][R68.64], R3 ;  /* 0x0000000344007986 */ /* 0x0001e2000c101508 */
[----:B-1----:R-:W-:Y:S01]  /*1c0f0*/  LEA.HI.X.SX32 R63, R92, R61, 0x1, P0 ;  /* 0x0000003d5c3f7211 */ /* 0x002fe200000f0eff */
[----:B------:R-:W-:Y:S01]  /*1c100*/  IMAD R92, R95, 0x2, R110 ;  /* 0x000000025f5c7824 */ /* 0x000fe200078e026e */
[----:B------:R-:W-:Y:S01]  /*1c110*/  LEA R64, P0, R96, R60, 0x1 ;  /* 0x0000003c60407211 */ /* 0x000fe200078008ff */
[----:B------:R-:W-:Y:S01]  /*1c120*/  STG.E.U16 desc[UR8][R70.64], R6 ;  /* 0x0000000646007986 */ /* 0x000fe2000c101508 */
[----:B--2---:R-:W-:-:S02]  /*1c130*/  PRMT R5, R6, 0x7632, R5 ;  /* 0x0000763206057816 */ /* 0x004fc40000000005 */
[-C--:B------:R-:W-:Y:S01]  /*1c140*/  LEA.HI.X.SX32 R65, R96, R61.reuse, 0x1, P0 ;  /* 0x0000003d60417211 */ /* 0x080fe200000f0eff */
[----:B------:R-:W-:Y:S01]  /*1c150*/  IMAD R96, R95, 0x2, R92 ;  /* 0x000000025f607824 */ /* 0x000fe200078e025c */
[CC--:B------:R-:W-:Y:S01]  /*1c160*/  LEA R4, P0, R98.reuse, R60.reuse, 0x1 ;  /* 0x0000003c62047211 */ /* 0x0c0fe200078008ff */
[----:B------:R1:W-:Y:S01]  /*1c170*/  STG.E.U16 desc[UR8][R62.64], R5 ;  /* 0x000000053e007986 */ /* 0x0003e2000c101508 */
[----:B0-----:R-:W-:Y:S01]  /*1c180*/  PRMT R3, R7, 0x7632, R3 ;  /* 0x0000763207037816 */ /* 0x001fe20000000003 */
[C---:B------:R-:W-:Y:S02]  /*1c190*/  IMAD R112, R95.reuse, 0x2, R96 ;  /* 0x000000025f707824 */ /* 0x040fe400078e0260 */
[----:B------:R-:W-:Y:S01]  /*1c1a0*/  STG.E.U16 desc[UR8][R64.64], R7 ;  /* 0x0000000740007986 */ /* 0x000fe2000c101508 */
[----:B-1----:R-:W-:Y:S01]  /*1c1b0*/  LEA.HI.X.SX32 R5, R98, R61, 0x1, P0 ;  /* 0x0000003d62057211 */ /* 0x002fe200000f0eff */
[----:B------:R-:W-:Y:S01]  /*1c1c0*/  IMAD R98, R95, 0x2, R112 ;  /* 0x000000025f627824 */ /* 0x000fe200078e0270 */
[----:B------:R-:W-:-:S03]  /*1c1d0*/  LEA R66, P0, R104, R60, 0x1 ;  /* 0x0000003c68427211 */ /* 0x000fc600078008ff */
[C---:B------:R-:W-:Y:S01]  /*1c1e0*/  IMAD R70, R95.reuse, 0x2, R98 ;  /* 0x000000025f467824 */ /* 0x040fe200078e0262 */
[-C--:B------:R-:W-:Y:S01]  /*1c1f0*/  LEA.HI.X.SX32 R67, R104, R61.reuse, 0x1, P0 ;  /* 0x0000003d68437211 */ /* 0x080fe200000f0eff */
[----:B------:R0:W-:Y:S01]  /*1c200*/  STG.E.U16 desc[UR8][R4.64], R3 ;  /* 0x0000000304007986 */ /* 0x0001e2000c101508 */
[CC--:B------:R-:W-:Y:S01]  /*1c210*/  LEA R68, P0, R84.reuse, R60.reuse, 0x1 ;  /* 0x0000003c54447211 */ /* 0x0c0fe200078008ff */
[C---:B------:R-:W-:Y:S02]  /*1c220*/  IMAD R104, R95.reuse, 0x2, R70 ;  /* 0x000000025f687824 */ /* 0x040fe400078e0246 */
[----:B---3--:R-:W-:Y:S01]  /*1c230*/  STG.E.U16 desc[UR8][R66.64], R12 ;  /* 0x0000000c42007986 */ /* 0x008fe2000c101508 */
[----:B------:R-:W-:Y:S01]  /*1c240*/  LEA.HI.X.SX32 R69, R84, R61, 0x1, P0 ;  /* 0x0000003d54457211 */ /* 0x000fe200000f0eff */
[----:B------:R-:W-:Y:S01]  /*1c250*/  IMAD R84, R95, 0x2, R104 ;  /* 0x000000025f547824 */ /* 0x000fe200078e0268 */
[----:B------:R-:W-:-:S04]  /*1c260*/  LEA R62, P0, R78, R60, 0x1 ;  /* 0x0000003c4e3e7211 */ /* 0x000fc800078008ff */
[-C--:B------:R-:W-:Y:S01]  /*1c270*/  LEA.HI.X.SX32 R63, R78, R61.reuse, 0x1, P0 ;  /* 0x0000003d4e3f7211 */ /* 0x080fe200000f0eff */
[C---:B------:R-:W-:Y:S01]  /*1c280*/  IMAD R78, R95.reuse, 0x2, R84 ;  /* 0x000000025f4e7824 */ /* 0x040fe200078e0254 */
[-C--:B------:R-:W-:Y:S02]  /*1c290*/  LEA R6, P0, R86, R60.reuse, 0x1 ;  /* 0x0000003c56067211 */ /* 0x080fe400078008ff */
[----:B0-----:R-:W-:Y:S01]  /*1c2a0*/  PRMT R5, R12, 0x7632, R5 ;  /* 0x000076320c057816 */ /* 0x001fe20000000005 */
[C---:B------:R-:W-:Y:S01]  /*1c2b0*/  IMAD R114, R95.reuse, 0x2, R78 ;  /* 0x000000025f727824 */ /* 0x040fe200078e024e */
[----:B------:R-:W-:Y:S02]  /*1c2c0*/  LEA.HI.X.SX32 R7, R86, R61, 0x1, P0 ;  /* 0x0000003d56077211 */ /* 0x000fe400000f0eff */
[----:B------:R-:W-:Y:S01]  /*1c2d0*/  LEA R4, P0, R106, R60, 0x1 ;  /* 0x0000003c6a047211 */ /* 0x000fe200078008ff */
[----:B------:R-:W-:Y:S01]  /*1c2e0*/  IMAD R86, R95, 0x2, R114 ;  /* 0x000000025f567824 */ /* 0x000fe200078e0272 */
[----:B------:R0:W-:Y:S01]  /*1c2f0*/  STG.E.U16 desc[UR8][R68.64], R5 ;  /* 0x0000000544007986 */ /* 0x0001e2000c101508 */
[----:B------:R-:W-:-:S03]  /*1c300*/  PRMT R3, R13, 0x7632, R3 ;  /* 0x000076320d037816 */ /* 0x000fc60000000003 */
[----:B------:R-:W-:Y:S04]  /*1c310*/  STG.E.U16 desc[UR8][R62.64], R13 ;  /* 0x0000000d3e007986 */ /* 0x000fe8000c101508 */
[----:B------:R1:W-:Y:S01]  /*1c320*/  STG.E.U16 desc[UR8][R6.64], R3 ;  /* 0x0000000306007986 */ /* 0x0003e2000c101508 */
[----:B0-----:R-:W-:Y:S01]  /*1c330*/  LEA.HI.X.SX32 R5, R106, R61, 0x1, P0 ;  /* 0x0000003d6a057211 */ /* 0x001fe200000f0eff */
[----:B------:R-:W-:Y:S01]  /*1c340*/  IMAD R106, R95, 0x2, R86 ;  /* 0x000000025f6a7824 */ /* 0x000fe200078e0256 */
[----:B------:R-:W-:-:S03]  /*1c350*/  LEA R64, P0, R74, R60, 0x1 ;  /* 0x0000003c4a407211 */ /* 0x000fc600078008ff */
[C---:B------:R-:W-:Y:S01]  /*1c360*/  IMAD R68, R95.reuse, 0x2, R106 ;  /* 0x000000025f447824 */ /* 0x040fe200078e026a */
[-C--:B------:R-:W-:Y:S01]  /*1c370*/  LEA.HI.X.SX32 R65, R74, R61.reuse, 0x1, P0 ;  /* 0x0000003d4a417211 */ /* 0x080fe200000f0eff */
[----:B------:R0:W-:Y:S01]  /*1c380*/  STG.E.U16 desc[UR8][R4.64], R14 ;  /* 0x0000000e04007986 */ /* 0x0001e2000c101508 */
[CC--:B------:R-:W-:Y:S01]  /*1c390*/  LEA R66, P0, R82.reuse, R60.reuse, 0x1 ;  /* 0x0000003c52427211 */ /* 0x0c0fe200078008ff */
[----:B------:R-:W-:Y:S01]  /*1c3a0*/  IMAD R74, R95, 0x2, R68 ;  /* 0x000000025f4a7824 */ /* 0x000fe200078e0244 */
[----:B-1----:R-:W-:Y:S02]  /*1c3b0*/  PRMT R3, R15, 0x7632, R3 ;  /* 0x000076320f037816 */ /* 0x002fe40000000003 */
[----:B------:R-:W-:Y:S01]  /*1c3c0*/  LEA.HI.X.SX32 R67, R82, R61, 0x1, P0 ;  /* 0x0000003d52437211 */ /* 0x000fe200000f0eff */
[----:B------:R-:W-:Y:S01]  /*1c3d0*/  IMAD R82, R95, 0x2, R74 ;  /* 0x000000025f527824 */ /* 0x000fe200078e024a */
[----:B------:R-:W-:-:S03]  /*1c3e0*/  LEA R12, P0, R100, R60, 0x1 ;  /* 0x0000003c640c7211 */ /* 0x000fc600078008ff */
[C---:B------:R-:W-:Y:S01]  /*1c3f0*/  IMAD R116, R95.reuse, 0x2, R82 ;  /* 0x000000025f747824 */ /* 0x040fe200078e0252 */
[-C--:B------:R-:W-:Y:S02]  /*1c400*/  LEA.HI.X.SX32 R13, R100, R61.reuse, 0x1, P0 ;  /* 0x0000003d640d7211 */ /* 0x080fe400000f0eff */
[-C--:B------:R-:W-:Y:S01]  /*1c410*/  LEA R6, P0, R102, R60.reuse, 0x1 ;  /* 0x0000003c66067211 */ /* 0x080fe200078008ff */
[C---:B------:R-:W-:Y:S01]  /*1c420*/  IMAD R100, R95.reuse, 0x2, R116 ;  /* 0x000000025f647824 */ /* 0x040fe200078e0274 */
[----:B0-----:R-:W-:Y:S02]  /*1c430*/  PRMT R5, R14, 0x7632, R5 ;  /* 0x000076320e057816 */ /* 0x001fe40000000005 */
[-C--:B------:R-:W-:Y:S01]  /*1c440*/  LEA.HI.X.SX32 R7, R102, R61.reuse, 0x1, P0 ;  /* 0x0000003d66077211 */ /* 0x080fe200000f0eff */
[C---:B------:R-:W-:Y:S01]  /*1c450*/  IMAD R102, R95.reuse, 0x2, R100 ;  /* 0x000000025f667824 */ /* 0x040fe200078e0264 */
[C---:B------:R-:W-:Y:S01]  /*1c460*/  LEA R4, P0, R72.reuse, R60, 0x1 ;  /* 0x0000003c48047211 */ /* 0x040fe200078008ff */
[----:B------:R0:W-:Y:S04]  /*1c470*/  STG.E.U16 desc[UR8][R64.64], R5 ;  /* 0x0000000540007986 */ /* 0x0001e8000c101508 */
[----:B------:R1:W-:Y:S04]  /*1c480*/  STG.E.U16 desc[UR8][R66.64], R15 ;  /* 0x0000000f42007986 */ /* 0x0003e8000c101508 */
[----:B------:R2:W-:Y:S01]  /*1c490*/  STG.E.U16 desc[UR8][R12.64], R3 ;  /* 0x000000030c007986 */ /* 0x0005e2000c101508 */
[----:B0-----:R-:W-:Y:S01]  /*1c4a0*/  IMAD R64, R95, 0x2, R102 ;  /* 0x000000025f407824 */ /* 0x001fe200078e0266 */
[----:B------:R-:W-:-:S02]  /*1c4b0*/  LEA.HI.X.SX32 R5, R72, R61, 0x1, P0 ;  /* 0x0000003d48057211 */ /* 0x000fc400000f0eff */
[----:B-----5:R0:W-:Y:S01]  /*1c4c0*/  STG.E.U16 desc[UR8][R6.64], R20 ;  /* 0x0000001406007986 */ /* 0x0201e2000c101508 */
[----:B------:R-:W-:Y:S01]  /*1c4d0*/  LEA R62, P0, R76, R60, 0x1 ;  /* 0x0000003c4c3e7211 */ /* 0x000fe200078008ff */
[----:B------:R-:W-:-:S03]  /*1c4e0*/  IMAD R72, R95, 0x2, R64 ;  /* 0x000000025f487824 */ /* 0x000fc600078e0240 */
[-C--:B------:R-:W-:Y:S01]  /*1c4f0*/  LEA.HI.X.SX32 R63, R76, R61.reuse, 0x1, P0 ;  /* 0x0000003d4c3f7211 */ /* 0x080fe200000f0eff */
[----:B-1----:R-:W-:Y:S01]  /*1c500*/  IMAD R66, R95, 0x2, R72 ;  /* 0x000000025f427824 */ /* 0x002fe200078e0248 */
[CC--:B------:R-:W-:Y:S02]  /*1c510*/  LEA R14, P0, R108.reuse, R60.reuse, 0x1 ;  /* 0x0000003c6c0e7211 */ /* 0x0c0fe400078008ff */
[----:B--2---:R-:W-:Y:S01]  /*1c520*/  PRMT R3, R21, 0x7632, R3 ;  /* 0x0000763215037816 */ /* 0x004fe20000000003 */
[C---:B------:R-:W-:Y:S01]  /*1c530*/  IMAD R76, R95.reuse, 0x2, R66 ;  /* 0x000000025f4c7824 */ /* 0x040fe200078e0242 */
[----:B------:R-:W-:Y:S02]  /*1c540*/  LEA.HI.X.SX32 R15, R108, R61, 0x1, P0 ;  /* 0x0000003d6c0f7211 */ /* 0x000fe400000f0eff */
[----:B------:R-:W-:Y:S01]  /*1c550*/  LEA R12, P0, R80, R60, 0x1 ;  /* 0x0000003c500c7211 */ /* 0x000fe200078008ff */
[----:B------:R-:W-:Y:S01]  /*1c560*/  IMAD R108, R95, 0x2, R76 ;  /* 0x000000025f6c7824 */ /* 0x000fe200078e024c */
[----:B0-----:R-:W-:-:S02]  /*1c570*/  PRMT R7, R20, 0x7632, R7 ;  /* 0x0000763214077816 */ /* 0x001fc40000000007 */
[-C--:B------:R-:W-:Y:S01]  /*1c580*/  LEA.HI.X.SX32 R13, R80, R61.reuse, 0x1, P0 ;  /* 0x0000003d500d7211 */ /* 0x080fe200000f0eff */
[C---:B------:R-:W-:Y:S01]  /*1c590*/  IMAD R80, R95.reuse, 0x2, R108 ;  /* 0x000000025f507824 */ /* 0x040fe200078e026c */
[CC--:B------:R-:W-:Y:S01]  /*1c5a0*/  LEA R6, P0, R88.reuse, R60.reuse, 0x1 ;  /* 0x0000003c58067211 */ /* 0x0c0fe200078008ff */
[----:B------:R0:W-:Y:S02]  /*1c5b0*/  STG.E.U16 desc[UR8][R4.64], R7 ;  /* 0x0000000704007986 */ /* 0x0001e4000c101508 */
[C---:B------:R-:W-:Y:S02]  /*1c5c0*/  IMAD R118, R95.reuse, 0x2, R80 ;  /* 0x000000025f767824 */ /* 0x040fe400078e0250 */
[----:B------:R1:W-:Y:S04]  /*1c5d0*/  STG.E.U16 desc[UR8][R62.64], R21 ;  /* 0x000000153e007986 */ /* 0x0003e8000c101508 */
[----:B------:R2:W-:Y:S01]  /*1c5e0*/  STG.E.U16 desc[UR8][R14.64], R3 ;  /* 0x000000030e007986 */ /* 0x0005e2000c101508 */
[----:B0-----:R-:W-:Y:S01]  /*1c5f0*/  LEA.HI.X.SX32 R7, R88, R61, 0x1, P0 ;  /* 0x0000003d58077211 */ /* 0x001fe200000f0eff */
[----:B------:R-:W-:Y:S01]  /*1c600*/  IMAD R88, R95, 0x2, R118 ;  /* 0x000000025f587824 */ /* 0x000fe200078e0276 */
[-C--:B------:R-:W-:Y:S01]  /*1c610*/  LEA R4, P0, R110, R60.reuse, 0x1 ;  /* 0x0000003c6e047211 */ /* 0x080fe200078008ff */
[----:B------:R0:W-:Y:S01]  /*1c620*/  STG.E.U16 desc[UR8][R12.64], R22 ;  /* 0x000000160c007986 */ /* 0x0001e2000c101508 */
[----:B-1----:R-:W-:-:S02]  /*1c630*/  LEA R62, P1, R68, R60, 0x1 ;  /* 0x0000003c443e7211 */ /* 0x002fc400078208ff */
[-C--:B------:R-:W-:Y:S01]  /*1c640*/  LEA.HI.X.SX32 R5, R110, R61.reuse, 0x1, P0 ;  /* 0x0000003d6e057211 */ /* 0x080fe200000f0eff */
[----:B------:R-:W-:Y:S01]  /*1c650*/  IMAD R110, R95, 0x2, R88 ;  /* 0x000000025f6e7824 */ /* 0x000fe200078e0258 */
        /* <DEDUP_REMOVED lines=9> */
[-C--:B------:R-:W-:Y:S01]  /*1c6f0*/  LEA R12, P0, R112, R60.reuse, 0x1 ;  /* 0x0000003c700c7211 */ /* 0x080fe200078008ff */
[----:B------:R0:W-:Y:S01]  /*1c700*/  STG.E.U16 desc[UR8][R6.64], R13 ;  /* 0x0000000d06007986 */ /* 0x0001e2000c101508 */
[-C--:B------:R-:W-:Y:S01]  /*1c710*/  LEA.HI.X.SX32 R63, R68, R61.reuse, 0x1, P1 ;  /* 0x0000003d443f7211 */ /* 0x080fe200008f0eff */
[C---:B------:R-:W-:Y:S02]  /*1c720*/  IMAD R122, R95.reuse, 0x2, R96 ;  /* 0x000000025f7a7824 */ /* 0x040fe400078e0260 */
[----:B------:R1:W-:Y:S04]  /*1c730*/  STG.E.U16 desc[UR8][R4.64], R23 ;  /* 0x0000001704007986 */ /* 0x0003e8000c101508 */
[----:B------:R2:W-:Y:S01]  /*1c740*/  STG.E.U16 desc[UR8][R20.64], R3 ;  /* 0x0000000314007986 */ /* 0x0005e2000c101508 */
[----:B0-----:R-:W-:Y:S01]  /*1c750*/  LEA.HI.X.SX32 R13, R112, R61, 0x1, P0 ;  /* 0x0000003d700d7211 */ /* 0x001fe200000f0eff */
[----:B------:R-:W-:Y:S01]  /*1c760*/  IMAD R112, R95, 0x2, R122 ;  /* 0x000000025f707824 */ /* 0x000fe200078e027a */
[----:B------:R-:W-:Y:S01]  /*1c770*/  LEA R6, P0, R98, R60, 0x1 ;  /* 0x0000003c62067211 */ /* 0x000fe200078008ff */
[----:B------:R-:W-:Y:S01]  /*1c780*/  STG.E.U16 desc[UR8][R14.64], R28 ;  /* 0x0000001c0e007986 */ /* 0x000fe2000c101508 */
[----:B-1----:R-:W-:-:S02]  /*1c790*/  PRMT R5, R28, 0x7632, R5 ;  /* 0x000076321c057816 */ /* 0x002fc40000000005 */
[-C--:B------:R-:W-:Y:S01]  /*1c7a0*/  LEA.HI.X.SX32 R7, R98, R61.reuse, 0x1, P0 ;  /* 0x0000003d62077211 */ /* 0x080fe200000f0eff */
[----:B------:R-:W-:Y:S01]  /*1c7b0*/  IMAD R98, R95, 0x2, R112 ;  /* 0x000000025f627824 */ /* 0x000fe200078e0270 */
[C---:B------:R-:W-:Y:S01]  /*1c7c0*/  LEA R4, P0, R70.reuse, R60, 0x1 ;  /* 0x0000003c46047211 */ /* 0x040fe200078008ff */
[----:B------:R0:W-:Y:S01]  /*1c7d0*/  STG.E.U16 desc[UR8][R12.64], R5 ;  /* 0x000000050c007986 */ /* 0x0001e2000c101508 */
[----:B--2---:R-:W-:Y:S01]  /*1c7e0*/  PRMT R3, R29, 0x7632, R3 ;  /* 0x000076321d037816 */ /* 0x004fe20000000003 */
[C---:B------:R-:W-:Y:S02]  /*1c7f0*/  IMAD R124, R95.reuse, 0x2, R98 ;  /* 0x000000025f7c7824 */ /* 0x040fe400078e0262 */
[----:B------:R1:W-:Y:S02]  /*1c800*/  STG.E.U16 desc[UR8][R6.64], R29 ;  /* 0x0000001d06007986 */ /* 0x0003e4000c101508 */
[----:B------:R-:W-:Y:S01]  /*1c810*/  IMAD R126, R95, 0x2, R124 ;  /* 0x000000025f7e7824 */ /* 0x000fe200078e027c */
[----:B0-----:R-:W-:-:S02]  /*1c820*/  LEA.HI.X.SX32 R5, R70, R61, 0x1, P0 ;  /* 0x0000003d46057211 */ /* 0x001fc400000f0eff */
[-C--:B------:R-:W-:Y:S02]  /*1c830*/  LEA R20, P0, R104, R60.reuse, 0x1 ;  /* 0x0000003c68147211 */ /* 0x080fe400078008ff */
[----:B-1----:R-:W-:Y:S01]  /*1c840*/  PRMT R7, R30, 0x7632, R7 ;  /* 0x000076321e077816 */ /* 0x002fe20000000007 */
[----:B------:R0:W-:Y:S01]  /*1c850*/  STG.E.U16 desc[UR8][R4.64], R3 ;  /* 0x0000000304007986 */ /* 0x0001e2000c101508 */
[----:B------:R-:W-:Y:S01]  /*1c860*/  LEA.HI.X.SX32 R21, R104, R61, 0x1, P0 ;  /* 0x0000003d68157211 */ /* 0x000fe200000f0eff */
[----:B------:R-:W-:Y:S01]  /*1c870*/  IMAD R104, R95, 0x2, R126 ;  /* 0x000000025f687824 */ /* 0x000fe200078e027e */
[----:B------:R-:W-:-:S03]  /*1c880*/  LEA R14, P0, R84, R60, 0x1 ;  /* 0x0000003c540e7211 */ /* 0x000fc600078008ff */
[C---:B------:R-:W-:Y:S01]  /*1c890*/  IMAD R128, R95.reuse, 0x2, R104 ;  /* 0x000000025f807824 */ /* 0x040fe200078e0268 */
[-C--:B------:R-:W-:Y:S01]  /*1c8a0*/  LEA.HI.X.SX32 R15, R84, R61.reuse, 0x1, P0 ;  /* 0x0000003d540f7211 */ /* 0x080fe200000f0eff */
[----:B------:R-:W-:Y:S01]  /*1c8b0*/  STG.E.U16 desc[UR8][R20.64], R30 ;  /* 0x0000001e14007986 */ /* 0x000fe2000c101508 */
[CC--:B------:R-:W-:Y:S01]  /*1c8c0*/  LEA R12, P0, R78.reuse, R60.reuse, 0x1 ;  /* 0x0000003c4e0c7211 */ /* 0x0c0fe200078008ff */
[C---:B------:R-:W-:Y:S02]  /*1c8d0*/  IMAD R130, R95.reuse, 0x2, R128 ;  /* 0x000000025f827824 */ /* 0x040fe400078e0280 */
[----:B------:R1:W-:Y:S01]  /*1c8e0*/  STG.E.U16 desc[UR8][R14.64], R7 ;  /* 0x000000070e007986 */ /* 0x0003e2000c101508 */
[-C--:B------:R-:W-:Y:S01]  /*1c8f0*/  LEA.HI.X.SX32 R13, R78, R61.reuse, 0x1, P0 ;  /* 0x0000003d4e0d7211 */ /* 0x080fe200000f0eff */
[----:B------:R-:W-:Y:S01]  /*1c900*/  IMAD R132, R95, 0x2, R130 ;  /* 0x000000025f847824 */ /* 0x000fe200078e0282 */
[C---:B------:R-:W-:Y:S02]  /*1c910*/  LEA R6, P0, R114.reuse, R60, 0x1 ;  /* 0x0000003c72067211 */ /* 0x040fe400078008ff */
[----:B0-----:R-:W-:Y:S01]  /*1c920*/  PRMT R3, R31, 0x7632, R3 ;  /* 0x000076321f037816 */ /* 0x001fe20000000003 */
[----:B------:R-:W-:Y:S01]  /*1c930*/  IMAD R134, R95, 0x2, R132 ;  /* 0x000000025f867824 */ /* 0x000fe200078e0284 */
[----:B------:R0:W-:Y:S01]  /*1c940*/  STG.E.U16 desc[UR8][R12.64], R31 ;  /* 0x0000001f0c007986 */ /* 0x0001e2000c101508 */
[----:B-1----:R-:W-:-:S02]  /*1c950*/  LEA.HI.X.SX32 R7, R114, R61, 0x1, P0 ;  /* 0x0000003d72077211 */ /* 0x002fc400000f0eff */
[C---:B------:R-:W-:Y:S01]  /*1c960*/  IMAD R114, R95.reuse, 0x2, R134 ;  /* 0x000000025f727824 */ /* 0x040fe200078e0286 */
[-C--:B------:R-:W-:Y:S02]  /*1c970*/  LEA R4, P0, R86, R60.reuse, 0x1 ;  /* 0x0000003c56047211 */ /* 0x080fe400078008ff */
[-C--:B------:R-:W-:Y:S01]  /*1c980*/  LEA R14, P1, R82, R60.reuse, 0x1 ;  /* 0x0000003c520e7211 */ /* 0x080fe200078208ff */
[C---:B------:R-:W-:Y:S01]  /*1c990*/  IMAD R136, R95.reuse, 0x2, R114 ;  /* 0x000000025f887824 */ /* 0x040fe200078e0272 */
[----:B------:R1:W-:Y:S01]  /*1c9a0*/  STG.E.U16 desc[UR8][R6.64], R3 ;  /* 0x0000000306007986 */ /* 0x0003e2000c101508 */
[-C--:B------:R-:W-:Y:S02]  /*1c9b0*/  LEA.HI.X.SX32 R5, R86, R61.reuse, 0x1, P0 ;  /* 0x0000003d56057211 */ /* 0x080fe400000f0eff */
[C---:B------:R-:W-:Y:S01]  /*1c9c0*/  IMAD R138, R95.reuse, 0x2, R136 ;  /* 0x000000025f8a7824 */ /* 0x040fe200078e0288 */
[C---:B------:R-:W-:Y:S02]  /*1c9d0*/  LEA R20, P0, R106.reuse, R60, 0x1 ;  /* 0x0000003c6a147211 */ /* 0x040fe400078008ff */
[----:B----4-:R2:W-:Y:S01]  /*1c9e0*/  STG.E.U16 desc[UR8][R4.64], R40 ;  /* 0x0000002804007986 */ /* 0x0105e2000c101508 */
[----:B------:R-:W-:Y:S01]  /*1c9f0*/  IMAD R140, R95, 0x2, R138 ;  /* 0x000000025f8c7824 */ /* 0x000fe200078e028a */
[----:B------:R-:W-:-:S02]  /*1ca00*/  LEA.HI.X.SX32 R21, R106, R61, 0x1, P0 ;  /* 0x0000003d6a157211 */ /* 0x000fc400000f0eff */
[-C--:B0-----:R-:W-:Y:S01]  /*1ca10*/  LEA R12, P0, R74, R60.reuse, 0x1 ;  /* 0x0000003c4a0c7211 */ /* 0x081fe200078008ff */
[C---:B------:R-:W-:Y:S01]  /*1ca20*/  IMAD R142, R95.reuse, 0x2, R140 ;  /* 0x000000025f8e7824 */ /* 0x040fe200078e028c */
[----:B-1----:R-:W-:Y:S02]  /*1ca30*/  PRMT R7, R40, 0x7632, R7 ;  /* 0x0000763228077816 */ /* 0x002fe40000000007 */
[-C--:B------:R-:W-:Y:S01]  /*1ca40*/  LEA.HI.X.SX32 R15, R82, R61.reuse, 0x1, P1 ;  /* 0x0000003d520f7211 */ /* 0x080fe200008f0eff */
[C---:B------:R-:W-:Y:S01]  /*1ca50*/  IMAD R6, R95.reuse, 0x2, R142 ;  /* 0x000000025f067824 */ /* 0x040fe200078e028e */
[-C--:B------:R-:W-:Y:S01]  /*1ca60*/  LEA R28, P1, R100, R60.reuse, 0x1 ;  /* 0x0000003c641c7211 */ /* 0x080fe200078208ff */
[----:B------:R0:W-:Y:S01]  /*1ca70*/  STG.E.U16 desc[UR8][R20.64], R7 ;  /* 0x0000000714007986 */ /* 0x0001e2000c101508 */
[-C--:B------:R-:W-:Y:S01]  /*1ca80*/  LEA.HI.X.SX32 R13, R74, R61.reuse, 0x1, P0 ;  /* 0x0000003d4a0d7211 */ /* 0x080fe200000f0eff */
[C---:B------:R-:W-:Y:S01]  /*1ca90*/  IMAD R144, R95.reuse, 0x2, R6 ;  /* 0x000000025f907824 */ /* 0x040fe200078e0206 */
[-C--:B------:R-:W-:Y:S01]  /*1caa0*/  LEA R22, P0, R116, R60.reuse, 0x1 ;  /* 0x0000003c74167211 */ /* 0x080fe200078008ff */
[----:B------:R1:W-:Y:S01]  /*1cab0*/  STG.E.U16 desc[UR8][R62.64], R41 ;  /* 0x000000293e007986 */ /* 0x0003e2000c101508 */
[----:B------:R-:W-:Y:S01]  /*1cac0*/  LEA.HI.X.SX32 R29, R100, R61, 0x1, P1 ;  /* 0x0000003d641d7211 */ /* 0x000fe200008f0eff */
[----:B--2---:R-:W-:Y:S01]  /*1cad0*/  IMAD R4, R95, 0x2, R144 ;  /* 0x000000025f047824 */ /* 0x004fe200078e0290 */
[----:B------:R-:W-:-:S02]  /*1cae0*/  LEA R40, P1, R72, R60, 0x1 ;  /* 0x0000003c48287211 */ /* 0x000fc400078208ff */
[----:B------:R-:W-:Y:S01]  /*1caf0*/  PRMT R3, R41, 0x7632, R3 ;  /* 0x0000763229037816 */ /* 0x000fe20000000003 */
[C---:B------:R-:W-:Y:S01]  /*1cb00*/  IMAD R146, R95.reuse, 0x2, R4 ;  /* 0x000000025f927824 */ /* 0x040fe200078e0204 */
[-C--:B------:R-:W-:Y:S02]  /*1cb10*/  LEA.HI.X.SX32 R23, R116, R61.reuse, 0x1, P0 ;  /* 0x0000003d74177211 */ /* 0x080fe400000f0eff */
[-C--:B0-----:R-:W-:Y:S01]  /*1cb20*/  LEA R20, P2, R102, R60.reuse, 0x1 ;  /* 0x0000003c66147211 */ /* 0x081fe200078408ff */
[C---:B------:R-:W-:Y:S01]  /*1cb30*/  IMAD R148, R95.reuse, 0x2, R146 ;  /* 0x000000025f947824 */ /* 0x040fe200078e0292 */
[-C--:B------:R-:W-:Y:S01]  /*1cb40*/  LEA R30, P0, R64, R60.reuse, 0x1 ;  /* 0x0000003c401e7211 */ /* 0x080fe200078008ff */
[----:B------:R0:W-:Y:S01]  /*1cb50*/  STG.E.U16 desc[UR8][R12.64], R3 ;  /* 0x000000030c007986 */ /* 0x0001e2000c101508 */
[-C--:B------:R-:W-:Y:S01]  /*1cb60*/  LEA.HI.X.SX32 R21, R102, R61.reuse, 0x1, P2 ;  /* 0x0000003d66157211 */ /* 0x080fe200010f0eff */
[C---:B------:R-:W-:Y:S01]  /*1cb70*/  IMAD R150, R95.reuse, 0x2, R148 ;  /* 0x000000025f967824 */ /* 0x040fe200078e0294 */
[----:B-1----:R-:W-:Y:S01]  /*1cb80*/  LEA R62, P2, R66, R60, 0x1 ;  /* 0x0000003c423e7211 */ /* 0x002fe200078408ff */
[----:B------:R1:W-:Y:S01]  /*1cb90*/  STG.E.U16 desc[UR8][R14.64], R42 ;  /* 0x0000002a0e007986 */ /* 0x0003e2000c101508 */
[-C--:B------:R-:W-:Y:S01]  /*1cba0*/  LEA.HI.X.SX32 R41, R72, R61.reuse, 0x1, P1 ;  /* 0x0000003d48297211 */ /* 0x080fe200008f0eff */
[----:B------:R-:W-:Y:S01]  /*1cbb0*/  IMAD R152, R95, 0x2, R150 ;  /* 0x000000025f987824 */ /* 0x000fe200078e0296 */
[----:B------:R-:W-:-:S02]  /*1cbc0*/  LEA.HI.X.SX32 R63, R66, R61, 0x1, P2 ;  /* 0x0000003d423f7211 */ /* 0x000fc400010f0eff */
[-C--:B------:R-:W-:Y:S01]  /*1cbd0*/  LEA R66, P1, R108, R60.reuse, 0x1 ;  /* 0x0000003c6c427211 */ /* 0x080fe200078208ff */
[C---:B------:R-:W-:Y:S01]  /*1cbe0*/  IMAD R154, R95.reuse, 0x2, R152 ;  /* 0x000000025f9a7824 */ /* 0x040fe200078e0298 */
[-C--:B------:R-:W-:Y:S02]  /*1cbf0*/  LEA R68, P2, R80, R60.reuse, 0x1 ;  /* 0x0000003c50447211 */ /* 0x080fe400078408ff */
[-C--:B------:R-:W-:Y:S01]  /*1cc00*/  LEA.HI.X.SX32 R31, R64, R61.reuse, 0x1, P0 ;  /* 0x0000003d401f7211 */ /* 0x080fe200000f0eff */
[C---:B------:R-:W-:Y:S01]  /*1cc10*/  IMAD R156, R95.reuse, 0x2, R154 ;  /* 0x000000025f9c7824 */ /* 0x040fe200078e029a */
[----:B------:R-:W-:Y:S02]  /*1cc20*/  LEA R64, P0, R76, R60, 0x1 ;  /* 0x0000003c4c407211 */ /* 0x000fe400078008ff */
        /* <DEDUP_REMOVED lines=43> */
[----:B------:R-:W-:Y:S01]  /*1cee0*/  IMAD R186, R95, 0x2, R184 ;  /* 0x000000025fba7824 */ /* 0x000fe200078e02b8 */
[----:B------:R-:W-:Y:S02]  /*1cef0*/  LEA R98, P0, R128, R60, 0x1 ;  /* 0x0000003c80627211 */ /* 0x000fe400078008ff */
[-C--:B------:R-:W-:Y:S02]  /*1cf00*/  LEA.HI.X.SX32 R101, R130, R61.reuse, 0x1, P1 ;  /* 0x0000003d82657211 */ /* 0x080fe400008f0eff */
[----:B------:R-:W-:-:S02]  /*1cf10*/  LEA.HI.X.SX32 R103, R132, R61, 0x1, P2 ;  /* 0x0000003d84677211 */ /* 0x000fc400010f0eff */
[-C--:B------:R-:W-:Y:S02]  /*1cf20*/  LEA R106, P1, R114, R60.reuse, 0x1 ;  /* 0x0000003c726a7211 */ /* 0x080fe400078208ff */
[-C--:B------:R-:W-:Y:S02]  /*1cf30*/  LEA R108, P2, R136, R60.reuse, 0x1 ;  /* 0x0000003c886c7211 */ /* 0x080fe400078408ff */
[-C--:B------:R-:W-:Y:S02]  /*1cf40*/  LEA.HI.X.SX32 R99, R128, R61.reuse, 0x1, P0 ;  /* 0x0000003d80637211 */ /* 0x080fe400000f0eff */
[----:B------:R-:W-:Y:S02]  /*1cf50*/  LEA R104, P0, R134, R60, 0x1 ;  /* 0x0000003c86687211 */ /* 0x000fe400078008ff */
[-C--:B------:R-:W-:Y:S02]  /*1cf60*/  LEA.HI.X.SX32 R107, R114, R61.reuse, 0x1, P1 ;  /* 0x0000003d726b7211 */ /* 0x080fe400008f0eff */
[----:B------:R-:W-:-:S02]  /*1cf70*/  LEA.HI.X.SX32 R109, R136, R61, 0x1, P2 ;  /* 0x0000003d886d7211 */ /* 0x000fc400010f0eff */
[-C--:B------:R-:W-:Y:S02]  /*1cf80*/  LEA R114, P2, R142, R60.reuse, 0x1 ;  /* 0x0000003c8e727211 */ /* 0x080fe400078408ff */
[-C--:B------:R-:W-:Y:S02]  /*1cf90*/  LEA.HI.X.SX32 R105, R134, R61.reuse, 0x1, P0 ;  /* 0x0000003d86697211 */ /* 0x080fe400000f0eff */
[-C--:B------:R-:W-:Y:S02]  /*1cfa0*/  LEA R110, P0, R138, R60.reuse, 0x1 ;  /* 0x0000003c8a6e7211 */ /* 0x080fe400078008ff */
[-C--:B------:R-:W-:Y:S02]  /*1cfb0*/  LEA.HI.X.SX32 R115, R142, R61.reuse, 0x1, P2 ;  /* 0x0000003d8e737211 */ /* 0x080fe400010f0eff */
[----:B------:R-:W-:Y:S02]  /*1cfc0*/  LEA R120, P2, R4, R60, 0x1 ;  /* 0x0000003c04787211 */ /* 0x000fe400078408ff */
[----:B------:R-:W-:-:S02]  /*1cfd0*/  LEA.HI.X.SX32 R111, R138, R61, 0x1, P0 ;  /* 0x0000003d8a6f7211 */ /* 0x000fc400000f0eff */
[-C--:B------:R-:W-:Y:S02]  /*1cfe0*/  LEA R116, P0, R6, R60.reuse, 0x1 ;  /* 0x0000003c06747211 */ /* 0x080fe400078008ff */
[-C--:B------:R-:W-:Y:S01]  /*1cff0*/  LEA.HI.X.SX32 R121, R4, R61.reuse, 0x1, P2 ;  /* 0x0000003d04797211 */ /* 0x080fe200010f0eff */
[C---:B------:R-:W-:Y:S01]  /*1d000*/  IMAD R4, R95.reuse, 0x2, R186 ;  /* 0x000000025f047824 */ /* 0x040fe200078e02ba */
[-C--:B------:R-:W-:Y:S02]  /*1d010*/  LEA.HI.X.SX32 R117, R6, R61.reuse, 0x1, P0 ;  /* 0x0000003d06757211 */ /* 0x080fe400000f0eff */
[-C--:B------:R-:W-:Y:S01]  /*1d020*/  LEA R112, P1, R140, R60.reuse, 0x1 ;  /* 0x0000003c8c707211 */ /* 0x080fe200078208ff */
[C---:B------:R-:W-:Y:S01]  /*1d030*/  IMAD R6, R95.reuse, 0x2, R4 ;  /* 0x000000025f067824 */ /* 0x040fe200078e0204 */
[-C--:B------:R-:W-:Y:S02]  /*1d040*/  LEA R122, P0, R146, R60.reuse, 0x1 ;  /* 0x0000003c927a7211 */ /* 0x080fe400078008ff */
[----:B------:R-:W-:Y:S01]  /*1d050*/  LEA.HI.X.SX32 R113, R140, R61, 0x1, P1 ;  /* 0x0000003d8c717211 */ /* 0x000fe200008f0eff */
[----:B------:R-:W-:Y:S01]  /*1d060*/  IMAD R188, R95, 0x2, R6 ;  /* 0x000000025fbc7824 */ /* 0x000fe200078e0206 */
[----:B------:R-:W-:-:S02]  /*1d070*/  LEA R118, P1, R144, R60, 0x1 ;  /* 0x0000003c90767211 */ /* 0x000fc400078208ff */
        /* <DEDUP_REMOVED lines=11> */
[-C--:B------:R-:W-:Y:S02]  /*1d130*/  LEA R134, P0, R158, R60.reuse, 0x1 ;  /* 0x0000003c9e867211 */ /* 0x080fe400078008ff */
[-C--:B------:R-:W-:Y:S01]  /*1d140*/  LEA.HI.X.SX32 R131, R154, R61.reuse, 0x1, P1 ;  /* 0x0000003d9a837211 */ /* 0x080fe200008f0eff */
        /* <DEDUP_REMOVED lines=8> */
[-C--:B------:R-:W-:Y:S01]  /*1d1d0*/  LEA R142, P1, R166, R60.reuse, 0x1 ;  /* 0x0000003ca68e7211 */ /* 0x080fe200078208ff */
[C---:B------:R-:W-:Y:S01]  /*1d1e0*/  IMAD R204, R95.reuse, 0x2, R202 ;  /* 0x000000025fcc7824 */ /* 0x040fe200078e02ca */
[-C--:B------:R-:W-:Y:S02]  /*1d1f0*/  LEA.HI.X.SX32 R141, R164, R61.reuse, 0x1, P0 ;  /* 0x0000003da48d7211 */ /* 0x080fe400000f0eff */
[----:B------:R-:W-:Y:S01]  /*1d200*/  LEA R146, P0, R170, R60, 0x1 ;  /* 0x0000003caa927211 */ /* 0x000fe200078008ff */
[----:B------:R-:W-:Y:S01]  /*1d210*/  IMAD R206, R95, 0x2, R204 ;  /* 0x000000025fce7824 */ /* 0x000fe200078e02cc */
[----:B------:R-:W-:-:S02]  /*1d220*/  LEA.HI.X.SX32 R127, R150, R61, 0x1, P2 ;  /* 0x0000003d967f7211 */ /* 0x000fc400010f0eff */
        /* <DEDUP_REMOVED lines=10> */
[----:B------:R-:W-:Y:S01]  /*1d2d0*/  IMAD R214, R95, 0x2, R212 ;  /* 0x000000025fd67824 */ /* 0x000fe200078e02d4 */
[-C--:B------:R-:W-:Y:S02]  /*1d2e0*/  LEA R138, P2, R162, R60.reuse, 0x1 ;  /* 0x0000003ca28a7211 */ /* 0x080fe400078408ff */
[-C--:B------:R-:W-:Y:S02]  /*1d2f0*/  LEA R154, P1, R178, R60.reuse, 0x1 ;  /* 0x0000003cb29a7211 */ /* 0x080fe400078208ff */
[-C--:B------:R-:W-:Y:S02]  /*1d300*/  LEA.HI.X.SX32 R153, R176, R61.reuse, 0x1, P0 ;  /* 0x0000003db0997211 */ /* 0x080fe400000f0eff */
[----:B------:R-:W-:Y:S02]  /*1d310*/  LEA R158, P0, R182, R60, 0x1 ;  /* 0x0000003cb69e7211 */ /* 0x000fe400078008ff */
[----:B------:R-:W-:-:S02]  /*1d320*/  LEA.HI.X.SX32 R139, R162, R61, 0x1, P2 ;  /* 0x0000003da28b7211 */ /* 0x000fc400010f0eff */
[-C--:B------:R-:W-:Y:S02]  /*1d330*/  LEA.HI.X.SX32 R155, R178, R61.reuse, 0x1, P1 ;  /* 0x0000003db29b7211 */ /* 0x080fe400008f0eff */
        /* <DEDUP_REMOVED lines=8> */
[-C--:B------:R-:W-:Y:S01]  /*1d3c0*/  LEA.HI.X.SX32 R165, R4, R61.reuse, 0x1, P0 ;  /* 0x0000003d04a57211 */ /* 0x080fe200000f0eff */
[C---:B------:R-:W-:Y:S01]  /*1d3d0*/  IMAD R4, R95.reuse, 0x2, R214 ;  /* 0x000000025f047824 */ /* 0x040fe200078e02d6 */
[-C--:B------:R-:W-:Y:S02]  /*1d3e0*/  LEA.HI.X.SX32 R151, R174, R61.reuse, 0x1, P2 ;  /* 0x0000003dae977211 */ /* 0x080fe400010f0eff */
[----:B------:R-:W-:Y:S01]  /*1d3f0*/  LEA.HI.X.SX32 R167, R6, R61, 0x1, P1 ;  /* 0x0000003d06a77211 */ /* 0x000fe200008f0eff */
[----:B------:R-:W-:Y:S01]  /*1d400*/  IMAD R6, R95, 0x2, R4 ;  /* 0x000000025f067824 */ /* 0x000fe200078e0204 */
[----:B------:R-:W-:-:S02]  /*1d410*/  LEA R156, P2, R180, R60, 0x1 ;  /* 0x0000003cb49c7211 */ /* 0x000fc400078408ff */
[-C--:B------:R-:W-:Y:S01]  /*1d420*/  LEA R172, P1, R192, R60.reuse, 0x1 ;  /* 0x0000003cc0ac7211 */ /* 0x080fe200078208ff */
[C---:B------:R-:W-:Y:S01]  /*1d430*/  IMAD R216, R95.reuse, 0x2, R6 ;  /* 0x000000025fd87824 */ /* 0x040fe200078e0206 */
[-C--:B------:R-:W-:Y:S02]  /*1d440*/  LEA.HI.X.SX32 R157, R180, R61.reuse, 0x1, P2 ;  /* 0x0000003db49d7211 */ /* 0x080fe400010f0eff */
[-C--:B------:R-:W-:Y:S01]  /*1d450*/  LEA R162, P2, R186, R60.reuse, 0x1 ;  /* 0x0000003cbaa27211 */ /* 0x080fe200078408ff */
        /* <DEDUP_REMOVED lines=16> */
[-C--:B------:R-:W-:Y:S02]  /*1d560*/  LEA R184, P1, R204, R60.reuse, 0x1 ;  /* 0x0000003cccb87211 */ /* 0x080fe400078208ff */
[-C--:B------:R-:W-:Y:S01]  /*1d570*/  LEA.HI.X.SX32 R181, R200, R61.reuse, 0x1, P2 ;  /* 0x0000003dc8b57211 */ /* 0x080fe200010f0eff */
[----:B------:R-:W-:Y:S01]  /*1d580*/  IMAD R230, R95, 0x2, R228 ;  /* 0x000000025fe67824 */ /* 0x000fe200078e02e4 */
[-C--:B------:R-:W-:Y:S02]  /*1d590*/  LEA.HI.X.SX32 R171, R190, R61.reuse, 0x1, P0 ;  /* 0x0000003dbeab7211 */ /* 0x080fe400000f0eff */
[----:B------:R-:W-:Y:S02]  /*1d5a0*/  LEA R186, P2, R206, R60, 0x1 ;  /* 0x0000003cceba7211 */ /* 0x000fe400078408ff */
[----:B------:R-:W-:-:S02]  /*1d5b0*/  LEA.HI.X.SX32 R185, R204, R61, 0x1, P1 ;  /* 0x0000003dccb97211 */ /* 0x000fc400008f0eff */
[-C--:B------:R-:W-:Y:S02]  /*1d5c0*/  LEA R176, P0, R196, R60.reuse, 0x1 ;  /* 0x0000003cc4b07211 */ /* 0x080fe400078008ff */
[-C--:B------:R-:W-:Y:S02]  /*1d5d0*/  LEA R190, P1, R210, R60.reuse, 0x1 ;  /* 0x0000003cd2be7211 */ /* 0x080fe400078208ff */
[-C--:B------:R-:W-:Y:S02]  /*1d5e0*/  LEA.HI.X.SX32 R187, R206, R61.reuse, 0x1, P2 ;  /* 0x0000003dcebb7211 */ /* 0x080fe400010f0eff */
[-C--:B------:R-:W-:Y:S02]  /*1d5f0*/  LEA.HI.X.SX32 R177, R196, R61.reuse, 0x1, P0 ;  /* 0x0000003dc4b17211 */ /* 0x080fe400000f0eff */
[----:B------:R-:W-:Y:S02]  /*1d600*/  LEA R192, P2, R212, R60, 0x1 ;  /* 0x0000003cd4c07211 */ /* 0x000fe400078408ff */
[----:B------:R-:W-:-:S02]  /*1d610*/  LEA.HI.X.SX32 R191, R210, R61, 0x1, P1 ;  /* 0x0000003dd2bf7211 */ /* 0x000fc400008f0eff */
[-C--:B------:R-:W-:Y:S02]  /*1d620*/  LEA R196, P1, R4, R60.reuse, 0x1 ;  /* 0x0000003c04c47211 */ /* 0x080fe400078208ff */
[-C--:B------:R-:W-:Y:S02]  /*1d630*/  LEA R182, P0, R202, R60.reuse, 0x1 ;  /* 0x0000003ccab67211 */ /* 0x080fe400078008ff */
[-C--:B------:R-:W-:Y:S02]  /*1d640*/  LEA.HI.X.SX32 R193, R212, R61.reuse, 0x1, P2 ;  /* 0x0000003dd4c17211 */ /* 0x080fe400010f0eff */
[----:B------:R-:W-:Y:S02]  /*1d650*/  LEA R198, P2, R6, R60, 0x1 ;  /* 0x0000003c06c67211 */ /* 0x000fe400078408ff */
[-C--:B------:R-:W-:Y:S01]  /*1d660*/  LEA.HI.X.SX32 R197, R4, R61.reuse, 0x1, P1 ;  /* 0x0000003d04c57211 */ /* 0x080fe200008f0eff */
[----:B------:R-:W-:Y:S01]  /*1d670*/  IMAD R4, R95, 0x2, R230 ;  /* 0x000000025f047824 */ /* 0x000fe200078e02e6 */
        /* <DEDUP_REMOVED lines=11> */
[-C--:B------:R-:W-:Y:S01]  /*1d730*/  LEA R202, P1, R218, R60.reuse, 0x1 ;  /* 0x0000003cdaca7211 */ /* 0x080fe200078208ff */
[C---:B------:R-:W-:Y:S01]  /*1d740*/  IMAD R236, R95.reuse, 0x2, R234 ;  /* 0x000000025fec7824 */ /* 0x040fe200078e02ea */
[-C--:B------:R-:W-:Y:S02]  /*1d750*/  LEA.HI.X.SX32 R205, R220, R61.reuse, 0x1, P2 ;  /* 0x0000003ddccd7211 */ /* 0x080fe400010f0eff */
[-C--:B------:R-:W-:Y:S01]  /*1d760*/  LEA R210, P2, R226, R60.reuse, 0x1 ;  /* 0x0000003ce2d27211 */ /* 0x080fe200078408ff */
[----:B------:R-:W-:Y:S01]  /*1d770*/  IMAD R238, R95, 0x2, R236 ;  /* 0x000000025fee7824 */ /* 0x000fe200078e02ec */
[-C--:B------:R-:W-:Y:S02]  /*1d780*/  LEA.HI.X.SX32 R201, R216, R61.reuse, 0x1, P0 ;  /* 0x0000003dd8c97211 */ /* 0x080fe400000f0eff */
[----:B------:R-:W-:Y:S02]  /*1d790*/  LEA.HI.X.SX32 R203, R218, R61, 0x1, P1 ;  /* 0x0000003ddacb7211 */ /* 0x000fe400008f0eff */
[----:B------:R-:W-:-:S02]  /*1d7a0*/  LEA R206, P0, R222, R60, 0x1 ;  /* 0x0000003cdece7211 */ /* 0x000fc400078008ff */
[-C--:B------:R-:W-:Y:S02]  /*1d7b0*/  LEA R208, P1, R224, R60.reuse, 0x1 ;  /* 0x0000003ce0d07211 */ /* 0x080fe400078208ff */
[-C--:B------:R-:W-:Y:S02]  /*1d7c0*/  LEA.HI.X.SX32 R211, R226, R61.reuse, 0x1, P2 ;  /* 0x0000003de2d37211 */ /* 0x080fe400010f0eff */
[-C--:B------:R-:W-:Y:S02]  /*1d7d0*/  LEA R216, P2, R4, R60.reuse, 0x1 ;  /* 0x0000003c04d87211 */ /* 0x080fe400078408ff */
[-C--:B------:R-:W-:Y:S02]  /*1d7e0*/  LEA.HI.X.SX32 R207, R222, R61.reuse, 0x1, P0 ;  /* 0x0000003ddecf7211 */ /* 0x080fe400000f0eff */
[----:B------:R-:W-:Y:S02]  /*1d7f0*/  LEA.HI.X.SX32 R209, R224, R61, 0x1, P1 ;  /* 0x0000003de0d17211 */ /* 0x000fe400008f0eff */
[----:B------:R-:W-:-:S02]  /*1d800*/  LEA R212, P0, R228, R60, 0x1 ;  /* 0x0000003ce4d47211 */ /* 0x000fc400078008ff */
[-C--:B------:R-:W-:Y:S02]  /*1d810*/  LEA R214, P1, R230, R60.reuse, 0x1 ;  /* 0x0000003ce6d67211 */ /* 0x080fe400078208ff */
[-C--:B------:R-:W-:Y:S01]  /*1d820*/  LEA.HI.X.SX32 R217, R4, R61.reuse, 0x1, P2 ;  /* 0x0000003d04d97211 */ /* 0x080fe200010f0eff */
[C---:B------:R-:W-:Y:S01]  /*1d830*/  IMAD R4, R95.reuse, 0x2, R238 ;  /* 0x000000025f047824 */ /* 0x040fe200078e02ee */
[-C--:B------:R-:W-:Y:S02]  /*1d840*/  LEA.HI.X.SX32 R213, R228, R61.reuse, 0x1, P0 ;  /* 0x0000003de4d57211 */ /* 0x080fe400000f0eff */
[----:B------:R-:W-:Y:S01]  /*1d850*/  LEA.HI.X.SX32 R215, R230, R61, 0x1, P1 ;  /* 0x0000003de6d77211 */ /* 0x000fe200008f0eff */
[----:B------:R-:W-:Y:S01]  /*1d860*/  IMAD R240, R95, 0x2, R4 ;  /* 0x000000025ff07824 */ /* 0x000fe200078e0204 */
[-C--:B------:R-:W-:Y:S02]  /*1d870*/  LEA R218, P0, R6, R60.reuse, 0x1 ;  /* 0x0000003c06da7211 */ /* 0x080fe400078008ff */
[----:B------:R-:W-:-:S02]  /*1d880*/  LEA R220, P1, R232, R60, 0x1 ;  /* 0x0000003ce8dc7211 */ /* 0x000fc400078208ff */
[-C--:B------:R-:W-:Y:S01]  /*1d890*/  LEA.HI.X.SX32 R219, R6, R61.reuse, 0x1, P0 ;  /* 0x0000003d06db7211 */ /* 0x080fe200000f0eff */
[C---:B------:R-:W-:Y:S01]  /*1d8a0*/  IMAD R6, R95.reuse, 0x2, R240 ;  /* 0x000000025f067824 */ /* 0x040fe200078e02f0 */
[-C--:B------:R-:W-:Y:S02]  /*1d8b0*/  LEA.HI.X.SX32 R221, R232, R61.reuse, 0x1, P1 ;  /* 0x0000003de8dd7211 */ /* 0x080fe400008f0eff */
[-C--:B------:R-:W-:Y:S01]  /*1d8c0*/  LEA R222, P2, R234, R60.reuse, 0x1 ;  /* 0x0000003ceade7211 */ /* 0x080fe200078408ff */
[C---:B------:R-:W-:Y:S01]  /*1d8d0*/  IMAD R242, R95.reuse, 0x2, R6 ;  /* 0x000000025ff27824 */ /* 0x040fe200078e0206 */
[----:B------:R-:W-:Y:S02]  /*1d8e0*/  LEA R226, P1, R238, R60, 0x1 ;  /* 0x0000003ceee27211 */ /* 0x000fe400078208ff */
[-C--:B------:R-:W-:Y:S01]  /*1d8f0*/  LEA.HI.X.SX32 R223, R234, R61.reuse, 0x1, P2 ;  /* 0x0000003deadf7211 */ /* 0x080fe200010f0eff */
[----:B------:R-:W-:Y:S01]  /*1d900*/  IMAD R95, R95, 0x2, R242 ;  /* 0x000000025f5f7824 */ /* 0x000fe200078e02f2 */
[----:B------:R-:W-:-:S02]  /*1d910*/  LEA.HI.X.SX32 R227, R238, R61, 0x1, P1 ;  /* 0x0000003deee37211 */ /* 0x000fc400008f0eff */
[-C--:B------:R-:W-:Y:S02]  /*1d920*/  LEA R228, P2, R4, R60.reuse, 0x1 ;  /* 0x0000003c04e47211 */ /* 0x080fe400078408ff */
[-C--:B------:R-:W-:Y:S02]  /*1d930*/  LEA R232, P1, R6, R60.reuse, 0x1 ;  /* 0x0000003c06e87211 */ /* 0x080fe400078208ff */
[-C--:B------:R-:W-:Y:S02]  /*1d940*/  LEA.HI.X.SX32 R229, R4, R61.reuse, 0x1, P2 ;  /* 0x0000003d04e57211 */ /* 0x080fe400010f0eff */
[----:B------:R-:W-:Y:S02]  /*1d950*/  LEA.HI.X.SX32 R233, R6, R61, 0x1, P1 ;  /* 0x0000003d06e97211 */ /* 0x000fe400008f0eff */
[----:B------:R-:W2:Y:S01]  /*1d960*/  LDS.128 R4, [R94] ;  /* 0x000000005e047984 */ /* 0x000ea20000000c00 */
[-C--:B------:R-:W-:Y:S02]  /*1d970*/  LEA R224, P0, R236, R60.reuse, 0x1 ;  /* 0x0000003cece07211 */ /* 0x080fe400078008ff */
[----:B------:R-:W-:-:S02]  /*1d980*/  LEA R234, P2, R242, R60, 0x1 ;  /* 0x0000003cf2ea7211 */ /* 0x000fc400078408ff */
[-C--:B------:R-:W-:Y:S02]  /*1d990*/  LEA.HI.X.SX32 R225, R236, R61.reuse, 0x1, P0 ;  /* 0x0000003dece17211 */ /* 0x080fe400000f0eff */
[CC--:B------:R-:W-:Y:S02]  /*1d9a0*/  LEA R230, P0, R240.reuse, R60.reuse, 0x1 ;  /* 0x0000003cf0e67211 */ /* 0x0c0fe400078008ff */
[C---:B------:R-:W-:Y:S02]  /*1d9b0*/  LEA R60, P3, R95.reuse, R60, 0x1 ;  /* 0x0000003c5f3c7211 */ /* 0x040fe400078608ff */
[-C--:B------:R-:W-:Y:S02]  /*1d9c0*/  LEA.HI.X.SX32 R231, R240, R61.reuse, 0x1, P0 ;  /* 0x0000003df0e77211 */ /* 0x080fe400000f0eff */
[-C--:B------:R-:W-:Y:S02]  /*1d9d0*/  LEA.HI.X.SX32 R235, R242, R61.reuse, 0x1, P2 ;  /* 0x0000003df2eb7211 */ /* 0x080fe400010f0eff */
[----:B------:R-:W-:-:S02]  /*1d9e0*/  LEA.HI.X.SX32 R61, R95, R61, 0x1, P3 ;  /* 0x0000003d5f3d7211 */ /* 0x000fc400018f0eff */
[----:B------:R-:W-:Y:S02]  /*1d9f0*/  PRMT R95, R42, 0x7632, R95 ;  /* 0x000076322a5f7816 */ /* 0x000fe4000000005f */
[----:B0-----:R-:W-:Y:S02]  /*1da00*/  PRMT R13, R43, 0x7632, R13 ;  /* 0x000076322b0d7816 */ /* 0x001fe4000000000d */
[----:B-1----:R-:W-:Y:S01]  /*1da10*/  PRMT R15, R48, 0x7632, R15 ;  /* 0x00007632300f7816 */ /* 0x002fe2000000000f */
[----:B------:R-:W-:Y:S01]  /*1da20*/  STG.E.U16 desc[UR8][R22.64], R95 ;  /* 0x0000005f16007986 */ /* 0x000fe2000c101508 */
[----:B------:R-:W-:Y:S02]  /*1da30*/  PRMT R3, R50, 0x7632, R3 ;  /* 0x0000763232037816 */ /* 0x000fe40000000003 */
[----:B------:R-:W-:Y:S01]  /*1da40*/  PRMT R12, R51, 0x7632, R12 ;  /* 0x00007632330c7816 */ /* 0x000fe2000000000c */
[----:B------:R-:W-:Y:S01]  /*1da50*/  STG.E.U16 desc[UR8][R28.64], R43 ;  /* 0x0000002b1c007986 */ /* 0x000fe2000c101508 */
[----:B------:R-:W-:-:S02]  /*1da60*/  PRMT R42, R58, 0x7632, R42 ;  /* 0x000076323a2a7816 */ /* 0x000fc4000000002a */
[----:B------:R-:W-:Y:S01]  /*1da70*/  ISETP.GE.U32.AND P0, PT, R90, 0x80, PT ;  /* 0x000000805a00780c */ /* 0x000fe20003f06070 */
[----:B------:R0:W-:Y:S04]  /*1da80*/  STG.E.U16 desc[UR8][R20.64], R13 ;  /* 0x0000000d14007986 */ /* 0x0001e8000c101508 */
[----:B------:R2:W-:Y:S04]  /*1da90*/  STG.E.U16 desc[UR8][R30.64], R48 ;  /* 0x000000301e007986 */ /* 0x0005e8000c101508 */
[----:B------:R1:W-:Y:S01]  /*1daa0*/  STG.E.U16 desc[UR8][R40.64], R15 ;  /* 0x0000000f28007986 */ /* 0x0003e2000c101508 */
[----:B0-----:R-:W-:-:S03]  /*1dab0*/  PRMT R21, R49, 0x7632, R21 ;  /* 0x0000763231157816 */ /* 0x001fc60000000015 */
[----:B------:R0:W-:Y:S01]  /*1dac0*/  STG.E.U16 desc[UR8][R62.64], R49 ;  /* 0x000000313e007986 */ /* 0x0001e2000c101508 */
[----:B------:R-:W-:Y:S02]  /*1dad0*/  PRMT R13, R56, 0x7632, R13 ;  /* 0x00007632380d7816 */ /* 0x000fe4000000000d */
[----:B--2---:R-:W-:Y:S01]  /*1dae0*/  PRMT R48, R4, 0x7632, R48 ;  /* 0x0000763204307816 */ /* 0x004fe20000000030 */
[----:B------:R2:W-:Y:S01]  /*1daf0*/  STG.E.U16 desc[UR8][R64.64], R21 ;  /* 0x0000001540007986 */ /* 0x0005e2000c101508 */
[----:B-1----:R-:W-:-:S03]  /*1db00*/  PRMT R40, R57, 0x7632, R40 ;  /* 0x0000763239287816 */ /* 0x002fc60000000028 */
[----:B------:R1:W-:Y:S04]  /*1db10*/  STG.E.U16 desc[UR8][R66.64], R50 ;  /* 0x0000003242007986 */ /* 0x0003e8000c101508 */
[----:B------:R3:W-:Y:S01]  /*1db20*/  STG.E.U16 desc[UR8][R68.64], R3 ;  /* 0x0000000344007986 */ /* 0x0007e2000c101508 */
[----:B0-----:R-:W-:-:S03]  /*1db30*/  PRMT R62, R11, 0x7632, R62 ;  /* 0x000076320b3e7816 */ /* 0x001fc6000000003e */
[----:B------:R0:W-:Y:S01]  /*1db40*/  STG.E.U16 desc[UR8][R70.64], R51 ;  /* 0x0000003346007986 */ /* 0x0001e2000c101508 */
[----:B--2---:R-:W-:-:S03]  /*1db50*/  PRMT R64, R16, 0x7632, R64 ;  /* 0x0000763210407816 */ /* 0x004fc60000000040 */
[----:B------:R2:W-:Y:S01]  /*1db60*/  STG.E.U16 desc[UR8][R72.64], R12 ;  /* 0x0000000c48007986 */ /* 0x0005e2000c101508 */
[----:B-1----:R-:W-:Y:S02]  /*1db70*/  PRMT R50, R5, 0x7632, R50 ;  /* 0x0000763205327816 */ /* 0x002fe40000000032 */
[----:B------:R-:W-:Y:S01]  /*1db80*/  PRMT R66, R17, 0x7632, R66 ;  /* 0x0000763211427816 */ /* 0x000fe20000000042 */
[----:B------:R1:W-:Y:S01]  /*1db90*/  STG.E.U16 desc[UR8][R74.64], R56 ;  /* 0x000000384a007986 */ /* 0x0003e2000c101508 */
[----:B---3--:R-:W-:Y:S02]  /*1dba0*/  PRMT R3, R59, 0x7632, R3 ;  /* 0x000076323b037816 */ /* 0x008fe40000000003 */
[----:B------:R-:W-:Y:S01]  /*1dbb0*/  PRMT R68, R18, 0x7632, R68 ;  /* 0x0000763212447816 */ /* 0x000fe20000000044 */
[----:B------:R3:W-:Y:S01]  /*1dbc0*/  STG.E.U16 desc[UR8][R76.64], R13 ;  /* 0x0000000d4c007986 */ /* 0x0007e2000c101508 */
[----:B0-----:R-:W-:-:S03]  /*1dbd0*/  PRMT R70, R19, 0x7632, R70 ;  /* 0x0000763213467816 */ /* 0x001fc60000000046 */
[----:B------:R0:W-:Y:S01]  /*1dbe0*/  STG.E.U16 desc[UR8][R78.64], R57 ;  /* 0x000000394e007986 */ /* 0x0001e2000c101508 */
[----:B--2---:R-:W-:Y:S02]  /*1dbf0*/  PRMT R12, R6, 0x7632, R12 ;  /* 0x00007632060c7816 */ /* 0x004fe4000000000c */
[----:B------:R-:W-:Y:S01]  /*1dc00*/  PRMT R72, R24, 0x7632, R72 ;  /* 0x0000763218487816 */ /* 0x000fe20000000048 */
        /* <DEDUP_REMOVED lines=14> */
[----:B---3--:R-:W-:-:S03]  /*1dcf0*/  PRMT R84, R34, 0x7632, R84 ;  /* 0x0000763222547816 */ /* 0x008fc60000000054 */
[----:B------:R3:W-:Y:S01]  /*1dd00*/  STG.E.U16 desc[UR8][R96.64], R48 ;  /* 0x0000003060007986 */ /* 0x0007e2000c101508 */
[----:B0-----:R-:W-:-:S03]  /*1dd10*/  PRMT R86, R35, 0x7632, R86 ;  /* 0x0000763223567816 */ /* 0x001fc60000000056 */
[----:B------:R0:W-:Y:S01]  /*1dd20*/  STG.E.U16 desc[UR8][R98.64], R5 ;  /* 0x0000000562007986 */ /* 0x0001e2000c101508 */
[----:B--2---:R-:W-:Y:S02]  /*1dd30*/  PRMT R3, R10, 0x7632, R3 ;  /* 0x000076320a037816 */ /* 0x004fe40000000003 */
[----:B------:R-:W-:Y:S01]  /*1dd40*/  PRMT R88, R36, 0x7632, R88 ;  /* 0x0000763224587816 */ /* 0x000fe20000000058 */
[----:B------:R2:W-:Y:S01]  /*1dd50*/  STG.E.U16 desc[UR8][R100.64], R50 ;  /* 0x0000003264007986 */ /* 0x0005e2000c101508 */
[----:B-1----:R-:W-:-:S03]  /*1dd60*/  PRMT R4, R38, 0x7632, R4 ;  /* 0x0000763226047816 */ /* 0x002fc60000000004 */
[----:B------:R1:W-:Y:S01]  /*1dd70*/  STG.E.U16 desc[UR8][R102.64], R6 ;  /* 0x0000000666007986 */ /* 0x0003e2000c101508 */
[----:B---3--:R-:W-:-:S03]  /*1dd80*/  PRMT R96, R44, 0x7632, R96 ;  /* 0x000076322c607816 */ /* 0x008fc60000000060 */
[----:B------:R3:W-:Y:S01]  /*1dd90*/  STG.E.U16 desc[UR8][R104.64], R12 ;  /* 0x0000000c68007986 */ /* 0x0007e2000c101508 */
[----:B0-----:R-:W-:Y:S02]  /*1dda0*/  PRMT R5, R39, 0x7632, R5 ;  /* 0x0000763227057816 */ /* 0x001fe40000000005 */
[----:B------:R-:W-:Y:S01]  /*1ddb0*/  PRMT R98, R45, 0x7632, R98 ;  /* 0x000076322d627816 */ /* 0x000fe20000000062 */
[----:B------:R0:W-:Y:S01]  /*1ddc0*/  STG.E.U16 desc[UR8][R106.64], R7 ;  /* 0x000000076a007986 */ /* 0x0001e2000c101508 */
[----:B--2---:R-:W-:-:S03]  /*1ddd0*/  PRMT R100, R46, 0x7632, R100 ;  /* 0x000076322e647816 */ /* 0x004fc60000000064 */
[----:B------:R2:W-:Y:S01]  /*1dde0*/  STG.E.U16 desc[UR8][R108.64], R13 ;  /* 0x0000000d6c007986 */ /* 0x0005e2000c101508 */
[----:B-1----:R-:W-:-:S03]  /*1ddf0*/  PRMT R102, R47, 0x7632, R102 ;  /* 0x000076322f667816 */ /* 0x002fc60000000066 */
[----:B------:R1:W-:Y:S01]  /*1de00*/  STG.E.U16 desc[UR8][R110.64], R8 ;  /* 0x000000086e007986 */ /* 0x0003e2000c101508 */
[----:B---3--:R-:W-:-:S03]  /*1de10*/  PRMT R104, R52, 0x7632, R104 ;  /* 0x0000763234687816 */ /* 0x008fc60000000068 */
[----:B------:R-:W-:Y:S01]  /*1de20*/  STG.E.U16 desc[UR8][R112.64], R56 ;  /* 0x0000003870007986 */ /* 0x000fe2000c101508 */
[----:B0-----:R-:W-:Y:S01]  /*1de30*/  PRMT R106, R53, 0x7632, R106 ;  /* 0x00007632356a7816 */ /* 0x001fe2000000006a */
[----:B------:R-:W-:Y:S02]  /*1de40*/  IMAD.HI R7, R237, 0x4, RZ ;  /* 0x00000004ed077827 */ /* 0x000fe400078e02ff */
[----:B------:R-:W-:Y:S01]  /*1de50*/  STG.E.U16 desc[UR8][R114.64], R9 ;  /* 0x0000000972007986 */ /* 0x000fe2000c101508 */
[----:B--2---:R-:W-:-:S03]  /*1de60*/  PRMT R108, R54, 0x7632, R108 ;  /* 0x00007632366c7816 */ /* 0x004fc6000000006c */
[----:B------:R-:W-:Y:S01]  /*1de70*/  STG.E.U16 desc[UR8][R116.64], R58 ;  /* 0x0000003a74007986 */ /* 0x000fe2000c101508 */
[----:B-1----:R-:W-:-:S03]  /*1de80*/  PRMT R110, R55, 0x7632, R110 ;  /* 0x00007632376e7816 */ /* 0x002fc6000000006e */
[----:B------:R-:W-:Y:S04]  /*1de90*/  STG.E.U16 desc[UR8][R118.64], R10 ;  /* 0x0000000a76007986 */ /* 0x000fe8000c101508 */
[----:B------:R0:W-:Y:S04]  /*1dea0*/  STG.E.U16 desc[UR8][R120.64], R3 ;  /* 0x0000000378007986 */ /* 0x0001e8000c101508 */
[----:B------:R1:W-:Y:S04]  /*1deb0*/  STG.E.U16 desc[UR8][R122.64], R11 ;  /* 0x0000000b7a007986 */ /* 0x0003e8000c101508 */
[----:B------:R-:W-:Y:S04]  /*1dec0*/  STG.E.U16 desc[UR8][R124.64], R62 ;  /* 0x0000003e7c007986 */ /* 0x000fe8000c101508 */
[----:B------:R-:W-:Y:S01]  /*1ded0*/  STG.E.U16 desc[UR8][R126.64], R16 ;  /* 0x000000107e007986 */ /* 0x000fe2000c101508 */
[----:B0-----:R-:W-:-:S03]  /*1dee0*/  PRMT R3, R37, 0x7632, R3 ;  /* 0x0000763225037816 */ /* 0x001fc60000000003 */
[----:B------:R-:W-:Y:S01]  /*1def0*/  STG.E.U16 desc[UR8][R128.64], R64 ;  /* 0x0000004080007986 */ /* 0x000fe2000c101508 */
[----:B-1----:R-:W0:Y:S03]  /*1df00*/  LDC.64 R10, c[0x0][0x3a0] ;  /* 0x0000e800ff0a7b82 */ /* 0x002e260000000a00 */
[----:B------:R-:W-:Y:S04]  /*1df10*/  STG.E.U16 desc[UR8][R130.64], R17 ;  /* 0x0000001182007986 */ /* 0x000fe8000c101508 */
[----:B------:R-:W-:Y:S04]  /*1df20*/  STG.E.U16 desc[UR8][R132.64], R66 ;  /* 0x0000004284007986 */ /* 0x000fe8000c101508 */
[----:B------:R-:W-:Y:S04]  /*1df30*/  STG.E.U16 desc[UR8][R134.64], R18 ;  /* 0x0000001286007986 */ /* 0x000fe8000c101508 */
[----:B------:R-:W1:Y:S04]  /*1df40*/  LDS.128 R92, [R94+0x1000] ;  /* 0x001000005e5c7984 */ /* 0x000e680000000c00 */
[----:B------:R-:W-:Y:S04]  /*1df50*/  STG.E.U16 desc[UR8][R136.64], R68 ;  /* 0x0000004488007986 */ /* 0x000fe8000c101508 */
        /* <DEDUP_REMOVED lines=8> */
[----:B------:R-:W-:Y:S01]  /*1dfe0*/  STG.E.U16 desc[UR8][R154.64], R27 ;  /* 0x0000001b9a007986 */ /* 0x000fe2000c101508 */
[----:B-1----:R-:W-:-:S02]  /*1dff0*/  PRMT R112, R92, 0x7632, R112 ;  /* 0x000076325c707816 */ /* 0x002fc40000000070 */
[----:B------:R-:W-:Y:S01]  /*1e000*/  PRMT R114, R93, 0x7632, R114 ;  /* 0x000076325d727816 */ /* 0x000fe20000000072 */
[----:B------:R-:W-:Y:S01]  /*1e010*/  STG.E.U16 desc[UR8][R156.64], R78 ;  /* 0x0000004e9c007986 */ /* 0x000fe2000c101508 */
[----:B------:R-:W-:Y:S02]  /*1e020*/  PRMT R116, R94, 0x7632, R116 ;  /* 0x000076325e747816 */ /* 0x000fe40000000074 */
[----:B------:R-:W-:Y:S01]  /*1e030*/  PRMT R30, R95, 0x7632, R30 ;  /* 0x000076325f1e7816 */ /* 0x000fe2000000001e */
        /* <DEDUP_REMOVED lines=11> */
[----:B------:R1:W-:Y:S04]  /*1e0f0*/  STG.E.U16 desc[UR8][R180.64], R3 ;  /* 0x00000003b4007986 */ /* 0x0003e8000c101508 */
[----:B------:R-:W-:Y:S04]  /*1e100*/  STG.E.U16 desc[UR8][R182.64], R38 ;  /* 0x00000026b6007986 */ /* 0x000fe8000c101508 */
[----:B------:R2:W-:Y:S04]  /*1e110*/  STG.E.U16 desc[UR8][R184.64], R4 ;  /* 0x00000004b8007986 */ /* 0x0005e8000c101508 */
[----:B------:R-:W-:Y:S01]  /*1e120*/  STG.E.U16 desc[UR8][R186.64], R39 ;  /* 0x00000027ba007986 */ /* 0x000fe2000c101508 */
[----:B-1----:R-:W1:Y:S03]  /*1e130*/  LDC R3, c[0x0][0x3ec] ;  /* 0x0000fb00ff037b82 */ /* 0x002e660000000800 */
[----:B------:R3:W-:Y:S04]  /*1e140*/  STG.E.U16 desc[UR8][R188.64], R5 ;  /* 0x00000005bc007986 */ /* 0x0007e8000c101508 */
[----:B------:R-:W-:Y:S01]  /*1e150*/  STG.E.U16 desc[UR8][R190.64], R44 ;  /* 0x0000002cbe007986 */ /* 0x000fe2000c101508 */
[----:B--2---:R-:W-:-:S03]  /*1e160*/  IMAD.SHL.U32 R4, R237, 0x4, RZ ;  /* 0x00000004ed047824 */ /* 0x004fc600078e00ff */
[----:B------:R-:W-:Y:S04]  /*1e170*/  STG.E.U16 desc[UR8][R192.64], R96 ;  /* 0x00000060c0007986 */ /* 0x000fe8000c101508 */
[----:B------:R-:W-:Y:S04]  /*1e180*/  STG.E.U16 desc[UR8][R194.64], R45 ;  /* 0x0000002dc2007986 */ /* 0x000fe8000c101508 */
[----:B------:R-:W-:Y:S04]  /*1e190*/  STG.E.U16 desc[UR8][R196.64], R98 ;  /* 0x00000062c4007986 */ /* 0x000fe8000c101508 */
[----:B------:R-:W-:Y:S01]  /*1e1a0*/  STG.E.U16 desc[UR8][R198.64], R46 ;  /* 0x0000002ec6007986 */ /* 0x000fe2000c101508 */
[----:B-1----:R-:W-:-:S03]  /*1e1b0*/  IMAD R3, R239, R3, RZ ;  /* 0x00000003ef037224 */ /* 0x002fc600078e02ff */
[----:B------:R-:W-:Y:S01]  /*1e1c0*/  STG.E.U16 desc[UR8][R200.64], R100 ;  /* 0x00000064c8007986 */ /* 0x000fe2000c101508 */
[C---:B---3--:R-:W-:Y:S02]  /*1e1d0*/  IMAD.SHL.U32 R5, R3.reuse, 0x4, RZ ;  /* 0x0000000403057824 */ /* 0x048fe400078e00ff */
[----:B------:R-:W-:Y:S01]  /*1e1e0*/  IMAD.HI R6, R3, 0x4, RZ ;  /* 0x0000000403067827 */ /* 0x000fe200078e02ff */
[----:B------:R-:W-:Y:S02]  /*1e1f0*/  STG.E.U16 desc[UR8][R202.64], R47 ;  /* 0x0000002fca007986 */ /* 0x000fe4000c101508 */
[----:B0-----:R-:W-:Y:S02]  /*1e200*/  IADD3 R4, P1, P2, R4, R10, R5 ;  /* 0x0000000a04047210 */ /* 0x001fe40007a3e005 */
[----:B------:R-:W-:Y:S02]  /*1e210*/  STG.E.U16 desc[UR8][R204.64], R102 ;  /* 0x00000066cc007986 */ /* 0x000fe4000c101508 */
[----:B------:R-:W-:-:S02]  /*1e220*/  IADD3.X R5, PT, PT, R7, R11, R6, P1, P2 ;  /* 0x0000000b07057210 */ /* 0x000fc40000fe4406 */
        /* <DEDUP_REMOVED lines=16> */
[----:B------:R-:W-:Y:S06]  /*1e330*/  BAR.SYNC.DEFER_BLOCKING 0x0 ;  /* 0x0000000000007b1d */ /* 0x000fec0000010000 */
[----:B------:R-:W-:Y:S02]  /*1e340*/  STSM.16.M88 [R2], R91 ;  /* 0x0000005b02007844 */ /* 0x000fe40000000000 */
[----:B------:R-:W-:Y:S06]  /*1e350*/  BAR.SYNC.DEFER_BLOCKING 0x0 ;  /* 0x0000000000007b1d */ /* 0x000fec0000010000 */
[----:B------:R-:W0:Y:S04]  /*1e360*/  LDSM.16.M88 R9, [R0+UR4] ;  /* 0x000000040009783b */ /* 0x000e280008000000 */
[----:B0-----:R0:W-:Y:S01]  /*1e370*/  @!P0 STG.E desc[UR8][R4.64], R9 ;  /* 0x0000000904008986 */ /* 0x0011e2000c101908 */
[----:B------:R-:W-:Y:S06]  /*1e380*/  BAR.SYNC.DEFER_BLOCKING 0x0 ;  /* 0x0000000000007b1d */ /* 0x000fec0000010000 */
[----:B------:R-:W-:Y:S05]  /*1e390*/  @P4 BRA `(.L_x_20) ;  /* 0x0000000000a04947 */ /* 0x000fea0003800000 */
[----:B------:R-:W1:Y:S01]  /*1e3a0*/  S2R R3, SR_CgaCtaId ;  /* 0x0000000000037919 */ /* 0x000e620000008800 */
[----:B------:R-:W-:Y:S01]  /*1e3b0*/  NOP ;  /* 0x0000000000007918 */ /* 0x000fe20000000000 */
[----:B------:R-:W-:Y:S01]  /*1e3c0*/  MOV R0, 0x50 ;  /* 0x0000005000007802 */ /* 0x000fe20000000f00 */
[----:B------:R-:W-:-:S03]  /*1e3d0*/  IMAD.MOV.U32 R7, RZ, RZ, 0x1 ;  /* 0x00000001ff077424 */ /* 0x000fc600078e00ff */
[----:B01----:R-:W-:Y:S01]  /*1e3e0*/  LEA R9, R3, R0, 0x18 ;  /* 0x0000000003097211 */ /* 0x003fe200078ec0ff */
[----:B------:R-:W-:Y:S02]  /*1e3f0*/  IMAD.U32 R0, RZ, RZ, UR5 ;  /* 0x00000005ff007e24 */ /* 0x000fe4000f8e00ff */
[----:B------:R-:W-:Y:S02]  /*1e400*/  IMAD.MOV.U32 R3, RZ, RZ, 0xffff ;  /* 0x0000ffffff037424 */ /* 0x000fe400078e00ff */
[----:B------:R-:W0:Y:S01]  /*1e410*/  LDS R5, [R9] ;  /* 0x0000000009057984 */ /* 0x000e220000000800 */
[----:B------:R-:W-:-:S04]  /*1e420*/  LOP3.LUT R0, R0, 0xffff, RZ, 0xc0, !PT ;  /* 0x0000ffff00007812 */ /* 0x000fc800078ec0ff */
[----:B------:R-:W-:-:S05]  /*1e430*/  SHF.R.U32.HI R0, RZ, 0x5, R0 ;  /* 0x00000005ff007819 */ /* 0x000fca0000011600 */
[----:B------:R-:W-:Y:S01]  /*1e440*/  VIADD R2, R0, 0x10 ;  /* 0x0000001000027836 */ /* 0x000fe20000000000 */
[----:B------:R-:W-:-:S04]  /*1e450*/  SHF.L.U32 R0, R3, R0, RZ ;  /* 0x0000000003007219 */ /* 0x000fc800000006ff */
[----:B------:R-:W-:-:S04]  /*1e460*/  SHF.L.U32 R3, R7, R2, RZ ;  /* 0x0000000207037219 */ /* 0x000fc800000006ff */
[----:B------:R-:W-:-:S04]  /*1e470*/  LOP3.LUT R0, R3, R0, RZ, 0xfc, !PT ;  /* 0x0000000003007212 */ /* 0x000fc800078efcff */
[C---:B------:R-:W-:Y:S02]  /*1e480*/  LOP3.LUT R2, R0.reuse, 0xffff, RZ, 0xc0, !PT ;  /* 0x0000ffff00027812 */ /* 0x040fe400078ec0ff */
[----:B0-----:R-:W-:-:S04]  /*1e490*/  LOP3.LUT R3, R0, 0xffff, R5, 0x80, !PT ;  /* 0x0000ffff00037812 */ /* 0x001fc800078e8005 */
[----:B------:R-:W-:-:S13]  /*1e4a0*/  ISETP.NE.AND P0, PT, R3, R2, PT ;  /* 0x000000020300720c */ /* 0x000fda0003f05270 */
[----:B------:R-:W-:Y:S05]  /*1e4b0*/  @P0 BRA `(.L_x_21) ;  /* 0x0000000000500947 */ /* 0x000fea0003800000 */
[----:B------:R-:W-:Y:S02]  /*1e4c0*/  SHF.R.U32.HI R5, RZ, 0x10, R5 ;  /* 0x00000010ff057819 */ /* 0x000fe40000011605 */
[----:B------:R-:W-:-:S04]  /*1e4d0*/  SHF.R.U32.HI R2, RZ, 0x10, R0 ;  /* 0x00000010ff027819 */ /* 0x000fc80000011600 */
[----:B------:R-:W-:-:S04]  /*1e4e0*/  LOP3.LUT R5, R5, R2, RZ, 0xc0, !PT ;  /* 0x0000000205057212 */ /* 0x000fc800078ec0ff */
[----:B------:R-:W-:-:S13]  /*1e4f0*/  ISETP.NE.AND P0, PT, R5, R2, PT ;  /* 0x000000020500720c */ /* 0x000fda0003f05270 */
[----:B------:R-:W-:Y:S05]  /*1e500*/  @P0 BRA `(.L_x_22) ;  /* 0x0000000000300947 */ /* 0x000fea0003800000 */
[----:B------:R-:W-:Y:S01]  /*1e510*/  R2UR UR4, R0 ;  /* 0x00000000000472ca */ /* 0x000fe200000e0000 */
[----:B------:R-:W0:Y:S01]  /*1e520*/  S2R R3, SR_LANEID ;  /* 0x0000000000037919 */ /* 0x000e220000000000 */
[----:B------:R-:W-:-:S06]  /*1e530*/  VOTE.ANY R2, PT, PT ;  /* 0x0000000000027806 */ /* 0x000fcc00038e0100 */
[----:B------:R-:W0:Y:S05]  /*1e540*/  FLO.U32 R2, R2 ;  /* 0x0000000200027300 */ /* 0x000e2a00000e0000 */
[----:B------:R-:W-:-:S06]  /*1e550*/  ULOP3.LUT UR4, URZ, UR4, URZ, 0x33, !UPT ;  /* 0x00000004ff047292 */ /* 0x000fcc000f8e33ff */
[----:B------:R-:W-:-:S04]  /*1e560*/  IMAD.U32 R4, RZ, RZ, UR4 ;  /* 0x00000004ff047e24 */ /* 0x000fc8000f8e00ff */
[----:B------:R-:W1:Y:S02]  /*1e570*/  REDUX UR5, R4 ;  /* 0x00000000040573c4 */ /* 0x000e640000000000 */
[----:B------:R2:W-:Y:S01]  /*1e580*/  UTCATOMSWS.AND URZ, UR4 ;  /* 0x0000000400ff79e3 */ /* 0x0005e20008000000 */
[----:B0-----:R-:W-:Y:S01]  /*1e590*/  ISETP.EQ.U32.AND P0, PT, R2, R3, PT ;  /* 0x000000030200720c */ /* 0x001fe20003f02070 */
[----:B-1----:R-:W-:-:S12]  /*1e5a0*/  IMAD.U32 R0, RZ, RZ, UR5 ;  /* 0x00000005ff007e24 */ /* 0x002fd8000f8e00ff */
[----:B------:R2:W-:Y:S01]  /*1e5b0*/  @P0 ATOMS.AND RZ, [R9], R0 ;  /* 0x0000000009ff038c */ /* 0x0005e20002800000 */
[----:B------:R-:W-:Y:S05]  /*1e5c0*/  BRA `(.L_x_20) ;  /* 0x0000000000147947 */ /* 0x000fea0003800000 */
.L_x_22:
[----:B------:R-:W-:-:S07]  /*1e5d0*/  MOV R2, 0x1e5f0 ;  /* 0x0001e5f000027802 */ /* 0x000fce0000000f00 */
[----:B------:R-:W-:Y:S05]  /*1e5e0*/  CALL.REL.NOINC `($__internal_0_$__cuda_sm10x_tcgen05_guardrail_trap_col_being_dealloced_not_returned_by_alloc) ;  /* 0x0000000000447944 */ /* 0x000fea0003c00000 */
[----:B------:R-:W-:Y:S05]  /*1e5f0*/  BRA `(.L_x_20) ;  /* 0x0000000000087947 */ /* 0x000fea0003800000 */
.L_x_21:
[----:B------:R-:W-:-:S07]  /*1e600*/  MOV R2, 0x1e620 ;  /* 0x0001e62000027802 */ /* 0x000fce0000000f00 */
[----:B------:R-:W-:Y:S05]  /*1e610*/  CALL.REL.NOINC `($__internal_2_$__cuda_sm10x_tcgen05_guardrail_trap_unallocated_columns_being_dealloced) ;  /* 0x0000000000507944 */ /* 0x000fea0003c00000 */
.L_x_20:
[----:B------:R-:W-:Y:S01]  /*1e620*/  NOP ;  /* 0x0000000000007918 */ /* 0x000fe20000000000 */
[----:B--2---:R-:W-:Y:S05]  /*1e630*/  EXIT ;  /* 0x000000000000794d */ /* 0x004fea0003800000 */
.L_x_8:
[----:B------:R-:W1:Y:S02]  /*1e640*/  SYNCS.PHASECHK.TRANS64.TRYWAIT P2, [UR4+0x20000], RZ ;  /* 0x020000ffff0075a7 */ /* 0x000e640008041104 */
[----:B-1----:R-:W-:Y:S05]  /*1e650*/  @!P2 BRA `(.L_x_8) ;  /* 0xfffffffc00f8a947 */ /* 0x002fea000383ffff */
[----:B------:R-:W-:Y:S05]  /*1e660*/  BRA `(.L_x_7) ;  /* 0xfffffea000987947 */ /* 0x000fea000383ffff */
.L_x_14:
[----:B------:R-:W1:Y:S02]  /*1e670*/  SYNCS.PHASECHK.TRANS64.TRYWAIT P2, [UR4+0x40010], RZ ;  /* 0x040010ffff0075a7 */ /* 0x000e640008041104 */
[----:B-1----:R-:W-:Y:S05]  /*1e680*/  @!P2 BRA `(.L_x_14) ;  /* 0xfffffffc00f8a947 */ /* 0x002fea000383ffff */
[----:B------:R-:W-:Y:S05]  /*1e690*/  BRA `(.L_x_23) ;  /* 0xffffff5800d47947 */ /* 0x000fea000383ffff */
.L_x_15:
[----:B------:R-:W0:Y:S02]  /*1e6a0*/  SYNCS.PHASECHK.TRANS64.TRYWAIT P0, [UR6], R4 ;  /* 0x00000004ff0075a7 */ /* 0x000e240008001106 */
[----:B0-----:R-:W-:Y:S05]  /*1e6b0*/  @!P0 BRA `(.L_x_15) ;  /* 0xfffffffc00f88947 */ /* 0x001fea000383ffff */
[----:B------:R-:W-:Y:S05]  /*1e6c0*/  BRA `(.L_x_24) ;  /* 0xffffff8400447947 */ /* 0x000fea000383ffff */
.L_x_19:
[----:B------:R-:W2:Y:S02]  /*1e6d0*/  SYNCS.PHASECHK.TRANS64.TRYWAIT P0, [UR6], R0 ;  /* 0x00000000ff0075a7 */ /* 0x000ea40008001106 */
[----:B--2---:R-:W-:Y:S05]  /*1e6e0*/  @!P0 BRA `(.L_x_19) ;  /* 0xfffffffc00f88947 */ /* 0x004fea000383ffff */
[----:B------:R-:W-:Y:S05]  /*1e6f0*/  BRA `(.L_x_18) ;  /* 0xffffffb400147947 */ /* 0x000fea000383ffff */
        .weak           $__internal_0_$__cuda_sm10x_tcgen05_guardrail_trap_col_being_dealloced_not_returned_by_alloc
        .type           $__internal_0_$__cuda_sm10x_tcgen05_guardrail_trap_col_being_dealloced_not_returned_by_alloc,@function
        .size           $__internal_0_$__cuda_sm10x_tcgen05_guardrail_trap_col_being_dealloced_not_returned_by_alloc,($__internal_1_$__cuda_sm10x_tcgen05_guardrail_trap_phase_invalid_during_alloc - $__internal_0_$__cuda_sm10x_tcgen05_guardrail_trap_col_being_dealloced_not_returned_by_alloc)
$__internal_0_$__cuda_sm10x_tcgen05_guardrail_trap_col_being_dealloced_not_returned_by_alloc:
[----:B------:R-:W-:Y:S05]  /*1e700*/  BPT.TRAP 0x1 ;  /* 0x000000040000795c */ /* 0x000fea0000300000 */
[----:B------:R-:W-:-:S04]  /*1e710*/  IMAD.MOV.U32 R3, RZ, RZ, 0x0 ;  /* 0x00000000ff037424 */ /* 0x000fc800078e00ff */
[----:B------:R-:W-:Y:S05]  /*1e720*/  RET.REL.NODEC R2 `(attn_fwd) ;  /* 0xfffffe1802347950 */ /* 0x000fea0003c3ffff */
        .weak           $__internal_1_$__cuda_sm10x_tcgen05_guardrail_trap_phase_invalid_during_alloc
        .type           $__internal_1_$__cuda_sm10x_tcgen05_guardrail_trap_phase_invalid_during_alloc,@function
        .size           $__internal_1_$__cuda_sm10x_tcgen05_guardrail_trap_phase_invalid_during_alloc,($__internal_2_$__cuda_sm10x_tcgen05_guardrail_trap_unallocated_columns_being_dealloced - $__internal_1_$__cuda_sm10x_tcgen05_guardrail_trap_phase_invalid_during_alloc)
$__internal_1_$__cuda_sm10x_tcgen05_guardrail_trap_phase_invalid_during_alloc:
[----:B------:R-:W-:Y:S05]  /*1e730*/  BPT.TRAP 0x1 ;  /* 0x000000040000795c */ /* 0x000fea0000300000 */
[----:B------:R-:W-:-:S04]  /*1e740*/  IMAD.MOV.U32 R3, RZ, RZ, 0x0 ;  /* 0x00000000ff037424 */ /* 0x000fc800078e00ff */
[----:B------:R-:W-:Y:S05]  /*1e750*/  RET.REL.NODEC R2 `(attn_fwd) ;  /* 0xfffffe1802287950 */ /* 0x000fea0003c3ffff */
        .weak           $__internal_2_$__cuda_sm10x_tcgen05_guardrail_trap_unallocated_columns_being_dealloced
        .type           $__internal_2_$__cuda_sm10x_tcgen05_guardrail_trap_unallocated_columns_being_dealloced,@function
        .size           $__internal_2_$__cuda_sm10x_tcgen05_guardrail_trap_unallocated_columns_being_dealloced,(.L_x_28 - $__internal_2_$__cuda_sm10x_tcgen05_guardrail_trap_unallocated_columns_being_dealloced)
$__internal_2_$__cuda_sm10x_tcgen05_guardrail_trap_unallocated_columns_being_dealloced:
[----:B------:R-:W-:Y:S05]  /*1e760*/  BPT.TRAP 0x1 ;  /* 0x000000040000795c */ /* 0x000fea0000300000 */
[----:B------:R-:W-:-:S04]  /*1e770*/  IMAD.MOV.U32 R3, RZ, RZ, 0x0 ;  /* 0x00000000ff037424 */ /* 0x000fc800078e00ff */
[----:B------:R-:W-:Y:S05]  /*1e780*/  RET.REL.NODEC R2 `(attn_fwd) ;  /* 0xfffffe18021c7950 */ /* 0x000fea0003c3ffff */
.L_x_25:
[----:B------:R-:W-:-:S00]  /*1e790*/  BRA `(.L_x_25) ;  /* 0xfffffffc00fc7947 */ /* 0x000fc0000383ffff */
[----:B------:R-:W-:-:S00]  /*1e7a0*/  NOP ;  /* 0x0000000000007918 */ /* 0x000fc00000000000 */
        /* <DEDUP_REMOVED lines=13> */
.L_x_28:


//--------------------- .nv.global.init           --------------------------
	.section	.nv.global.init,"aw",@progbits
.nv.global.init:
	.type		_$_str,@object
	.size		_$_str,(.L_3 - _$_str)
_$_str:
        /*0000*/ 	.byte	0x5f, 0x5f, 0x43, 0x55, 0x44, 0x41, 0x5f, 0x46, 0x54, 0x5a, 0x00
.L_3:


//--------------------- .nv.shared.attn_fwd       --------------------------
	.section	.nv.shared.attn_fwd,"aw",@nobits
	.sectionflags	@""
	.align	16
	.zero		1024


//--------------------- .nv.shared.reserved.0     --------------------------
	.section	.nv.shared.reserved.0,"aw",@nobits
	.align	8
	.weak		__nv_reservedSMEM_offset_0_alias
	.size		__nv_reservedSMEM_offset_0_alias, 0, 64
	.other		__nv_reservedSMEM_offset_0_alias,@"STO_CUDA_RESERVED_SHARED STV_DEFAULT"
__nv_reservedSMEM_offset_0_alias:
	.zero		0
.nv.shared.reserved.0:
	.zero		64
	.weak		__nv_reservedSMEM_allocation_phase
	.type		__nv_reservedSMEM_allocation_phase,@object
	.size		__nv_reservedSMEM_allocation_phase,(.L_0 - __nv_reservedSMEM_allocation_phase)
__nv_reservedSMEM_allocation_phase:
	.zero		1
.L_0:
	.zero		7
	.weak		__nv_reservedSMEM_devtool_atexit_pc
	.type		__nv_reservedSMEM_devtool_atexit_pc,@object
	.size		__nv_reservedSMEM_devtool_atexit_pc,(__nv_reservedSMEM_allocation_mask - __nv_reservedSMEM_devtool_atexit_pc)
__nv_reservedSMEM_devtool_atexit_pc:
	.zero		8
	.weak		__nv_reservedSMEM_allocation_mask
	.type		__nv_reservedSMEM_allocation_mask,@object
	.size		__nv_reservedSMEM_allocation_mask,(.L_2 - __nv_reservedSMEM_allocation_mask)
__nv_reservedSMEM_allocation_mask:
	.zero		4
.L_2:


//--------------------- .nv.constant0.attn_fwd    --------------------------
	.section	.nv.constant0.attn_fwd,"a",@progbits
	.sectionflags	@""
	.align	4
.nv.constant0.attn_fwd:
	.zero		1032


//--------------------- SYMBOLS --------------------------

	.type		.nv.reservedSmem.offset0,@object
	.size		.nv.reservedSmem.offset0,0x4
	.type		.nv.reservedSmem.cap,@object
	.size		.nv.reservedSmem.cap,0x4
